def matmul_kernel(
    a_ptr,
    b_ptr,
    c_ptr,
    M,
    N,
    K,
    stride_am,
    stride_ak,
    stride_bk,
    stride_bn,
    stride_cm,
    stride_cn,
    BLOCK_M: tl.constexpr,
    BLOCK_N: tl.constexpr,
    BLOCK_K: tl.constexpr,
    GROUP_M: tl.constexpr,
):
    pid = tl.program_id(axis=0)
    num_pid_m = tl.cdiv(M, BLOCK_M)
    num_pid_n = tl.cdiv(N, BLOCK_N)
    num_pid_in_group = GROUP_M * num_pid_n
    group_id = pid // num_pid_in_group
    first_pid_m = group_id * GROUP_M
    group_size_m = min(num_pid_m - first_pid_m, GROUP_M)
    pid_m = first_pid_m + ((pid % num_pid_in_group) % group_size_m)
    pid_n = (pid % num_pid_in_group) // group_size_m

    offs_am = (pid_m * BLOCK_M + tl.arange(0, BLOCK_M)) % M
    offs_bn = (pid_n * BLOCK_N + tl.arange(0, BLOCK_N)) % N
    offs_k = tl.arange(0, BLOCK_K)
    a_ptrs = a_ptr + offs_am[:, None] * stride_am + offs_k[None, :] * stride_ak
    b_ptrs = b_ptr + offs_k[:, None] * stride_bk + offs_bn[None, :] * stride_bn

    acc = tl.zeros((BLOCK_M, BLOCK_N), dtype=tl.float32)
    for kk in range(0, tl.cdiv(K, BLOCK_K)):
        a = tl.load(a_ptrs, mask=offs_k[None, :] < K - kk * BLOCK_K, other=0.0)
        b = tl.load(b_ptrs, mask=offs_k[:, None] < K - kk * BLOCK_K, other=0.0)
        acc = tl.dot(a, b, acc)
        a_ptrs += BLOCK_K * stride_ak
        b_ptrs += BLOCK_K * stride_bk

    c = acc.to(c_ptr.dtype.element_ty)
    offs_cm = pid_m * BLOCK_M + tl.arange(0, BLOCK_M)
    offs_cn = pid_n * BLOCK_N + tl.arange(0, BLOCK_N)
    c_ptrs = c_ptr + offs_cm[:, None] * stride_cm + offs_cn[None, :] * stride_cn
    mask = (offs_cm[:, None] < M) & (offs_cn[None, :] < N)
    tl.store(c_ptrs, c, mask=mask)

# config = {"BLOCK_K": 128, "BLOCK_M": 32, "BLOCK_N": 128, "GROUP_M": 8, "arch": "sm_80", "dtype": "bf16", "num_ctas": 1, "num_stages": 2, "num_warps": 2}
# arch = sm_80


// ===== COMPILED SASS (sm_80) =====

	.target	sm_80

	.elftype	@"ET_EXEC"


//--------------------- .note.nv.tkinfo           --------------------------
	.section	.note.nv.tkinfo,"",@"SHT_NOTE"
	.sectionflags	@"SHF_NOTE_NV_TKINFO"
	.tkinfo
        /*0018*/ 	.word	0x00000002
        /*0030*/ 	.string	""
        /*0030*/ 	.string	"ptxas"
        /*0030*/ 	.string	"Cuda compilation tools, release 13.0, V13.0.88"
        /*0030*/ 	.string	"Build cuda_13.0.r13.0/compiler.36424714_0"
        /*0030*/ 	.string	"-v  -suppress-debug-info  -lineinfo  -arch sm_80 "



//--------------------- .note.nv.cuinfo           --------------------------
	.section	.note.nv.cuinfo,"",@"SHT_NOTE"
	.sectionflags	@"SHF_NOTE_NV_CUINFO"
        /*0018*/ 	.short	0x0002
        /*001a*/ 	.short	0x0050
        /*001c*/ 	.short	0x0082
	.zero		2


//--------------------- .nv.info                  --------------------------
	.section	.nv.info,"",@"SHT_CUDA_INFO"
	.align	4


	//----- nvinfo : EIATTR_REGCOUNT
	.align		4
        /*0000*/ 	.byte	0x04, 0x2f
        /*0002*/ 	.short	(.L_1 - .L_0)
	.align		4
.L_0:
        /*0004*/ 	.word	index@(matmul_kernel)
        /*0008*/ 	.word	0x00000020


	//----- nvinfo : EIATTR_FRAME_SIZE
	.align		4
.L_1:
        /*000c*/ 	.byte	0x04, 0x11
        /*000e*/ 	.short	(.L_3 - .L_2)
	.align		4
.L_2:
        /*0010*/ 	.word	index@(matmul_kernel)
        /*0014*/ 	.word	0x00001d08


	//----- nvinfo : EIATTR_MIN_STACK_SIZE
	.align		4
.L_3:
        /*0018*/ 	.byte	0x04, 0x12
        /*001a*/ 	.short	(.L_5 - .L_4)
	.align		4
.L_4:
        /*001c*/ 	.word	index@(matmul_kernel)
        /*0020*/ 	.word	0x00001d08
.L_5:


//--------------------- .nv.info.matmul_kernel    --------------------------
	.section	.nv.info.matmul_kernel,"",@"SHT_CUDA_INFO"
	.sectionflags	@""
	.align	4


	//----- nvinfo : EIATTR_CUDA_API_VERSION
	.align		4
        /*0000*/ 	.byte	0x04, 0x37
        /*0002*/ 	.short	(.L_7 - .L_6)
.L_6:
        /*0004*/ 	.word	0x00000082


	//----- nvinfo : EIATTR_SW2861232_WAR
	.align		4
.L_7:
        /*0008*/ 	.byte	0x01, 0x35
	.zero		2


	//----- nvinfo : EIATTR_PARAM_CBANK
	.align		4
        /*000c*/ 	.byte	0x04, 0x0a
        /*000e*/ 	.short	(.L_9 - .L_8)
	.align		4
.L_8:
        /*0010*/ 	.word	index@(.nv.constant0.matmul_kernel)
        /*0014*/ 	.short	0x0160
        /*0016*/ 	.short	0x0050


	//----- nvinfo : EIATTR_CBANK_PARAM_SIZE
	.align		4
.L_9:
        /*0018*/ 	.byte	0x03, 0x19
        /*001a*/ 	.short	0x0050


	//----- nvinfo : EIATTR_KPARAM_INFO
	.align		4
        /*001c*/ 	.byte	0x04, 0x17
        /*001e*/ 	.short	(.L_11 - .L_10)
.L_10:
        /*0020*/ 	.word	0x00000000
        /*0024*/ 	.short	0x000d
        /*0026*/ 	.short	0x0048
        /*0028*/ 	.byte	0x00, 0xf4, 0x21, 0x00


	//----- nvinfo : EIATTR_KPARAM_INFO
	.align		4
.L_11:
        /*002c*/ 	.byte	0x04, 0x17
        /*002e*/ 	.short	(.L_13 - .L_12)
.L_12:
        /*0030*/ 	.word	0x00000000
        /*0034*/ 	.short	0x000c
        /*0036*/ 	.short	0x0040
        /*0038*/ 	.byte	0x00, 0xf4, 0x21, 0x00


	//----- nvinfo : EIATTR_KPARAM_INFO
	.align		4
.L_13:
        /*003c*/ 	.byte	0x04, 0x17
        /*003e*/ 	.short	(.L_15 - .L_14)
.L_14:
        /*0040*/ 	.word	0x00000000
        /*0044*/ 	.short	0x000b
        /*0046*/ 	.short	0x0038
        /*0048*/ 	.byte	0x00, 0xf0, 0x11, 0x00


	//----- nvinfo : EIATTR_KPARAM_INFO
	.align		4
.L_15:
        /*004c*/ 	.byte	0x04, 0x17
        /*004e*/ 	.short	(.L_17 - .L_16)
.L_16:
        /*0050*/ 	.word	0x00000000
        /*0054*/ 	.short	0x000a
        /*0056*/ 	.short	0x0034
        /*0058*/ 	.byte	0x00, 0xf0, 0x11, 0x00


	//----- nvinfo : EIATTR_KPARAM_INFO
	.align		4
.L_17:
        /*005c*/ 	.byte	0x04, 0x17
        /*005e*/ 	.short	(.L_19 - .L_18)
.L_18:
        /*0060*/ 	.word	0x00000000
        /*0064*/ 	.short	0x0009
        /*0066*/ 	.short	0x0030
        /*0068*/ 	.byte	0x00, 0xf0, 0x11, 0x00


	//----- nvinfo : EIATTR_KPARAM_INFO
	.align		4
.L_19:
        /*006c*/ 	.byte	0x04, 0x17
        /*006e*/ 	.short	(.L_21 - .L_20)
.L_20:
        /*0070*/ 	.word	0x00000000
        /*0074*/ 	.short	0x0008
        /*0076*/ 	.short	0x002c
        /*0078*/ 	.byte	0x00, 0xf0, 0x11, 0x00


	//----- nvinfo : EIATTR_KPARAM_INFO
	.align		4
.L_21:
        /*007c*/ 	.byte	0x04, 0x17
        /*007e*/ 	.short	(.L_23 - .L_22)
.L_22:
        /*0080*/ 	.word	0x00000000
        /*0084*/ 	.short	0x0007
        /*0086*/ 	.short	0x0028
        /*0088*/ 	.byte	0x00, 0xf0, 0x11, 0x00


	//----- nvinfo : EIATTR_KPARAM_INFO
	.align		4
.L_23:
        /*008c*/ 	.byte	0x04, 0x17
        /*008e*/ 	.short	(.L_25 - .L_24)
.L_24:
        /*0090*/ 	.word	0x00000000
        /*0094*/ 	.short	0x0006
        /*0096*/ 	.short	0x0024
        /*0098*/ 	.byte	0x00, 0xf0, 0x11, 0x00


	//----- nvinfo : EIATTR_KPARAM_INFO
	.align		4
.L_25:
        /*009c*/ 	.byte	0x04, 0x17
        /*009e*/ 	.short	(.L_27 - .L_26)
.L_26:
        /*00a0*/ 	.word	0x00000000
        /*00a4*/ 	.short	0x0005
        /*00a6*/ 	.short	0x0020
        /*00a8*/ 	.byte	0x00, 0xf0, 0x11, 0x00


	//----- nvinfo : EIATTR_KPARAM_INFO
	.align		4
.L_27:
        /*00ac*/ 	.byte	0x04, 0x17
        /*00ae*/ 	.short	(.L_29 - .L_28)
.L_28:
        /*00b0*/ 	.word	0x00000000
        /*00b4*/ 	.short	0x0004
        /*00b6*/ 	.short	0x001c
        /*00b8*/ 	.byte	0x00, 0xf0, 0x11, 0x00


	//----- nvinfo : EIATTR_KPARAM_INFO
	.align		4
.L_29:
        /*00bc*/ 	.byte	0x04, 0x17
        /*00be*/ 	.short	(.L_31 - .L_30)
.L_30:
        /*00c0*/ 	.word	0x00000000
        /*00c4*/ 	.short	0x0003
        /*00c6*/ 	.short	0x0018
        /*00c8*/ 	.byte	0x00, 0xf0, 0x11, 0x00


	//----- nvinfo : EIATTR_KPARAM_INFO
	.align		4
.L_31:
        /*00cc*/ 	.byte	0x04, 0x17
        /*00ce*/ 	.short	(.L_33 - .L_32)
.L_32:
        /*00d0*/ 	.word	0x00000000
        /*00d4*/ 	.short	0x0002
        /*00d6*/ 	.short	0x0010
        /*00d8*/ 	.byte	0x00, 0xf4, 0x21, 0x00


	//----- nvinfo : EIATTR_KPARAM_INFO
	.align		4
.L_33:
        /*00dc*/ 	.byte	0x04, 0x17
        /*00de*/ 	.short	(.L_35 - .L_34)
.L_34:
        /*00e0*/ 	.word	0x00000000
        /*00e4*/ 	.short	0x0001
        /*00e6*/ 	.short	0x0008
        /*00e8*/ 	.byte	0x00, 0xf4, 0x21, 0x00


	//----- nvinfo : EIATTR_KPARAM_INFO
	.align		4
.L_35:
        /*00ec*/ 	.byte	0x04, 0x17
        /*00ee*/ 	.short	(.L_37 - .L_36)
.L_36:
        /*00f0*/ 	.word	0x00000000
        /*00f4*/ 	.short	0x0000
        /*00f6*/ 	.short	0x0000
        /*00f8*/ 	.byte	0x00, 0xf4, 0x21, 0x00


	//----- nvinfo : EIATTR_MAXREG_COUNT
	.align		4
.L_37:
        /*00fc*/ 	.byte	0x03, 0x1b
        /*00fe*/ 	.short	0x00ff


	//----- nvinfo : EIATTR_NUM_BARRIERS
	.align		4
        /*0100*/ 	.byte	0x02, 0x4c
        /*0102*/ 	.byte	0x01
	.zero		1


	//----- nvinfo : EIATTR_ANNOTATIONS
	.align		4
        /*0104*/ 	.byte	0x04, 0x55
        /*0106*/ 	.short	(.L_39 - .L_38)


	//   ....[0]....
.L_38:
        /*0108*/ 	.word	0x00000001
        /*010c*/ 	.byte	0x60, 0x06, 0x00, 0x00, 0x01, 0x00, 0x00, 0x00, 0x90, 0x06, 0x00, 0x00, 0x01, 0x00, 0x00, 0x00
        /* <DEDUP_REMOVED lines=3449> */
        /*d8ac*/ 	.byte	0xa0, 0x51, 0x03, 0x00


	//----- nvinfo : EIATTR_MERCURY_ISA_VERSION
	.align		4
.L_39:
        /*d8b0*/ 	.byte	0x03, 0x5f
        /*d8b2*/ 	.short	0x0000


	//----- nvinfo : EIATTR_EXIT_INSTR_OFFSETS
	.align		4
        /*d8b4*/ 	.byte	0x04, 0x1c
        /*d8b6*/ 	.short	(.L_41 - .L_40)


	//   ....[0]....
.L_40:
        /*d8b8*/ 	.word	0x00035580


	//   ....[1]....
        /*d8bc*/ 	.word	0x000355b0


	//----- nvinfo : EIATTR_REQNTID
	.align		4
.L_41:
        /*d8c0*/ 	.byte	0x04, 0x10
        /*d8c2*/ 	.short	(.L_43 - .L_42)
.L_42:
        /*d8c4*/ 	.word	0x00000040
        /*d8c8*/ 	.word	0x00000001
        /*d8cc*/ 	.word	0x00000001
.L_43:


//--------------------- .nv.callgraph             --------------------------
	.section	.nv.callgraph,"",@"SHT_CUDA_CALLGRAPH"
	.align	4
	.sectionentsize	8
	.align		4
        /*0000*/ 	.word	0x00000000
	.align		4
        /*0004*/ 	.word	0xffffffff
	.align		4
        /*0008*/ 	.word	0x00000000
	.align		4
        /*000c*/ 	.word	0xfffffffe
	.align		4
        /*0010*/ 	.word	0x00000000
	.align		4
        /*0014*/ 	.word	0xfffffffd
	.align		4
        /*0018*/ 	.word	0x00000000
	.align		4
        /*001c*/ 	.word	0xfffffffc


//--------------------- .nv.rel.action            --------------------------
	.section	.nv.rel.action,"",@"SHT_CUDA_RELOCINFO"
	.align	8
	.sectionentsize	8
        /*0000*/ 	.byte	0x73, 0x00, 0x00, 0x00, 0x00, 0x00, 0x00, 0x00, 0x00, 0x00, 0x00, 0x11, 0x25, 0x00, 0x05, 0x36


//--------------------- .nv.constant0.matmul_kernel --------------------------
	.section	.nv.constant0.matmul_kernel,"a",@progbits
	.sectionflags	@""
	.align	4
.nv.constant0.matmul_kernel:
	.zero		432


//--------------------- .text.matmul_kernel       --------------------------
	.section	.text.matmul_kernel,"ax",@progbits
	.sectioninfo	@"SHI_REGISTERS=32"
	.align	128
        .global         matmul_kernel
        .type           matmul_kernel,@function
        .size           matmul_kernel,(.L_x_5 - matmul_kernel)
        .other          matmul_kernel,@"STO_CUDA_ENTRY STV_DEFAULT"
matmul_kernel:
.text.matmul_kernel:
[----:B------:R-:W-:-:S03]  /*0000*/  IMAD.MOV.U32 R1, RZ, RZ, c[0x0][0x28] ;  /* 0x00000a00ff017624 */ /* 0x000fc600078e00ff */
[----:B------:R-:W-:Y:S01]  /*0010*/  IMAD.MOV.U32 R0, RZ, RZ, c[0x0][0x17c] ;  /* 0x00005f00ff007624 */ /* 0x000fe200078e00ff */
[----:B------:R-:W0:Y:S01]  /*0020*/  S2R R11, SR_TID.X ;  /* 0x00000000000b7919 */ /* 0x000e220000002100 */
[----:B------:R-:W-:Y:S01]  /*0030*/  IADD3 R1, R1, -0x1d08, RZ ;  /* 0xffffe2f801017810 */ /* 0x000fe20007ffe0ff */
[----:B------:R-:W-:Y:S02]  /*0040*/  ULDC.64 UR8, c[0x0][0x118] ;  /* 0x0000460000087ab9 */ /* 0x000fe40000000a00 */
[----:B------:R-:W-:-:S04]  /*0050*/  IADD3 R0, R0, 0x7f, RZ ;  /* 0x0000007f00007810 */ /* 0x000fc80007ffe0ff */
[----:B------:R-:W-:-:S04]  /*0060*/  SHF.R.S32.HI R3, RZ, 0x1f, R0 ;  /* 0x0000001fff037819 */ /* 0x000fc80000011400 */
[----:B------:R-:W-:-:S04]  /*0070*/  LEA.HI R3, R3, R0, RZ, 0x7 ;  /* 0x0000000003037211 */ /* 0x000fc800078f38ff */
[----:B------:R-:W-:Y:S02]  /*0080*/  SHF.R.S32.HI R0, RZ, 0x7, R3 ;  /* 0x00000007ff007819 */ /* 0x000fe40000011403 */
[----:B------:R-:W1:Y:S03]  /*0090*/  S2R R3, SR_CTAID.X ;  /* 0x0000000000037919 */ /* 0x000e660000002500 */
[----:B------:R-:W-:-:S05]  /*00a0*/  IMAD.SHL.U32 R0, R0, 0x8, RZ ;  /* 0x0000000800007824 */ /* 0x000fca00078e00ff */
[-C--:B------:R-:W-:Y:S02]  /*00b0*/  IABS R7, R0.reuse ;  /* 0x0000000000077213 */ /* 0x080fe40000000000 */
[----:B------:R-:W-:Y:S02]  /*00c0*/  IABS R10, R0 ;  /* 0x00000000000a7213 */ /* 0x000fe40000000000 */
[----:B------:R-:W2:Y:S01]  /*00d0*/  I2F.RP R2, R7 ;  /* 0x0000000700027306 */ /* 0x000ea20000209400 */
[----:B-1----:R-:W-:-:S07]  /*00e0*/  IABS R8, R3 ;  /* 0x0000000300087213 */ /* 0x002fce0000000000 */
[----:B--2---:R-:W1:Y:S02]  /*00f0*/  MUFU.RCP R2, R2 ;  /* 0x0000000200027308 */ /* 0x004e640000001000 */
[----:B-1----:R-:W-:Y:S01]  /*0100*/  IADD3 R4, R2, 0xffffffe, RZ ;  /* 0x0ffffffe02047810 */ /* 0x002fe20007ffe0ff */
[----:B------:R-:W-:-:S05]  /*0110*/  IMAD.MOV R2, RZ, RZ, -R10 ;  /* 0x000000ffff027224 */ /* 0x000fca00078e0a0a */
[----:B------:R1:W2:Y:S02]  /*0120*/  F2I.FTZ.U32.TRUNC.NTZ R5, R4 ;  /* 0x0000000400057305 */ /* 0x0002a4000021f000 */
[----:B-1----:R-:W-:Y:S02]  /*0130*/  IMAD.MOV.U32 R4, RZ, RZ, RZ ;  /* 0x000000ffff047224 */ /* 0x002fe400078e00ff */
[----:B--2---:R-:W-:-:S04]  /*0140*/  IMAD.MOV R6, RZ, RZ, -R5 ;  /* 0x000000ffff067224 */ /* 0x004fc800078e0a05 */
[----:B------:R-:W-:Y:S02]  /*0150*/  IMAD R9, R6, R7, RZ ;  /* 0x0000000706097224 */ /* 0x000fe400078e02ff */
[----:B------:R-:W-:Y:S02]  /*0160*/  IMAD.MOV.U32 R6, RZ, RZ, R8 ;  /* 0x000000ffff067224 */ /* 0x000fe400078e0008 */
[----:B------:R-:W-:-:S06]  /*0170*/  IMAD.HI.U32 R5, R5, R9, R4 ;  /* 0x0000000905057227 */ /* 0x000fcc00078e0004 */
[----:B------:R-:W-:-:S04]  /*0180*/  IMAD.HI.U32 R5, R5, R6, RZ ;  /* 0x0000000605057227 */ /* 0x000fc800078e00ff */
[----:B------:R-:W-:-:S05]  /*0190*/  IMAD R2, R5, R2, R6 ;  /* 0x0000000205027224 */ /* 0x000fca00078e0206 */
[----:B------:R-:W-:-:S13]  /*01a0*/  ISETP.GT.U32.AND P1, PT, R7, R2, PT ;  /* 0x000000020700720c */ /* 0x000fda0003f24070 */
[----:B------:R-:W-:Y:S01]  /*01b0*/  @!P1 IMAD.IADD R2, R2, 0x1, -R7 ;  /* 0x0000000102029824 */ /* 0x000fe200078e0a07 */
[----:B------:R-:W-:Y:S02]  /*01c0*/  @!P1 IADD3 R5, R5, 0x1, RZ ;  /* 0x0000000105059810 */ /* 0x000fe40007ffe0ff */
[----:B------:R-:W-:Y:S02]  /*01d0*/  ISETP.NE.AND P1, PT, R0, RZ, PT ;  /* 0x000000ff0000720c */ /* 0x000fe40003f25270 */
[----:B------:R-:W-:Y:S02]  /*01e0*/  ISETP.GE.U32.AND P0, PT, R2, R7, PT ;  /* 0x000000070200720c */ /* 0x000fe40003f06070 */
[----:B------:R-:W-:-:S04]  /*01f0*/  LOP3.LUT R2, R3, R0, RZ, 0x3c, !PT ;  /* 0x0000000003027212 */ /* 0x000fc800078e3cff */
[----:B------:R-:W-:Y:S01]  /*0200*/  ISETP.GE.AND P2, PT, R2, RZ, PT ;  /* 0x000000ff0200720c */ /* 0x000fe20003f46270 */
[----:B------:R-:W-:-:S05]  /*0210*/  IMAD.MOV.U32 R2, RZ, RZ, 0x1f ;  /* 0x0000001fff027424 */ /* 0x000fca00078e00ff */
[----:B------:R-:W-:Y:S02]  /*0220*/  IADD3 R2, R2, c[0x0][0x178], RZ ;  /* 0x00005e0002027a10 */ /* 0x000fe40007ffe0ff */
[----:B------:R-:W-:-:S05]  /*0230*/  @P0 IADD3 R5, R5, 0x1, RZ ;  /* 0x0000000105050810 */ /* 0x000fca0007ffe0ff */
[----:B------:R-:W-:Y:S01]  /*0240*/  IMAD.MOV.U32 R4, RZ, RZ, R5 ;  /* 0x000000ffff047224 */ /* 0x000fe200078e0005 */
[----:B------:R-:W-:-:S03]  /*0250*/  SHF.R.S32.HI R5, RZ, 0x1f, R2 ;  /* 0x0000001fff057819 */ /* 0x000fc60000011402 */
[----:B------:R-:W-:Y:S01]  /*0260*/  @!P2 IMAD.MOV R4, RZ, RZ, -R4 ;  /* 0x000000ffff04a224 */ /* 0x000fe200078e0a04 */
[----:B------:R-:W-:Y:S02]  /*0270*/  @!P1 LOP3.LUT R4, RZ, R0, RZ, 0x33, !PT ;  /* 0x00000000ff049212 */ /* 0x000fe400078e33ff */
[----:B------:R-:W-:-:S03]  /*0280*/  LEA.HI R5, R5, R2, RZ, 0x5 ;  /* 0x0000000205057211 */ /* 0x000fc600078f28ff */
[----:B------:R-:W-:Y:S02]  /*0290*/  IMAD.SHL.U32 R2, R4, 0x8, RZ ;  /* 0x0000000804027824 */ /* 0x000fe400078e00ff */
[----:B------:R-:W-:-:S03]  /*02a0*/  IMAD.MOV R4, RZ, RZ, -R4 ;  /* 0x000000ffff047224 */ /* 0x000fc600078e0a04 */
[----:B------:R-:W-:Y:S01]  /*02b0*/  LEA.HI.SX32 R5, R5, -R2, 0x1b ;  /* 0x8000000205057211 */ /* 0x000fe200078fdaff */
[----:B------:R-:W-:Y:S02]  /*02c0*/  IMAD R9, R0, R4, R3 ;  /* 0x0000000400097224 */ /* 0x000fe400078e0203 */
[----:B------:R-:W-:Y:S01]  /*02d0*/  IMAD.MOV.U32 R4, RZ, RZ, RZ ;  /* 0x000000ffff047224 */ /* 0x000fe200078e00ff */
[----:B------:R-:W-:-:S04]  /*02e0*/  IMNMX R10, R5, 0x8, PT ;  /* 0x00000008050a7817 */ /* 0x000fc80003800200 */
[-C--:B------:R-:W-:Y:S02]  /*02f0*/  IABS R8, R10.reuse ;  /* 0x0000000a00087213 */ /* 0x080fe40000000000 */
[----:B------:R-:W-:Y:S02]  /*0300*/  IABS R0, R10 ;  /* 0x0000000a00007213 */ /* 0x000fe40000000000 */
[----:B------:R-:W1:Y:S08]  /*0310*/  I2F.RP R6, R8 ;  /* 0x0000000800067306 */ /* 0x000e700000209400 */
[----:B-1----:R-:W1:Y:S02]  /*0320*/  MUFU.RCP R6, R6 ;  /* 0x0000000600067308 */ /* 0x002e640000001000 */
[----:B-1----:R-:W-:-:S06]  /*0330*/  IADD3 R5, R6, 0xffffffe, RZ ;  /* 0x0ffffffe06057810 */ /* 0x002fcc0007ffe0ff */
[----:B------:R-:W1:Y:S02]  /*0340*/  F2I.FTZ.U32.TRUNC.NTZ R5, R5 ;  /* 0x0000000500057305 */ /* 0x000e64000021f000 */
[----:B-1----:R-:W-:-:S04]  /*0350*/  IMAD.MOV R7, RZ, RZ, -R5 ;  /* 0x000000ffff077224 */ /* 0x002fc800078e0a05 */
[----:B------:R-:W-:Y:S01]  /*0360*/  IMAD.MOV.U32 R3, RZ, RZ, R7 ;  /* 0x000000ffff037224 */ /* 0x000fe200078e0007 */
[----:B------:R-:W-:-:S03]  /*0370*/  IABS R7, R9 ;  /* 0x0000000900077213 */ /* 0x000fc60000000000 */
[----:B------:R-:W-:-:S04]  /*0380*/  IMAD R3, R3, R8, RZ ;  /* 0x0000000803037224 */ /* 0x000fc800078e02ff */
[----:B------:R-:W-:Y:S01]  /*0390*/  IMAD.HI.U32 R4, R5, R3, R4 ;  /* 0x0000000305047227 */ /* 0x000fe200078e0004 */
[----:B0-----:R-:W-:-:S03]  /*03a0*/  SHF.R.U32.HI R5, RZ, 0x5, R11 ;  /* 0x00000005ff057819 */ /* 0x001fc6000001160b */
[----:B------:R-:W-:Y:S01]  /*03b0*/  IMAD.MOV R3, RZ, RZ, -R0 ;  /* 0x000000ffff037224 */ /* 0x000fe200078e0a00 */
[----:B------:R-:W-:Y:S01]  /*03c0*/  SGXT.U32 R12, R5, 0x1 ;  /* 0x00000001050c781a */ /* 0x000fe20000000000 */
[----:B------:R-:W-:-:S04]  /*03d0*/  IMAD.HI.U32 R0, R4, R7, RZ ;  /* 0x0000000704007227 */ /* 0x000fc800078e00ff */
[----:B------:R-:W-:Y:S02]  /*03e0*/  IMAD R3, R0, R3, R7 ;  /* 0x0000000300037224 */ /* 0x000fe400078e0207 */
[----:B------:R-:W-:-:S03]  /*03f0*/  IMAD.MOV.U32 R4, RZ, RZ, 0x7f ;  /* 0x0000007fff047424 */ /* 0x000fc600078e00ff */
[----:B------:R-:W-:Y:S02]  /*0400*/  ISETP.GT.U32.AND P1, PT, R8, R3, PT ;  /* 0x000000030800720c */ /* 0x000fe40003f24070 */
[----:B------:R-:W-:Y:S02]  /*0410*/  IADD3 R13, R4, c[0x0][0x180], RZ ;  /* 0x00006000040d7a10 */ /* 0x000fe40007ffe0ff */
[C---:B------:R-:W-:Y:S02]  /*0420*/  LOP3.LUT R4, R12.reuse, 0x8, RZ, 0xfc, !PT ;  /* 0x000000080c047812 */ /* 0x040fe400078efcff */
[C---:B------:R-:W-:Y:S02]  /*0430*/  LOP3.LUT R4, R12.reuse, 0xe, RZ, 0xfc, !PT ;  /* 0x0000000e0c047812 */ /* 0x040fe400078efcff */
[C---:B------:R-:W-:Y:S02]  /*0440*/  LOP3.LUT R4, R12.reuse, 0x14, RZ, 0xfc, !PT ;  /* 0x000000140c047812 */ /* 0x040fe400078efcff */
[----:B------:R-:W-:-:S02]  /*0450*/  LOP3.LUT R4, R12, 0x1a, RZ, 0xfc, !PT ;  /* 0x0000001a0c047812 */ /* 0x000fc400078efcff */
[----:B------:R-:W-:Y:S01]  /*0460*/  LOP3.LUT R4, R12, 0x20, RZ, 0xfc, !PT ;  /* 0x000000200c047812 */ /* 0x000fe200078efcff */
[----:B------:R-:W-:Y:S01]  /*0470*/  @!P1 IMAD.IADD R3, R3, 0x1, -R8 ;  /* 0x0000000103039824 */ /* 0x000fe200078e0a08 */
[----:B------:R-:W-:Y:S02]  /*0480*/  @!P1 IADD3 R0, R0, 0x1, RZ ;  /* 0x0000000100009810 */ /* 0x000fe40007ffe0ff */
[----:B------:R-:W-:Y:S02]  /*0490*/  ISETP.NE.AND P1, PT, R10, RZ, PT ;  /* 0x000000ff0a00720c */ /* 0x000fe40003f25270 */
[----:B------:R-:W-:Y:S02]  /*04a0*/  ISETP.GE.U32.AND P0, PT, R3, R8, PT ;  /* 0x000000080300720c */ /* 0x000fe40003f06070 */
[----:B------:R-:W-:Y:S02]  /*04b0*/  LOP3.LUT R3, R9, R10, RZ, 0x3c, !PT ;  /* 0x0000000a09037212 */ /* 0x000fe400078e3cff */
[----:B------:R-:W-:-:S02]  /*04c0*/  LOP3.LUT R4, R12, 0x26, RZ, 0xfc, !PT ;  /* 0x000000260c047812 */ /* 0x000fc400078efcff */
[----:B------:R-:W-:Y:S02]  /*04d0*/  ISETP.GE.AND P2, PT, R3, RZ, PT ;  /* 0x000000ff0300720c */ /* 0x000fe40003f46270 */
[C---:B------:R-:W-:Y:S02]  /*04e0*/  LOP3.LUT R4, R12.reuse, 0x2c, RZ, 0xfc, !PT ;  /* 0x0000002c0c047812 */ /* 0x040fe400078efcff */
[C---:B------:R-:W-:Y:S02]  /*04f0*/  LOP3.LUT R4, R12.reuse, 0x32, RZ, 0xfc, !PT ;  /* 0x000000320c047812 */ /* 0x040fe400078efcff */
[----:B------:R-:W-:Y:S02]  /*0500*/  LOP3.LUT R4, R12, 0x38, RZ, 0xfc, !PT ;  /* 0x000000380c047812 */ /* 0x000fe400078efcff */
[----:B------:R-:W-:Y:S02]  /*0510*/  @P0 IADD3 R0, R0, 0x1, RZ ;  /* 0x0000000100000810 */ /* 0x000fe40007ffe0ff */
[----:B------:R-:W-:-:S02]  /*0520*/  ISETP.GT.AND P0, PT, R13, 0x7f, PT ;  /* 0x0000007f0d00780c */ /* 0x000fc40003f04270 */
[C---:B------:R-:W-:Y:S01]  /*0530*/  LOP3.LUT R4, R12.reuse, 0x3e, RZ, 0xfc, !PT ;  /* 0x0000003e0c047812 */ /* 0x040fe200078efcff */
[----:B------:R-:W-:Y:S01]  /*0540*/  @!P2 IMAD.MOV R0, RZ, RZ, -R0 ;  /* 0x000000ffff00a224 */ /* 0x000fe200078e0a00 */
[----:B------:R-:W-:Y:S02]  /*0550*/  @!P1 LOP3.LUT R0, RZ, R10, RZ, 0x33, !PT ;  /* 0x0000000aff009212 */ /* 0x000fe400078e33ff */
[C---:B------:R-:W-:Y:S02]  /*0560*/  LOP3.LUT R4, R12.reuse, 0x44, RZ, 0xfc, !PT ;  /* 0x000000440c047812 */ /* 0x040fe400078efcff */
[C---:B------:R-:W-:Y:S01]  /*0570*/  LOP3.LUT R4, R12.reuse, 0x4a, RZ, 0xfc, !PT ;  /* 0x0000004a0c047812 */ /* 0x040fe200078efcff */
[----:B------:R-:W-:Y:S01]  /*0580*/  IMAD.MOV R3, RZ, RZ, -R0 ;  /* 0x000000ffff037224 */ /* 0x000fe200078e0a00 */
[----:B------:R-:W-:Y:S01]  /*0590*/  LOP3.LUT R4, R12, 0x50, RZ, 0xfc, !PT ;  /* 0x000000500c047812 */ /* 0x000fe200078efcff */
[----:B------:R-:W-:Y:S01]  /*05a0*/  IMAD.SHL.U32 R29, R0, 0x80, RZ ;  /* 0x00000080001d7824 */ /* 0x000fe200078e00ff */
[----:B------:R-:W-:Y:S01]  /*05b0*/  LOP3.LUT R4, R12, 0x56, RZ, 0xfc, !PT ;  /* 0x000000560c047812 */ /* 0x000fe200078efcff */
[----:B------:R-:W-:Y:S01]  /*05c0*/  IMAD R3, R10, R3, R9 ;  /* 0x000000030a037224 */ /* 0x000fe200078e0209 */
[----:B------:R-:W-:-:S02]  /*05d0*/  LOP3.LUT R4, R12, 0x5c, RZ, 0xfc, !PT ;  /* 0x0000005c0c047812 */ /* 0x000fc400078efcff */
[----:B------:R-:W-:Y:S01]  /*05e0*/  LOP3.LUT R4, R12, 0x62, RZ, 0xfc, !PT ;  /* 0x000000620c047812 */ /* 0x000fe200078efcff */
[----:B------:R-:W-:Y:S01]  /*05f0*/  IMAD.IADD R3, R2, 0x1, R3 ;  /* 0x0000000102037824 */ /* 0x000fe200078e0203 */
[----:B------:R-:W-:Y:S02]  /*0600*/  LOP3.LUT R2, R11, 0x1f, RZ, 0xc0, !PT ;  /* 0x0000001f0b027812 */ /* 0x000fe400078ec0ff */
[C---:B------:R-:W-:Y:S02]  /*0610*/  LOP3.LUT R4, R12.reuse, 0x68, RZ, 0xfc, !PT ;  /* 0x000000680c047812 */ /* 0x040fe400078efcff */
[C---:B------:R-:W-:Y:S01]  /*0620*/  LOP3.LUT R4, R12.reuse, 0x6e, RZ, 0xfc, !PT ;  /* 0x0000006e0c047812 */ /* 0x040fe200078efcff */
[----:B------:R-:W-:Y:S01]  /*0630*/  IMAD R28, R3, 0x20, R2 ;  /* 0x00000020031c7824 */ /* 0x000fe200078e0202 */
[C---:B------:R-:W-:Y:S02]  /*0640*/  LOP3.LUT R2, R12.reuse, 0x2, RZ, 0xfc, !PT ;  /* 0x000000020c027812 */ /* 0x040fe400078efcff */
[----:B------:R-:W-:-:S02]  /*0650*/  LOP3.LUT R3, R12, 0x4, RZ, 0xfc, !PT ;  /* 0x000000040c037812 */ /* 0x000fc400078efcff */
[----:B------:R0:W-:Y:S01]  /*0660*/  STL [R1+0xd3c], R28 ;  /* 0x000d3c1c01007387 */ /* 0x0001e20000100800 */
[C---:B------:R-:W-:Y:S02]  /*0670*/  LOP3.LUT R2, R12.reuse, 0x6, RZ, 0xfc, !PT ;  /* 0x000000060c027812 */ /* 0x040fe400078efcff */
[C---:B------:R-:W-:Y:S01]  /*0680*/  LOP3.LUT R3, R12.reuse, 0xa, RZ, 0xfc, !PT ;  /* 0x0000000a0c037812 */ /* 0x040fe200078efcff */
[----:B------:R0:W-:Y:S01]  /*0690*/  STL [R1+0x2a8], R29 ;  /* 0x0002a81d01007387 */ /* 0x0001e20000100800 */
[C---:B------:R-:W-:Y:S02]  /*06a0*/  LOP3.LUT R2, R12.reuse, 0xc, RZ, 0xfc, !PT ;  /* 0x0000000c0c027812 */ /* 0x040fe400078efcff */
[C---:B------:R-:W-:Y:S02]  /*06b0*/  LOP3.LUT R3, R12.reuse, 0x10, RZ, 0xfc, !PT ;  /* 0x000000100c037812 */ /* 0x040fe400078efcff */
[C---:B------:R-:W-:Y:S02]  /*06c0*/  LOP3.LUT R2, R12.reuse, 0x12, RZ, 0xfc, !PT ;  /* 0x000000120c027812 */ /* 0x040fe400078efcff */
[----:B------:R-:W-:-:S02]  /*06d0*/  LOP3.LUT R3, R12, 0x16, RZ, 0xfc, !PT ;  /* 0x000000160c037812 */ /* 0x000fc400078efcff */
[C---:B------:R-:W-:Y:S02]  /*06e0*/  LOP3.LUT R2, R12.reuse, 0x18, RZ, 0xfc, !PT ;  /* 0x000000180c027812 */ /* 0x040fe400078efcff */
[C---:B------:R-:W-:Y:S02]  /*06f0*/  LOP3.LUT R3, R12.reuse, 0x1c, RZ, 0xfc, !PT ;  /* 0x0000001c0c037812 */ /* 0x040fe400078efcff */
        /* <DEDUP_REMOVED lines=34> */
[----:B------:R-:W-:Y:S01]  /*0920*/  LOP3.LUT R2, R12, 0x7e, RZ, 0xfc, !PT ;  /* 0x0000007e0c027812 */ /* 0x000fe200078efcff */
[----:B------:R-:W-:Y:S05]  /*0930*/  @P0 BRA `(.L_x_0) ;  /* 0x0000017000000947 */ /* 0x000fea0003800000 */
[----:B0-----:R-:W-:Y:S01]  /*0940*/  IMAD.SHL.U32 R0, R11, 0x20, RZ ;  /* 0x000000200b007824 */ /* 0x001fe200078e00ff */
[----:B------:R-:W-:Y:S01]  /*0950*/  CS2R R24, SRZ ;  /* 0x0000000000187805 */ /* 0x000fe2000001ff00 */
[----:B------:R-:W-:Y:S01]  /*0960*/  CS2R R26, SRZ ;  /* 0x00000000001a7805 */ /* 0x000fe2000001ff00 */
[----:B------:R-:W-:Y:S01]  /*0970*/  CS2R R20, SRZ ;  /* 0x0000000000147805 */ /* 0x000fe2000001ff00 */
[----:B------:R-:W-:Y:S01]  /*0980*/  CS2R R22, SRZ ;  /* 0x0000000000167805 */ /* 0x000fe2000001ff00 */
[----:B------:R0:W-:Y:S01]  /*0990*/  STL [R1+0xd38], R0 ;  /* 0x000d380001007387 */ /* 0x0001e20000100800 */
[----:B------:R-:W-:Y:S01]  /*09a0*/  CS2R R16, SRZ ;  /* 0x0000000000107805 */ /* 0x000fe2000001ff00 */
[----:B------:R-:W-:Y:S01]  /*09b0*/  CS2R R18, SRZ ;  /* 0x0000000000127805 */ /* 0x000fe2000001ff00 */
[----:B------:R-:W-:Y:S01]  /*09c0*/  CS2R R12, SRZ ;  /* 0x00000000000c7805 */ /* 0x000fe2000001ff00 */
[----:B------:R0:W-:Y:S01]  /*09d0*/  STL [R1], RZ ;  /* 0x000000ff01007387 */ /* 0x0001e20000100800 */
[----:B------:R-:W-:Y:S01]  /*09e0*/  CS2R R14, SRZ ;  /* 0x00000000000e7805 */ /* 0x000fe2000001ff00 */
[----:B------:R-:W-:Y:S01]  /*09f0*/  CS2R R8, SRZ ;  /* 0x0000000000087805 */ /* 0x000fe2000001ff00 */
[----:B------:R-:W-:Y:S01]  /*0a00*/  CS2R R10, SRZ ;  /* 0x00000000000a7805 */ /* 0x000fe2000001ff00 */
[----:B------:R0:W-:Y:S01]  /*0a10*/  STL [R1+0x4], RZ ;  /* 0x000004ff01007387 */ /* 0x0001e20000100800 */
[----:B------:R-:W-:Y:S01]  /*0a20*/  CS2R R4, SRZ ;  /* 0x0000000000047805 */ /* 0x000fe2000001ff00 */
[----:B------:R-:W-:-:S02]  /*0a30*/  CS2R R6, SRZ ;  /* 0x0000000000067805 */ /* 0x000fc4000001ff00 */
[----:B------:R0:W-:Y:S04]  /*0a40*/  STL [R1+0x8], RZ ;  /* 0x000008ff01007387 */ /* 0x0001e80000100800 */
[----:B------:R0:W-:Y:S04]  /*0a50*/  STL [R1+0xc], RZ ;  /* 0x00000cff01007387 */ /* 0x0001e80000100800 */
[----:B------:R0:W-:Y:S04]  /*0a60*/  STL [R1+0x10], RZ ;  /* 0x000010ff01007387 */ /* 0x0001e80000100800 */
[----:B------:R0:W-:Y:S04]  /*0a70*/  STL [R1+0x14], RZ ;  /* 0x000014ff01007387 */ /* 0x0001e80000100800 */
[----:B------:R0:W-:Y:S04]  /*0a80*/  STL [R1+0x18], RZ ;  /* 0x000018ff01007387 */ /* 0x0001e80000100800 */
[----:B------:R0:W-:Y:S01]  /*0a90*/  STL [R1+0x1c], RZ ;  /* 0x00001cff01007387 */ /* 0x0001e20000100800 */
[----:B------:R-:W-:Y:S05]  /*0aa0*/  BRA `(.L_x_1) ;  /* 0x000323c000007947 */ /* 0x000fea0003800000 */
.L_x_0:
[----:B0-----:R-:W-:Y:S01]  /*0ab0*/  IABS R3, c[0x0][0x17c] ;  /* 0x00005f0000037a13 */ /* 0x001fe20000000000 */
[----:B------:R-:W-:Y:S01]  /*0ac0*/  IMAD.MOV.U32 R6, RZ, RZ, RZ ;  /* 0x000000ffff067224 */ /* 0x000fe200078e00ff */
[----:B------:R-:W-:-:S02]  /*0ad0*/  IABS R0, c[0x0][0x178] ;  /* 0x00005e0000007a13 */ /* 0x000fc40000000000 */
[----:B------:R-:W0:Y:S01]  /*0ae0*/  I2F.RP R4, R3 ;  /* 0x0000000300047306 */ /* 0x000e220000209400 */
[----:B------:R-:W-:Y:S02]  /*0af0*/  IABS R17, R29 ;  /* 0x0000001d00117213 */ /* 0x000fe40000000000 */
[C---:B------:R-:W-:Y:S02]  /*0b00*/  IADD3 R26, R29.reuse, 0xa, RZ ;  /* 0x0000000a1d1a7810 */ /* 0x040fe40007ffe0ff */
[----:B------:R-:W-:-:S03]  /*0b10*/  IADD3 R25, R29, 0x9, RZ ;  /* 0x000000091d197810 */ /* 0x000fc60007ffe0ff */
[----:B------:R-:W1:Y:S08]  /*0b20*/  I2F.RP R2, R0 ;  /* 0x0000000000027306 */ /* 0x000e700000209400 */
[----:B0-----:R-:W0:Y:S08]  /*0b30*/  MUFU.RCP R4, R4 ;  /* 0x0000000400047308 */ /* 0x001e300000001000 */
[----:B-1----:R-:W1:Y:S01]  /*0b40*/  MUFU.RCP R2, R2 ;  /* 0x0000000200027308 */ /* 0x002e620000001000 */
[----:B0-----:R-:W-:-:S07]  /*0b50*/  IADD3 R4, R4, 0xffffffe, RZ ;  /* 0x0ffffffe04047810 */ /* 0x001fce0007ffe0ff */
[----:B------:R0:W2:Y:S01]  /*0b60*/  F2I.FTZ.U32.TRUNC.NTZ R7, R4 ;  /* 0x0000000400077305 */ /* 0x0000a2000021f000 */
[----:B-1----:R-:W-:-:S07]  /*0b70*/  IADD3 R2, R2, 0xffffffe, RZ ;  /* 0x0ffffffe02027810 */ /* 0x002fce0007ffe0ff */
[----:B------:R1:W3:Y:S01]  /*0b80*/  F2I.FTZ.U32.TRUNC.NTZ R5, R2 ;  /* 0x0000000200057305 */ /* 0x0002e2000021f000 */
[----:B0-----:R-:W-:Y:S02]  /*0b90*/  IMAD.MOV.U32 R4, RZ, RZ, RZ ;  /* 0x000000ffff047224 */ /* 0x001fe400078e00ff */
[----:B--2---:R-:W-:Y:S01]  /*0ba0*/  IMAD.MOV R15, RZ, RZ, -R7 ;  /* 0x000000ffff0f7224 */ /* 0x004fe200078e0a07 */
[----:B-1----:R-:W-:-:S03]  /*0bb0*/  IADD3 R2, R29, 0x7f, RZ ;  /* 0x0000007f1d027810 */ /* 0x002fc60007ffe0ff */
[----:B------:R-:W-:Y:S01]  /*0bc0*/  IMAD R15, R15, R3, RZ ;  /* 0x000000030f0f7224 */ /* 0x000fe200078e02ff */
[----:B------:R-:W-:Y:S02]  /*0bd0*/  IABS R19, R2 ;  /* 0x0000000200137213 */ /* 0x000fe40000000000 */
[----:B------:R-:W-:Y:S01]  /*0be0*/  ISETP.GE.AND P2, PT, R2, RZ, PT ;  /* 0x000000ff0200720c */ /* 0x000fe20003f46270 */
[----:B---3--:R-:W-:Y:S02]  /*0bf0*/  IMAD.MOV R8, RZ, RZ, -R5 ;  /* 0x000000ffff087224 */ /* 0x008fe400078e0a05 */
[----:B------:R-:W-:Y:S01]  /*0c00*/  IMAD.HI.U32 R15, R7, R15, R6 ;  /* 0x0000000f070f7227 */ /* 0x000fe200078e0006 */
[----:B------:R-:W-:-:S03]  /*0c10*/  IABS R6, R28 ;  /* 0x0000001c00067213 */ /* 0x000fc60000000000 */
[----:B------:R-:W-:-:S04]  /*0c20*/  IMAD R8, R8, R0, RZ ;  /* 0x0000000008087224 */ /* 0x000fc800078e02ff */
[----:B------:R-:W-:-:S04]  /*0c30*/  IMAD.HI.U32 R8, R5, R8, R4 ;  /* 0x0000000805087227 */ /* 0x000fc800078e0004 */
[----:B------:R-:W-:Y:S02]  /*0c40*/  IMAD.MOV.U32 R5, RZ, RZ, R6 ;  /* 0x000000ffff057224 */ /* 0x000fe400078e0006 */
[----:B------:R-:W-:-:S04]  /*0c50*/  IMAD.HI.U32 R4, R15, R17, RZ ;  /* 0x000000110f047227 */ /* 0x000fc800078e00ff */
[----:B------:R-:W-:-:S04]  /*0c60*/  IMAD.HI.U32 R7, R8, R5, RZ ;  /* 0x0000000508077227 */ /* 0x000fc800078e00ff */
[----:B------:R-:W-:Y:S02]  /*0c70*/  IMAD.MOV R7, RZ, RZ, -R7 ;  /* 0x000000ffff077224 */ /* 0x000fe400078e0a07 */
[----:B------:R-:W-:Y:S02]  /*0c80*/  IMAD.MOV R4, RZ, RZ, -R4 ;  /* 0x000000ffff047224 */ /* 0x000fe400078e0a04 */
[C---:B------:R-:W-:Y:S01]  /*0c90*/  IMAD R10, R0.reuse, R7, R5 ;  /* 0x00000007000a7224 */ /* 0x040fe200078e0205 */
[----:B------:R-:W-:Y:S01]  /*0ca0*/  IADD3 R5, R29, 0x7e, RZ ;  /* 0x0000007e1d057810 */ /* 0x000fe20007ffe0ff */
[----:B------:R-:W-:Y:S01]  /*0cb0*/  IMAD R17, R3, R4, R17 ;  /* 0x0000000403117224 */ /* 0x000fe200078e0211 */
[----:B------:R-:W-:Y:S01]  /*0cc0*/  IADD3 R4, R29, 0x7d, RZ ;  /* 0x0000007d1d047810 */ /* 0x000fe20007ffe0ff */
[----:B------:R-:W-:Y:S01]  /*0cd0*/  IMAD.HI.U32 R6, R15, R19, RZ ;  /* 0x000000130f067227 */ /* 0x000fe200078e00ff */
[----:B------:R-:W-:Y:S02]  /*0ce0*/  ISETP.GT.U32.AND P0, PT, R0, R10, PT ;  /* 0x0000000a0000720c */ /* 0x000fe40003f04070 */
[----:B------:R-:W-:Y:S01]  /*0cf0*/  ISETP.GT.U32.AND P3, PT, R3, R17, PT ;  /* 0x000000110300720c */ /* 0x000fe20003f64070 */
[----:B------:R-:W-:Y:S01]  /*0d00*/  IMAD.MOV R6, RZ, RZ, -R6 ;  /* 0x000000ffff067224 */ /* 0x000fe200078e0a06 */
[----:B------:R-:W-:-:S02]  /*0d10*/  IABS R8, R5 ;  /* 0x0000000500087213 */ /* 0x000fc40000000000 */
[----:B------:R-:W-:Y:S01]  /*0d20*/  IABS R9, R4 ;  /* 0x0000000400097213 */ /* 0x000fe20000000000 */
[----:B------:R-:W-:Y:S01]  /*0d30*/  IMAD R19, R3, R6, R19 ;  /* 0x0000000603137224 */ /* 0x000fe200078e0213 */
[----:B------:R-:W-:Y:S01]  /*0d40*/  IADD3 R7, R29, 0x7c, RZ ;  /* 0x0000007c1d077810 */ /* 0x000fe20007ffe0ff */
[----:B------:R-:W-:Y:S01]  /*0d50*/  IMAD.HI.U32 R6, R15, R8, RZ ;  /* 0x000000080f067227 */ /* 0x000fe200078e00ff */
[----:B------:R-:W-:Y:S02]  /*0d60*/  ISETP.GE.AND P1, PT, R5, RZ, PT ;  /* 0x000000ff0500720c */ /* 0x000fe40003f26270 */
[----:B------:R-:W-:Y:S01]  /*0d70*/  IABS R11, R7 ;  /* 0x00000007000b7213 */ /* 0x000fe20000000000 */
[----:B------:R-:W-:Y:S01]  /*0d80*/  @!P0 IMAD.IADD R10, R10, 0x1, -R0 ;  /* 0x000000010a0a8824 */ /* 0x000fe200078e0a00 */
[----:B------:R-:W-:Y:S01]  /*0d90*/  ISETP.GE.AND P0, PT, R4, RZ, PT ;  /* 0x000000ff0400720c */ /* 0x000fe20003f06270 */
[----:B------:R-:W-:Y:S01]  /*0da0*/  @!P3 IMAD.IADD R17, R17, 0x1, -R3 ;  /* 0x000000011111b824 */ /* 0x000fe200078e0a03 */
[----:B------:R-:W-:Y:S01]  /*0db0*/  ISETP.GT.U32.AND P4, PT, R3, R19, PT ;  /* 0x000000130300720c */ /* 0x000fe20003f84070 */
[----:B------:R-:W-:Y:S01]  /*0dc0*/  IMAD.HI.U32 R2, R15, R9, RZ ;  /* 0x000000090f027227 */ /* 0x000fe200078e00ff */
[----:B------:R-:W-:-:S02]  /*0dd0*/  ISETP.GT.U32.AND P3, PT, R0, R10, PT ;  /* 0x0000000a0000720c */ /* 0x000fc40003f64070 */
[----:B------:R-:W-:Y:S01]  /*0de0*/  ISETP.GT.U32.AND P6, PT, R3, R17, PT ;  /* 0x000000110300720c */ /* 0x000fe20003fc4070 */
[----:B------:R-:W-:Y:S01]  /*0df0*/  IMAD.MOV R6, RZ, RZ, -R6 ;  /* 0x000000ffff067224 */ /* 0x000fe200078e0a06 */
[----:B------:R-:W-:Y:S01]  /*0e00*/  IADD3 R5, R29, 0x7a, RZ ;  /* 0x0000007a1d057810 */ /* 0x000fe20007ffe0ff */
[----:B------:R-:W-:Y:S02]  /*0e10*/  IMAD.MOV R2, RZ, RZ, -R2 ;  /* 0x000000ffff027224 */ /* 0x000fe400078e0a02 */
[C---:B------:R-:W-:Y:S02]  /*0e20*/  IMAD R8, R3.reuse, R6, R8 ;  /* 0x0000000603087224 */ /* 0x040fe400078e0208 */
[----:B------:R-:W-:Y:S01]  /*0e30*/  IMAD R9, R3, R2, R9 ;  /* 0x0000000203097224 */ /* 0x000fe200078e0209 */
[----:B------:R-:W-:Y:S01]  /*0e40*/  IADD3 R2, R29, 0x7b, RZ ;  /* 0x0000007b1d027810 */ /* 0x000fe20007ffe0ff */
[----:B------:R-:W-:Y:S01]  /*0e50*/  IMAD.HI.U32 R6, R15, R11, RZ ;  /* 0x0000000b0f067227 */ /* 0x000fe200078e00ff */
[----:B------:R-:W-:-:S02]  /*0e60*/  ISETP.GT.U32.AND P5, PT, R3, R8, PT ;  /* 0x000000080300720c */ /* 0x000fc40003fa4070 */
[----:B------:R-:W-:Y:S01]  /*0e70*/  IABS R4, R2 ;  /* 0x0000000200047213 */ /* 0x000fe20000000000 */
[----:B------:R-:W-:Y:S01]  /*0e80*/  @!P3 IMAD.IADD R10, R10, 0x1, -R0 ;  /* 0x000000010a0ab824 */ /* 0x000fe200078e0a00 */
[----:B------:R-:W-:Y:S01]  /*0e90*/  ISETP.GT.U32.AND P3, PT, R3, R9, PT ;  /* 0x000000090300720c */ /* 0x000fe20003f64070 */
[--C-:B------:R-:W-:Y:S01]  /*0ea0*/  @!P6 IMAD.IADD R17, R17, 0x1, -R3.reuse ;  /* 0x000000011111e824 */ /* 0x100fe200078e0a03 */
[----:B------:R-:W-:Y:S01]  /*0eb0*/  ISETP.GE.AND P6, PT, R29, RZ, PT ;  /* 0x000000ff1d00720c */ /* 0x000fe20003fc6270 */
[----:B------:R-:W-:Y:S01]  /*0ec0*/  IMAD.HI.U32 R0, R15, R4, RZ ;  /* 0x000000040f007227 */ /* 0x000fe200078e00ff */
[----:B------:R0:W-:Y:S03]  /*0ed0*/  STL [R1+0x2a0], R10 ;  /* 0x0002a00a01007387 */ /* 0x0001e60000100800 */
[----:B------:R-:W-:Y:S02]  /*0ee0*/  IMAD.MOV R6, RZ, RZ, -R6 ;  /* 0x000000ffff067224 */ /* 0x000fe400078e0a06 */
[----:B------:R-:W-:-:S02]  /*0ef0*/  @!P5 IMAD.IADD R8, R8, 0x1, -R3 ;  /* 0x000000010808d824 */ /* 0x000fc400078e0a03 */
[----:B------:R-:W-:Y:S02]  /*0f00*/  IMAD.MOV R0, RZ, RZ, -R0 ;  /* 0x000000ffff007224 */ /* 0x000fe400078e0a00 */
[----:B------:R-:W-:Y:S01]  /*0f10*/  @!P3 IMAD.IADD R9, R9, 0x1, -R3 ;  /* 0x000000010909b824 */ /* 0x000fe200078e0a03 */
[C---:B------:R-:W-:Y:S01]  /*0f20*/  ISETP.GT.U32.AND P5, PT, R3.reuse, R8, PT ;  /* 0x000000080300720c */ /* 0x040fe20003fa4070 */
[----:B------:R-:W-:Y:S01]  /*0f30*/  @!P6 IMAD.MOV R17, RZ, RZ, -R17 ;  /* 0x000000ffff11e224 */ /* 0x000fe200078e0a11 */
[----:B0-----:R-:W-:Y:S01]  /*0f40*/  IABS R10, R5 ;  /* 0x00000005000a7213 */ /* 0x001fe20000000000 */
[C---:B------:R-:W-:Y:S01]  /*0f50*/  IMAD R11, R3.reuse, R6, R11 ;  /* 0x00000006030b7224 */ /* 0x040fe200078e020b */
[C---:B------:R-:W-:Y:S01]  /*0f60*/  ISETP.GT.U32.AND P6, PT, R3.reuse, R9, PT ;  /* 0x000000090300720c */ /* 0x040fe20003fc4070 */
[----:B------:R-:W-:Y:S01]  /*0f70*/  IMAD R4, R3, R0, R4 ;  /* 0x0000000003047224 */ /* 0x000fe200078e0204 */
[----:B------:R-:W-:Y:S01]  /*0f80*/  IADD3 R6, R29, 0x79, RZ ;  /* 0x000000791d067810 */ /* 0x000fe20007ffe0ff */
[--C-:B------:R-:W-:Y:S01]  /*0f90*/  @!P4 IMAD.IADD R19, R19, 0x1, -R3.reuse ;  /* 0x000000011313c824 */ /* 0x100fe200078e0a03 */
[----:B------:R-:W-:Y:S01]  /*0fa0*/  ISETP.GE.AND P3, PT, R2, RZ, PT ;  /* 0x000000ff0200720c */ /* 0x000fe20003f66270 */
[----:B------:R-:W-:Y:S01]  /*0fb0*/  IMAD.HI.U32 R0, R15, R10, RZ ;  /* 0x0000000a0f007227 */ /* 0x000fe200078e00ff */
[----:B------:R-:W-:Y:S01]  /*0fc0*/  IABS R14, R6 ;  /* 0x00000006000e7213 */ /* 0x000fe20000000000 */
[----:B------:R0:W-:Y:S01]  /*0fd0*/  STL [R1+0x1050], R17 ;  /* 0x0010501101007387 */ /* 0x0001e20000100800 */
[C---:B------:R-:W-:Y:S01]  /*0fe0*/  ISETP.GT.U32.AND P4, PT, R3.reuse, R19, PT ;  /* 0x000000130300720c */ /* 0x040fe20003f84070 */
[----:B------:R-:W-:Y:S01]  /*0ff0*/  @!P5 IMAD.IADD R8, R8, 0x1, -R3 ;  /* 0x000000010808d824 */ /* 0x000fe200078e0a03 */
[----:B------:R-:W-:Y:S01]  /*1000*/  ISETP.GT.U32.AND P5, PT, R3, R11, PT ;  /* 0x0000000b0300720c */ /* 0x000fe20003fa4070 */
[----:B------:R-:W-:Y:S01]  /*1010*/  IMAD.HI.U32 R18, R15, R14, RZ ;  /* 0x0000000e0f127227 */ /* 0x000fe200078e00ff */
[----:B------:R-:W-:-:S03]  /*1020*/  IADD3 R2, R29, 0x77, RZ ;  /* 0x000000771d027810 */ /* 0x000fc60007ffe0ff */
[--C-:B------:R-:W-:Y:S01]  /*1030*/  @!P6 IMAD.IADD R9, R9, 0x1, -R3.reuse ;  /* 0x000000010909e824 */ /* 0x100fe200078e0a03 */
[----:B------:R-:W-:Y:S01]  /*1040*/  ISETP.GT.U32.AND P6, PT, R3, R4, PT ;  /* 0x000000040300720c */ /* 0x000fe20003fc4070 */
[----:B------:R-:W-:Y:S01]  /*1050*/  IMAD.MOV R18, RZ, RZ, -R18 ;  /* 0x000000ffff127224 */ /* 0x000fe200078e0a12 */
[----:B------:R-:W-:Y:S01]  /*1060*/  IABS R12, R2 ;  /* 0x00000002000c7213 */ /* 0x000fe20000000000 */
[----:B------:R-:W-:Y:S02]  /*1070*/  IMAD.MOV R0, RZ, RZ, -R0 ;  /* 0x000000ffff007224 */ /* 0x000fe400078e0a00 */
[--C-:B------:R-:W-:Y:S01]  /*1080*/  @!P4 IMAD.IADD R19, R19, 0x1, -R3.reuse ;  /* 0x000000011313c824 */ /* 0x100fe200078e0a03 */
[----:B------:R-:W-:Y:S01]  /*1090*/  ISETP.GE.AND P4, PT, R7, RZ, PT ;  /* 0x000000ff0700720c */ /* 0x000fe20003f86270 */
[----:B------:R-:W-:Y:S01]  /*10a0*/  @!P5 IMAD.IADD R11, R11, 0x1, -R3 ;  /* 0x000000010b0bd824 */ /* 0x000fe200078e0a03 */
[----:B------:R-:W-:Y:S01]  /*10b0*/  IADD3 R7, R29, 0x78, RZ ;  /* 0x000000781d077810 */ /* 0x000fe20007ffe0ff */
[----:B------:R-:W-:-:S02]  /*10c0*/  IMAD R14, R3, R18, R14 ;  /* 0x00000012030e7224 */ /* 0x000fc400078e020e */
[C---:B------:R-:W-:Y:S01]  /*10d0*/  IMAD R10, R3.reuse, R0, R10 ;  /* 0x00000000030a7224 */ /* 0x040fe200078e020a */
[----:B------:R-:W-:Y:S01]  /*10e0*/  IABS R16, R7 ;  /* 0x0000000700107213 */ /* 0x000fe20000000000 */
[----:B------:R-:W-:Y:S01]  /*10f0*/  @!P6 IMAD.IADD R4, R4, 0x1, -R3 ;  /* 0x000000010404e824 */ /* 0x000fe200078e0a03 */
[C---:B------:R-:W-:Y:S01]  /*1100*/  ISETP.GT.U32.AND P6, PT, R3.reuse, R11, PT ;  /* 0x0000000b0300720c */ /* 0x040fe20003fc4070 */
[----:B0-----:R-:W-:Y:S01]  /*1110*/  IMAD.MOV.U32 R17, RZ, RZ, R8 ;  /* 0x000000ffff117224 */ /* 0x001fe200078e0008 */
[----:B------:R-:W-:Y:S01]  /*1120*/  ISETP.GT.U32.AND P5, PT, R3, R10, PT ;  /* 0x0000000a0300720c */ /* 0x000fe20003fa4070 */
[----:B------:R-:W-:Y:S01]  /*1130*/  IMAD.HI.U32 R13, R15, R16, RZ ;  /* 0x000000100f0d7227 */ /* 0x000fe200078e00ff */
[----:B------:R-:W-:-:S03]  /*1140*/  IADD3 R0, R29, 0x76, RZ ;  /* 0x000000761d007810 */ /* 0x000fc60007ffe0ff */
[----:B------:R-:W-:-:S04]  /*1150*/  IMAD.HI.U32 R8, R15, R12, RZ ;  /* 0x0000000c0f087227 */ /* 0x000fc800078e00ff */
[----:B------:R-:W-:Y:S02]  /*1160*/  IMAD.MOV.U32 R20, RZ, RZ, R19 ;  /* 0x000000ffff147224 */ /* 0x000fe400078e0013 */
[----:B------:R-:W-:Y:S01]  /*1170*/  @!P6 IMAD.IADD R11, R11, 0x1, -R3 ;  /* 0x000000010b0be824 */ /* 0x000fe200078e0a03 */
[----:B------:R-:W-:Y:S01]  /*1180*/  ISETP.GT.U32.AND P6, PT, R3, R14, PT ;  /* 0x0000000e0300720c */ /* 0x000fe20003fc4070 */
[----:B------:R-:W-:Y:S02]  /*1190*/  IMAD.MOV R13, RZ, RZ, -R13 ;  /* 0x000000ffff0d7224 */ /* 0x000fe400078e0a0d */
[----:B------:R-:W-:Y:S02]  /*11a0*/  IMAD.MOV R8, RZ, RZ, -R8 ;  /* 0x000000ffff087224 */ /* 0x000fe400078e0a08 */
[----:B------:R-:W-:Y:S01]  /*11b0*/  @!P2 IMAD.MOV R20, RZ, RZ, -R20 ;  /* 0x000000ffff14a224 */ /* 0x000fe200078e0a14 */
[----:B------:R-:W-:Y:S01]  /*11c0*/  ISETP.GE.AND P2, PT, R5, RZ, PT ;  /* 0x000000ff0500720c */ /* 0x000fe20003f46270 */
[----:B------:R-:W-:Y:S01]  /*11d0*/  @!P1 IMAD.MOV R17, RZ, RZ, -R17 ;  /* 0x000000ffff119224 */ /* 0x000fe200078e0a11 */
[C---:B------:R-:W-:Y:S01]  /*11e0*/  ISETP.GT.U32.AND P1, PT, R3.reuse, R4, PT ;  /* 0x000000040300720c */ /* 0x040fe20003f24070 */
[C---:B------:R-:W-:Y:S01]  /*11f0*/  IMAD R16, R3.reuse, R13, R16 ;  /* 0x0000000d03107224 */ /* 0x040fe200078e0210 */
[----:B------:R-:W-:Y:S01]  /*1200*/  STL [R1+0x3c], R20 ;  /* 0x00003c1401007387 */ /* 0x000fe20000100800 */
[----:B------:R-:W-:Y:S01]  /*1210*/  IMAD.MOV.U32 R13, RZ, RZ, R11 ;  /* 0x000000ffff0d7224 */ /* 0x000fe200078e000b */
[----:B------:R-:W-:Y:S01]  /*1220*/  IABS R5, R0 ;  /* 0x0000000000057213 */ /* 0x000fe20000000000 */
[C---:B------:R-:W-:Y:S01]  /*1230*/  IMAD R12, R3.reuse, R8, R12 ;  /* 0x00000008030c7224 */ /* 0x040fe200078e020c */
[----:B------:R0:W-:Y:S01]  /*1240*/  STL [R1+0x38], R17 ;  /* 0x0000381101007387 */ /* 0x0001e20000100800 */
[----:B------:R-:W-:Y:S01]  /*1250*/  @!P4 IMAD.MOV R13, RZ, RZ, -R13 ;  /* 0x000000ffff0dc224 */ /* 0x000fe200078e0a0d */
[C---:B------:R-:W-:Y:S01]  /*1260*/  ISETP.GT.U32.AND P4, PT, R3.reuse, R16, PT ;  /* 0x000000100300720c */ /* 0x040fe20003f84070 */
[--C-:B------:R-:W-:Y:S01]  /*1270*/  @!P6 IMAD.IADD R14, R14, 0x1, -R3.reuse ;  /* 0x000000010e0ee824 */ /* 0x100fe200078e0a03 */
[----:B------:R-:W-:Y:S01]  /*1280*/  ISETP.GT.U32.AND P6, PT, R3, R12, PT ;  /* 0x0000000c0300720c */ /* 0x000fe20003fc4070 */
[----:B------:R-:W-:-:S02]  /*1290*/  @!P5 IMAD.IADD R10, R10, 0x1, -R3 ;  /* 0x000000010a0ad824 */ /* 0x000fc400078e0a03 */
[----:B------:R-:W-:Y:S01]  /*12a0*/  @!P1 IMAD.IADD R4, R4, 0x1, -R3 ;  /* 0x0000000104049824 */ /* 0x000fe200078e0a03 */
[----:B------:R-:W-:Y:S01]  /*12b0*/  ISETP.GE.AND P1, PT, R7, RZ, PT ;  /* 0x000000ff0700720c */ /* 0x000fe20003f26270 */
[----:B0-----:R-:W-:Y:S01]  /*12c0*/  IMAD.MOV.U32 R17, RZ, RZ, R9 ;  /* 0x000000ffff117224 */ /* 0x001fe200078e0009 */
[C---:B------:R-:W-:Y:S01]  /*12d0*/  ISETP.GT.U32.AND P5, PT, R3.reuse, R10, PT ;  /* 0x0000000a0300720c */ /* 0x040fe20003fa4070 */
[----:B------:R-:W-:Y:S02]  /*12e0*/  IMAD.MOV.U32 R11, RZ, RZ, R4 ;  /* 0x000000ffff0b7224 */ /* 0x000fe400078e0004 */
[----:B------:R-:W-:Y:S01]  /*12f0*/  @!P0 IMAD.MOV R17, RZ, RZ, -R17 ;  /* 0x000000ffff118224 */ /* 0x000fe200078e0a11 */
[----:B------:R-:W-:Y:S01]  /*1300*/  ISETP.GE.AND P0, PT, R6, RZ, PT ;  /* 0x000000ff0600720c */ /* 0x000fe20003f06270 */
[--C-:B------:R-:W-:Y:S01]  /*1310*/  @!P4 IMAD.IADD R16, R16, 0x1, -R3.reuse ;  /* 0x000000011010c824 */ /* 0x100fe200078e0a03 */
[----:B------:R-:W-:Y:S01]  /*1320*/  ISETP.GT.U32.AND P4, PT, R3, R14, PT ;  /* 0x0000000e0300720c */ /* 0x000fe20003f84070 */
[----:B------:R-:W-:Y:S01]  /*1330*/  @!P6 IMAD.IADD R12, R12, 0x1, -R3 ;  /* 0x000000010c0ce824 */ /* 0x000fe200078e0a03 */
[----:B------:R-:W-:Y:S01]  /*1340*/  STL [R1+0x28], R17 ;  /* 0x0000281101007387 */ /* 0x000fe20000100800 */
[----:B------:R-:W-:Y:S01]  /*1350*/  IMAD.HI.U32 R9, R15, R5, RZ ;  /* 0x000000050f097227 */ /* 0x000fe200078e00ff */
[----:B------:R-:W-:-:S02]  /*1360*/  IADD3 R6, R29, 0x74, RZ ;  /* 0x000000741d067810 */ /* 0x000fc40007ffe0ff */
[----:B------:R0:W-:Y:S01]  /*1370*/  STL [R1+0x24], R13 ;  /* 0x0000240d01007387 */ /* 0x0001e20000100800 */
[C---:B------:R-:W-:Y:S01]  /*1380*/  ISETP.GT.U32.AND P6, PT, R3.reuse, R12, PT ;  /* 0x0000000c0300720c */ /* 0x040fe20003fc4070 */
[----:B------:R-:W-:Y:S01]  /*1390*/  IMAD.MOV R9, RZ, RZ, -R9 ;  /* 0x000000ffff097224 */ /* 0x000fe200078e0a09 */
[----:B------:R-:W-:Y:S01]  /*13a0*/  IABS R18, R6 ;  /* 0x0000000600127213 */ /* 0x000fe20000000000 */
[----:B------:R-:W-:Y:S01]  /*13b0*/  @!P5 IMAD.IADD R10, R10, 0x1, -R3 ;  /* 0x000000010a0ad824 */ /* 0x000fe200078e0a03 */
[----:B------:R-:W-:Y:S01]  /*13c0*/  ISETP.GE.AND P5, PT, R2, RZ, PT ;  /* 0x000000ff0200720c */ /* 0x000fe20003fa6270 */
[----:B------:R-:W-:Y:S01]  /*13d0*/  IMAD R2, R3, R9, R5 ;  /* 0x0000000903027224 */ /* 0x000fe200078e0205 */
[----:B------:R-:W-:Y:S01]  /*13e0*/  IADD3 R5, R29, 0x73, RZ ;  /* 0x000000731d057810 */ /* 0x000fe20007ffe0ff */
[----:B------:R-:W-:Y:S01]  /*13f0*/  @!P3 IMAD.MOV R11, RZ, RZ, -R11 ;  /* 0x000000ffff0bb224 */ /* 0x000fe200078e0a0b */
[----:B------:R-:W-:Y:S01]  /*1400*/  ISETP.GT.U32.AND P3, PT, R3, R16, PT ;  /* 0x000000100300720c */ /* 0x000fe20003f64070 */
[--C-:B------:R-:W-:Y:S01]  /*1410*/  @!P4 IMAD.IADD R14, R14, 0x1, -R3.reuse ;  /* 0x000000010e0ec824 */ /* 0x100fe200078e0a03 */
[----:B0-----:R-:W-:Y:S01]  /*1420*/  IADD3 R13, R29, 0x75, RZ ;  /* 0x000000751d0d7810 */ /* 0x001fe20007ffe0ff */
[----:B------:R-:W-:Y:S01]  /*1430*/  IMAD.HI.U32 R19, R15, R18, RZ ;  /* 0x000000120f137227 */ /* 0x000fe200078e00ff */
[----:B------:R-:W-:Y:S01]  /*1440*/  ISETP.GT.U32.AND P4, PT, R3, R2, PT ;  /* 0x000000020300720c */ /* 0x000fe20003f84070 */
[----:B------:R0:W-:Y:S01]  /*1450*/  STL [R1+0xc], R11 ;  /* 0x00000c0b01007387 */ /* 0x0001e20000100800 */
[----:B------:R-:W-:Y:S01]  /*1460*/  IABS R4, R13 ;  /* 0x0000000d00047213 */ /* 0x000fe20000000000 */
[----:B------:R-:W-:Y:S01]  /*1470*/  @!P6 IMAD.IADD R12, R12, 0x1, -R3 ;  /* 0x000000010c0ce824 */ /* 0x000fe200078e0a03 */
[----:B------:R-:W-:Y:S01]  /*1480*/  IADD3 R9, R29, 0x72, RZ ;  /* 0x000000721d097810 */ /* 0x000fe20007ffe0ff */
[----:B------:R-:W-:-:S02]  /*1490*/  IMAD.MOV R19, RZ, RZ, -R19 ;  /* 0x000000ffff137224 */ /* 0x000fc400078e0a13 */
[----:B------:R-:W-:Y:S01]  /*14a0*/  IMAD.HI.U32 R7, R15, R4, RZ ;  /* 0x000000040f077227 */ /* 0x000fe200078e00ff */
[----:B------:R-:W-:-:S03]  /*14b0*/  IABS R8, R9 ;  /* 0x0000000900087213 */ /* 0x000fc60000000000 */
[----:B------:R-:W-:Y:S01]  /*14c0*/  IMAD.MOV R7, RZ, RZ, -R7 ;  /* 0x000000ffff077224 */ /* 0x000fe200078e0a07 */
[----:B0-----:R-:W-:Y:S01]  /*14d0*/  IABS R11, R5 ;  /* 0x00000005000b7213 */ /* 0x001fe20000000000 */
[--C-:B------:R-:W-:Y:S01]  /*14e0*/  @!P3 IMAD.IADD R16, R16, 0x1, -R3.reuse ;  /* 0x000000011010b824 */ /* 0x100fe200078e0a03 */
[----:B------:R-:W-:Y:S01]  /*14f0*/  ISETP.GE.AND P3, PT, R0, RZ, PT ;  /* 0x000000ff0000720c */ /* 0x000fe20003f66270 */
[----:B------:R-:W-:Y:S02]  /*1500*/  IMAD R4, R3, R7, R4 ;  /* 0x0000000703047224 */ /* 0x000fe400078e0204 */
[----:B------:R-:W-:Y:S01]  /*1510*/  @!P4 IMAD.IADD R2, R2, 0x1, -R3 ;  /* 0x000000010202c824 */ /* 0x000fe200078e0a03 */
[----:B------:R-:W-:Y:S01]  /*1520*/  ISETP.GE.AND P4, PT, R13, RZ, PT ;  /* 0x000000ff0d00720c */ /* 0x000fe20003f86270 */
[----:B------:R-:W-:Y:S01]  /*1530*/  IMAD.HI.U32 R0, R15, R11, RZ ;  /* 0x0000000b0f007227 */ /* 0x000fe200078e00ff */
[----:B------:R-:W-:-:S03]  /*1540*/  ISETP.GT.U32.AND P6, PT, R3, R4, PT ;  /* 0x000000040300720c */ /* 0x000fc60003fc4070 */
[----:B------:R-:W-:-:S04]  /*1550*/  IMAD.HI.U32 R7, R15, R8, RZ ;  /* 0x000000080f077227 */ /* 0x000fc800078e00ff */
[----:B------:R-:W-:Y:S02]  /*1560*/  IMAD.MOV R0, RZ, RZ, -R0 ;  /* 0x000000ffff007224 */ /* 0x000fe400078e0a00 */
[C---:B------:R-:W-:Y:S02]  /*1570*/  IMAD R13, R3.reuse, R19, R18 ;  /* 0x00000013030d7224 */ /* 0x040fe400078e0212 */
[----:B------:R-:W-:Y:S02]  /*1580*/  IMAD.MOV.U32 R20, RZ, RZ, R10 ;  /* 0x000000ffff147224 */ /* 0x000fe400078e000a */
[----:B------:R-:W-:Y:S01]  /*1590*/  @!P6 IMAD.IADD R4, R4, 0x1, -R3 ;  /* 0x000000010404e824 */ /* 0x000fe200078e0a03 */
[----:B------:R-:W-:Y:S01]  /*15a0*/  ISETP.GT.U32.AND P6, PT, R3, R2, PT ;  /* 0x000000020300720c */ /* 0x000fe20003fc4070 */
[----:B------:R-:W-:Y:S02]  /*15b0*/  IMAD.MOV.U32 R17, RZ, RZ, R14 ;  /* 0x000000ffff117224 */ /* 0x000fe400078e000e */
[----:B------:R-:W-:-:S02]  /*15c0*/  IMAD.MOV R7, RZ, RZ, -R7 ;  /* 0x000000ffff077224 */ /* 0x000fc400078e0a07 */
[----:B------:R-:W-:Y:S01]  /*15d0*/  IMAD R11, R3, R0, R11 ;  /* 0x00000000030b7224 */ /* 0x000fe200078e020b */
[----:B------:R-:W-:Y:S01]  /*15e0*/  IADD3 R0, R29, 0x71, RZ ;  /* 0x000000711d007810 */ /* 0x000fe20007ffe0ff */
[----:B------:R-:W-:Y:S01]  /*15f0*/  @!P2 IMAD.MOV R20, RZ, RZ, -R20 ;  /* 0x000000ffff14a224 */ /* 0x000fe200078e0a14 */
[C---:B------:R-:W-:Y:S01]  /*1600*/  ISETP.GT.U32.AND P2, PT, R3.reuse, R13, PT ;  /* 0x0000000d0300720c */ /* 0x040fe20003f44070 */
[----:B------:R-:W-:Y:S01]  /*1610*/  @!P0 IMAD.MOV R17, RZ, RZ, -R17 ;  /* 0x000000ffff118224 */ /* 0x000fe200078e0a11 */
[C---:B------:R-:W-:Y:S01]  /*1620*/  ISETP.GT.U32.AND P0, PT, R3.reuse, R4, PT ;  /* 0x000000040300720c */ /* 0x040fe20003f04070 */
[C---:B------:R-:W-:Y:S01]  /*1630*/  IMAD R8, R3.reuse, R7, R8 ;  /* 0x0000000703087224 */ /* 0x040fe200078e0208 */
[----:B------:R-:W-:Y:S01]  /*1640*/  IABS R10, R0 ;  /* 0x00000000000a7213 */ /* 0x000fe20000000000 */
[----:B------:R-:W-:Y:S01]  /*1650*/  @!P1 IMAD.MOV R16, RZ, RZ, -R16 ;  /* 0x000000ffff109224 */ /* 0x000fe200078e0a10 */
[C---:B------:R-:W-:Y:S01]  /*1660*/  ISETP.GT.U32.AND P1, PT, R3.reuse, R11, PT ;  /* 0x0000000b0300720c */ /* 0x040fe20003f24070 */
[----:B------:R-:W-:Y:S01]  /*1670*/  STL [R1+0x8], R20 ;  /* 0x0000081401007387 */ /* 0x000fe20000100800 */
[----:B------:R-:W-:Y:S01]  /*1680*/  @!P6 IMAD.IADD R2, R2, 0x1, -R3 ;  /* 0x000000010202e824 */ /* 0x000fe200078e0a03 */
[----:B------:R-:W-:-:S02]  /*1690*/  ISETP.GT.U32.AND P6, PT, R3, R8, PT ;  /* 0x000000080300720c */ /* 0x000fc40003fc4070 */
[----:B------:R0:W-:Y:S01]  /*16a0*/  STL [R1+0x160], R17 ;  /* 0x0001601101007387 */ /* 0x0001e20000100800 */
[----:B------:R-:W-:Y:S01]  /*16b0*/  IADD3 R7, R29, 0x70, RZ ;  /* 0x000000701d077810 */ /* 0x000fe20007ffe0ff */
[--C-:B------:R-:W-:Y:S01]  /*16c0*/  @!P2 IMAD.IADD R13, R13, 0x1, -R3.reuse ;  /* 0x000000010d0da824 */ /* 0x100fe200078e0a03 */
[----:B------:R-:W-:Y:S01]  /*16d0*/  ISETP.GE.AND P2, PT, R9, RZ, PT ;  /* 0x000000ff0900720c */ /* 0x000fe20003f46270 */
[--C-:B------:R-:W-:Y:S01]  /*16e0*/  @!P0 IMAD.IADD R4, R4, 0x1, -R3.reuse ;  /* 0x0000000104048824 */ /* 0x100fe200078e0a03 */
[----:B------:R-:W-:Y:S01]  /*16f0*/  IABS R14, R7 ;  /* 0x00000007000e7213 */ /* 0x000fe20000000000 */
[----:B------:R1:W-:Y:S01]  /*1700*/  STL [R1+0x164], R16 ;  /* 0x0001641001007387 */ /* 0x0003e20000100800 */
[----:B------:R-:W-:Y:S01]  /*1710*/  ISETP.GE.AND P0, PT, R5, RZ, PT ;  /* 0x000000ff0500720c */ /* 0x000fe20003f06270 */
[----:B------:R-:W-:Y:S01]  /*1720*/  @!P1 IMAD.IADD R11, R11, 0x1, -R3 ;  /* 0x000000010b0b9824 */ /* 0x000fe200078e0a03 */
[----:B------:R-:W-:Y:S01]  /*1730*/  ISETP.GT.U32.AND P1, PT, R3, R13, PT ;  /* 0x0000000d0300720c */ /* 0x000fe20003f24070 */
[----:B0-----:R-:W-:-:S02]  /*1740*/  IMAD.MOV.U32 R17, RZ, RZ, R12 ;  /* 0x000000ffff117224 */ /* 0x001fc400078e000c */
[----:B------:R-:W-:-:S04]  /*1750*/  IMAD.HI.U32 R12, R15, R10, RZ ;  /* 0x0000000a0f0c7227 */ /* 0x000fc800078e00ff */
[----:B------:R-:W-:Y:S02]  /*1760*/  IMAD.MOV R12, RZ, RZ, -R12 ;  /* 0x000000ffff0c7224 */ /* 0x000fe400078e0a0c */
[----:B------:R-:W-:Y:S01]  /*1770*/  @!P5 IMAD.MOV R17, RZ, RZ, -R17 ;  /* 0x000000ffff11d224 */ /* 0x000fe200078e0a11 */
[----:B------:R-:W-:Y:S01]  /*1780*/  ISETP.GE.AND P5, PT, R6, RZ, PT ;  /* 0x000000ff0600720c */ /* 0x000fe20003fa6270 */
[----:B------:R-:W-:Y:S02]  /*1790*/  IMAD R9, R3, R12, R10 ;  /* 0x0000000c03097224 */ /* 0x000fe400078e020a */
[----:B------:R-:W-:Y:S01]  /*17a0*/  IMAD.MOV.U32 R10, RZ, RZ, R4 ;  /* 0x000000ffff0a7224 */ /* 0x000fe200078e0004 */
[----:B------:R-:W-:Y:S01]  /*17b0*/  STL [R1+0x168], R17 ;  /* 0x0001681101007387 */ /* 0x000fe20000100800 */
[----:B------:R-:W-:Y:S02]  /*17c0*/  IMAD.MOV.U32 R6, RZ, RZ, R14 ;  /* 0x000000ffff067224 */ /* 0x000fe400078e000e */
[----:B-1----:R-:W-:Y:S01]  /*17d0*/  IMAD.MOV.U32 R16, RZ, RZ, R2 ;  /* 0x000000ffff107224 */ /* 0x002fe200078e0002 */
[----:B------:R-:W-:Y:S01]  /*17e0*/  IADD3 R2, R29, 0x6f, RZ ;  /* 0x0000006f1d027810 */ /* 0x000fe20007ffe0ff */
[----:B------:R-:W-:Y:S01]  /*17f0*/  @!P6 IMAD.IADD R8, R8, 0x1, -R3 ;  /* 0x000000010808e824 */ /* 0x000fe200078e0a03 */
[C---:B------:R-:W-:Y:S01]  /*1800*/  ISETP.GT.U32.AND P6, PT, R3.reuse, R11, PT ;  /* 0x0000000b0300720c */ /* 0x040fe20003fc4070 */
[----:B------:R-:W-:Y:S01]  /*1810*/  @!P4 IMAD.MOV R10, RZ, RZ, -R10 ;  /* 0x000000ffff0ac224 */ /* 0x000fe200078e0a0a */
[----:B------:R-:W-:Y:S01]  /*1820*/  ISETP.GT.U32.AND P4, PT, R3, R9, PT ;  /* 0x000000090300720c */ /* 0x000fe20003f84070 */
[----:B------:R-:W-:Y:S01]  /*1830*/  IMAD.HI.U32 R5, R15, R6, RZ ;  /* 0x000000060f057227 */ /* 0x000fe200078e00ff */
[----:B------:R-:W-:-:S03]  /*1840*/  IABS R4, R2 ;  /* 0x0000000200047213 */ /* 0x000fc60000000000 */
[----:B------:R-:W-:Y:S01]  /*1850*/  @!P3 IMAD.MOV R16, RZ, RZ, -R16 ;  /* 0x000000ffff10b224 */ /* 0x000fe200078e0a10 */
[----:B------:R-:W-:Y:S01]  /*1860*/  ISETP.GT.U32.AND P3, PT, R3, R8, PT ;  /* 0x000000080300720c */ /* 0x000fe20003f64070 */
[----:B------:R-:W-:Y:S02]  /*1870*/  IMAD.MOV R5, RZ, RZ, -R5 ;  /* 0x000000ffff057224 */ /* 0x000fe400078e0a05 */
[--C-:B------:R-:W-:Y:S01]  /*1880*/  @!P1 IMAD.IADD R13, R13, 0x1, -R3.reuse ;  /* 0x000000010d0d9824 */ /* 0x100fe200078e0a03 */
[----:B------:R-:W-:Y:S01]  /*1890*/  ISETP.GE.AND P1, PT, R0, RZ, PT ;  /* 0x000000ff0000720c */ /* 0x000fe20003f26270 */
[----:B------:R-:W-:Y:S01]  /*18a0*/  IMAD R6, R3, R5, R6 ;  /* 0x0000000503067224 */ /* 0x000fe200078e0206 */
[----:B------:R-:W-:Y:S01]  /*18b0*/  IADD3 R5, R29, 0x6e, RZ ;  /* 0x0000006e1d057810 */ /* 0x000fe20007ffe0ff */
[----:B------:R-:W-:Y:S01]  /*18c0*/  @!P4 IMAD.IADD R9, R9, 0x1, -R3 ;  /* 0x000000010909c824 */ /* 0x000fe200078e0a03 */
[----:B------:R-:W-:Y:S01]  /*18d0*/  STL [R1+0x17c], R16 ;  /* 0x00017c1001007387 */ /* 0x000fe20000100800 */
[----:B------:R-:W-:Y:S01]  /*18e0*/  IMAD.MOV.U32 R14, RZ, RZ, R13 ;  /* 0x000000ffff0e7224 */ /* 0x000fe200078e000d */
[----:B------:R-:W-:Y:S01]  /*18f0*/  IABS R0, R5 ;  /* 0x0000000500007213 */ /* 0x000fe20000000000 */
[--C-:B------:R-:W-:Y:S01]  /*1900*/  @!P6 IMAD.IADD R11, R11, 0x1, -R3.reuse ;  /* 0x000000010b0be824 */ /* 0x100fe200078e0a03 */
[----:B------:R0:W-:Y:S01]  /*1910*/  STL [R1+0x180], R10 ;  /* 0x0001800a01007387 */ /* 0x0001e20000100800 */
[----:B------:R-:W-:Y:S01]  /*1920*/  @!P3 IMAD.IADD R8, R8, 0x1, -R3 ;  /* 0x000000010808b824 */ /* 0x000fe200078e0a03 */
[----:B------:R-:W-:Y:S01]  /*1930*/  ISETP.GE.AND P3, PT, R7, RZ, PT ;  /* 0x000000ff0700720c */ /* 0x000fe20003f66270 */
[----:B------:R-:W-:Y:S01]  /*1940*/  @!P5 IMAD.MOV R14, RZ, RZ, -R14 ;  /* 0x000000ffff0ed224 */ /* 0x000fe200078e0a0e */
[----:B------:R-:W-:Y:S01]  /*1950*/  IADD3 R7, R29, 0x6d, RZ ;  /* 0x0000006d1d077810 */ /* 0x000fe20007ffe0ff */
[----:B------:R-:W-:Y:S01]  /*1960*/  IMAD.HI.U32 R12, R15, R4, RZ ;  /* 0x000000040f0c7227 */ /* 0x000fe200078e00ff */
[----:B------:R-:W-:-:S02]  /*1970*/  ISETP.GT.U32.AND P5, PT, R3, R9, PT ;  /* 0x000000090300720c */ /* 0x000fc40003fa4070 */
[----:B------:R-:W-:Y:S01]  /*1980*/  ISETP.GE.AND P4, PT, R2, RZ, PT ;  /* 0x000000ff0200720c */ /* 0x000fe20003f86270 */
[----:B------:R-:W-:Y:S01]  /*1990*/  IMAD.MOV R12, RZ, RZ, -R12 ;  /* 0x000000ffff0c7224 */ /* 0x000fe200078e0a0c */
[----:B------:R-:W-:Y:S01]  /*19a0*/  IABS R2, R7 ;  /* 0x0000000700027213 */ /* 0x000fe20000000000 */
[----:B0-----:R-:W-:Y:S01]  /*19b0*/  IMAD.HI.U32 R10, R15, R0, RZ ;  /* 0x000000000f0a7227 */ /* 0x001fe200078e00ff */
[----:B------:R-:W-:Y:S01]  /*19c0*/  ISETP.GT.U32.AND P6, PT, R3, R6, PT ;  /* 0x000000060300720c */ /* 0x000fe20003fc4070 */
[----:B------:R0:W-:Y:S01]  /*19d0*/  STL [R1+0x184], R14 ;  /* 0x0001840e01007387 */ /* 0x0001e20000100800 */
[----:B------:R-:W-:Y:S01]  /*19e0*/  IADD3 R13, R29, 0x62, RZ ;  /* 0x000000621d0d7810 */ /* 0x000fe20007ffe0ff */
[----:B------:R-:W-:Y:S02]  /*19f0*/  IMAD.MOV R10, RZ, RZ, -R10 ;  /* 0x000000ffff0a7224 */ /* 0x000fe400078e0a0a */
[C---:B------:R-:W-:Y:S02]  /*1a00*/  IMAD R4, R3.reuse, R12, R4 ;  /* 0x0000000c03047224 */ /* 0x040fe400078e0204 */
[----:B------:R-:W-:-:S02]  /*1a10*/  IMAD R0, R3, R10, R0 ;  /* 0x0000000a03007224 */ /* 0x000fc400078e0200 */
[----:B------:R-:W-:Y:S01]  /*1a20*/  IMAD.HI.U32 R10, R15, R2, RZ ;  /* 0x000000020f0a7227 */ /* 0x000fe200078e00ff */
[----:B0-----:R-:W-:-:S03]  /*1a30*/  IADD3 R14, R29, 0x69, RZ ;  /* 0x000000691d0e7810 */ /* 0x001fc60007ffe0ff */
[----:B------:R-:W-:Y:S02]  /*1a40*/  IMAD.MOV R10, RZ, RZ, -R10 ;  /* 0x000000ffff0a7224 */ /* 0x000fe400078e0a0a */
[----:B------:R-:W-:Y:S01]  /*1a50*/  @!P5 IMAD.IADD R9, R9, 0x1, -R3 ;  /* 0x000000010909d824 */ /* 0x000fe200078e0a03 */
[C---:B------:R-:W-:Y:S01]  /*1a60*/  ISETP.GT.U32.AND P5, PT, R3.reuse, R0, PT ;  /* 0x000000000300720c */ /* 0x040fe20003fa4070 */
[C---:B------:R-:W-:Y:S02]  /*1a70*/  IMAD R2, R3.reuse, R10, R2 ;  /* 0x0000000a03027224 */ /* 0x040fe400078e0202 */
[----:B------:R-:W-:Y:S02]  /*1a80*/  IMAD.MOV.U32 R12, RZ, RZ, R9 ;  /* 0x000000ffff0c7224 */ /* 0x000fe400078e0009 */
[----:B------:R-:W-:Y:S02]  /*1a90*/  @!P6 IMAD.IADD R6, R6, 0x1, -R3 ;  /* 0x000000010606e824 */ /* 0x000fe400078e0a03 */
[----:B------:R-:W-:Y:S01]  /*1aa0*/  @!P1 IMAD.MOV R12, RZ, RZ, -R12 ;  /* 0x000000ffff0c9224 */ /* 0x000fe200078e0a0c */
[C---:B------:R-:W-:Y:S01]  /*1ab0*/  ISETP.GT.U32.AND P1, PT, R3.reuse, R2, PT ;  /* 0x000000020300720c */ /* 0x040fe20003f24070 */
[----:B------:R-:W-:Y:S01]  /*1ac0*/  @!P0 IMAD.MOV R11, RZ, RZ, -R11 ;  /* 0x000000ffff0b8224 */ /* 0x000fe200078e0a0b */
[C---:B------:R-:W-:Y:S01]  /*1ad0*/  ISETP.GT.U32.AND P6, PT, R3.reuse, R6, PT ;  /* 0x000000060300720c */ /* 0x040fe20003fc4070 */
[----:B------:R-:W-:Y:S01]  /*1ae0*/  @!P2 IMAD.MOV R8, RZ, RZ, -R8 ;  /* 0x000000ffff08a224 */ /* 0x000fe200078e0a08 */
[----:B------:R-:W-:Y:S01]  /*1af0*/  ISETP.GT.U32.AND P0, PT, R3, R4, PT ;  /* 0x000000040300720c */ /* 0x000fe20003f04070 */
[----:B------:R-:W-:Y:S01]  /*1b00*/  @!P5 IMAD.IADD R0, R0, 0x1, -R3 ;  /* 0x000000010000d824 */ /* 0x000fe200078e0a03 */
[----:B------:R0:W-:Y:S01]  /*1b10*/  STL [R1+0x188], R11 ;  /* 0x0001880b01007387 */ /* 0x0001e20000100800 */
[----:B------:R-:W-:-:S02]  /*1b20*/  ISETP.GE.AND P2, PT, R5, RZ, PT ;  /* 0x000000ff0500720c */ /* 0x000fc40003f46270 */
[----:B------:R-:W-:Y:S01]  /*1b30*/  IADD3 R5, R29, 0x6c, RZ ;  /* 0x0000006c1d057810 */ /* 0x000fe20007ffe0ff */
[----:B------:R1:W-:Y:S01]  /*1b40*/  STL [R1+0x1ac], R8 ;  /* 0x0001ac0801007387 */ /* 0x0003e20000100800 */
[----:B------:R-:W-:Y:S02]  /*1b50*/  ISETP.GT.U32.AND P5, PT, R3, R0, PT ;  /* 0x000000000300720c */ /* 0x000fe40003fa4070 */
[--C-:B------:R-:W-:Y:S01]  /*1b60*/  @!P1 IMAD.IADD R2, R2, 0x1, -R3.reuse ;  /* 0x0000000102029824 */ /* 0x100fe200078e0a03 */
[----:B------:R-:W-:Y:S01]  /*1b70*/  IABS R20, R5 ;  /* 0x0000000500147213 */ /* 0x000fe20000000000 */
[--C-:B------:R-:W-:Y:S01]  /*1b80*/  @!P6 IMAD.IADD R6, R6, 0x1, -R3.reuse ;  /* 0x000000010606e824 */ /* 0x100fe200078e0a03 */
[----:B------:R-:W-:Y:S01]  /*1b90*/  ISETP.GE.AND P6, PT, R7, RZ, PT ;  /* 0x000000ff0700720c */ /* 0x000fe20003fc6270 */
[----:B------:R-:W-:Y:S01]  /*1ba0*/  @!P0 IMAD.IADD R4, R4, 0x1, -R3 ;  /* 0x0000000104048824 */ /* 0x000fe200078e0a03 */
[----:B------:R-:W-:Y:S01]  /*1bb0*/  ISETP.GT.U32.AND P1, PT, R3, R2, PT ;  /* 0x000000020300720c */ /* 0x000fe20003f24070 */
[----:B0-----:R-:W-:Y:S01]  /*1bc0*/  IMAD.MOV.U32 R11, RZ, RZ, R6 ;  /* 0x000000ffff0b7224 */ /* 0x001fe200078e0006 */
[----:B-1----:R-:W-:Y:S01]  /*1bd0*/  IADD3 R8, R29, 0x6b, RZ ;  /* 0x0000006b1d087810 */ /* 0x002fe20007ffe0ff */
[----:B------:R-:W-:Y:S01]  /*1be0*/  IMAD.HI.U32 R9, R15, R20, RZ ;  /* 0x000000140f097227 */ /* 0x000fe200078e00ff */
[----:B------:R-:W-:Y:S01]  /*1bf0*/  ISETP.GT.U32.AND P0, PT, R3, R4, PT ;  /* 0x000000040300720c */ /* 0x000fe20003f04070 */
[----:B------:R-:W-:Y:S01]  /*1c00*/  STL [R1+0x1a0], R12 ;  /* 0x0001a00c01007387 */ /* 0x000fe20000100800 */
[----:B------:R-:W-:Y:S01]  /*1c10*/  IABS R19, R8 ;  /* 0x0000000800137213 */ /* 0x000fe20000000000 */
[----:B------:R-:W-:Y:S01]  /*1c20*/  @!P3 IMAD.MOV R11, RZ, RZ, -R11 ;  /* 0x000000ffff0bb224 */ /* 0x000fe200078e0a0b */
[----:B------:R-:W-:Y:S01]  /*1c30*/  IADD3 R7, R29, 0x6a, RZ ;  /* 0x0000006a1d077810 */ /* 0x000fe20007ffe0ff */
[--C-:B------:R-:W-:Y:S01]  /*1c40*/  @!P5 IMAD.IADD R0, R0, 0x1, -R3.reuse ;  /* 0x000000010000d824 */ /* 0x100fe200078e0a03 */
[----:B------:R-:W-:Y:S01]  /*1c50*/  ISETP.GE.AND P3, PT, R5, RZ, PT ;  /* 0x000000ff0500720c */ /* 0x000fe20003f66270 */
[----:B------:R-:W-:Y:S01]  /*1c60*/  IMAD.HI.U32 R6, R15, R19, RZ ;  /* 0x000000130f067227 */ /* 0x000fe200078e00ff */
[----:B------:R-:W-:Y:S01]  /*1c70*/  IABS R18, R7 ;  /* 0x0000000700127213 */ /* 0x000fe20000000000 */
[----:B------:R0:W-:Y:S01]  /*1c80*/  STL [R1+0x1a4], R11 ;  /* 0x0001a40b01007387 */ /* 0x0001e20000100800 */
[----:B------:R-:W-:Y:S01]  /*1c90*/  ISETP.GE.AND P5, PT, R7, RZ, PT ;  /* 0x000000ff0700720c */ /* 0x000fe20003fa6270 */
[----:B------:R-:W-:Y:S01]  /*1ca0*/  IMAD.MOV R6, RZ, RZ, -R6 ;  /* 0x000000ffff067224 */ /* 0x000fe200078e0a06 */
[----:B------:R-:W-:Y:S01]  /*1cb0*/  IADD3 R7, R29, 0x68, RZ ;  /* 0x000000681d077810 */ /* 0x000fe20007ffe0ff */
[----:B------:R-:W-:-:S02]  /*1cc0*/  @!P1 IMAD.IADD R2, R2, 0x1, -R3 ;  /* 0x0000000102029824 */ /* 0x000fc400078e0a03 */
[C---:B------:R-:W-:Y:S01]  /*1cd0*/  IMAD R19, R3.reuse, R6, R19 ;  /* 0x0000000603137224 */ /* 0x040fe200078e0213 */
[----:B------:R-:W-:Y:S01]  /*1ce0*/  IABS R16, R7 ;  /* 0x0000000700107213 */ /* 0x000fe20000000000 */
[----:B------:R-:W-:Y:S01]  /*1cf0*/  @!P0 IMAD.IADD R4, R4, 0x1, -R3 ;  /* 0x0000000104048824 */ /* 0x000fe200078e0a03 */
[----:B------:R-:W-:Y:S01]  /*1d00*/  ISETP.GE.AND P0, PT, R8, RZ, PT ;  /* 0x000000ff0800720c */ /* 0x000fe20003f06270 */
[----:B------:R-:W-:Y:S01]  /*1d10*/  IMAD.MOV R8, RZ, RZ, -R9 ;  /* 0x000000ffff087224 */ /* 0x000fe200078e0a09 */
[----:B------:R-:W-:Y:S01]  /*1d20*/  ISETP.GT.U32.AND P1, PT, R3, R19, PT ;  /* 0x000000130300720c */ /* 0x000fe20003f24070 */
[----:B0-----:R-:W-:Y:S01]  /*1d30*/  IMAD.MOV.U32 R11, RZ, RZ, R4 ;  /* 0x000000ffff0b7224 */ /* 0x001fe200078e0004 */
[----:B------:R-:W-:Y:S01]  /*1d40*/  IADD3 R4, R29, 0x66, RZ ;  /* 0x000000661d047810 */ /* 0x000fe20007ffe0ff */
[----:B------:R-:W-:Y:S02]  /*1d50*/  IMAD R20, R3, R8, R20 ;  /* 0x0000000803147224 */ /* 0x000fe400078e0214 */
[----:B------:R-:W-:Y:S01]  /*1d60*/  IMAD.MOV.U32 R10, RZ, RZ, R0 ;  /* 0x000000ffff0a7224 */ /* 0x000fe200078e0000 */
[----:B------:R-:W-:Y:S01]  /*1d70*/  IABS R9, R4 ;  /* 0x0000000400097213 */ /* 0x000fe20000000000 */
[----:B------:R-:W-:-:S04]  /*1d80*/  IMAD.HI.U32 R5, R15, R18, RZ ;  /* 0x000000120f057227 */ /* 0x000fc800078e00ff */
[----:B------:R-:W-:Y:S01]  /*1d90*/  @!P4 IMAD.MOV R11, RZ, RZ, -R11 ;  /* 0x000000ffff0bc224 */ /* 0x000fe200078e0a0b */
[----:B------:R-:W-:Y:S01]  /*1da0*/  ISETP.GT.U32.AND P4, PT, R3, R20, PT ;  /* 0x000000140300720c */ /* 0x000fe20003f84070 */
[----:B------:R-:W-:Y:S01]  /*1db0*/  @!P2 IMAD.MOV R10, RZ, RZ, -R10 ;  /* 0x000000ffff0aa224 */ /* 0x000fe200078e0a0a */
[----:B------:R-:W-:Y:S01]  /*1dc0*/  ISETP.GE.AND P2, PT, R14, RZ, PT ;  /* 0x000000ff0e00720c */ /* 0x000fe20003f46270 */
[----:B------:R-:W-:Y:S01]  /*1dd0*/  @!P1 IMAD.IADD R19, R19, 0x1, -R3 ;  /* 0x0000000113139824 */ /* 0x000fe200078e0a03 */
[----:B------:R-:W-:Y:S01]  /*1de0*/  IABS R14, R14 ;  /* 0x0000000e000e7213 */ /* 0x000fe20000000000 */
[----:B------:R-:W-:Y:S01]  /*1df0*/  IMAD.MOV R5, RZ, RZ, -R5 ;  /* 0x000000ffff057224 */ /* 0x000fe200078e0a05 */
[----:B------:R-:W-:Y:S01]  /*1e00*/  STL [R1+0x194], R11 ;  /* 0x0001940b01007387 */ /* 0x000fe20000100800 */
[----:B------:R-:W-:Y:S01]  /*1e10*/  IMAD.MOV.U32 R12, RZ, RZ, R2 ;  /* 0x000000ffff0c7224 */ /* 0x000fe200078e0002 */
[C---:B------:R-:W-:Y:S01]  /*1e20*/  ISETP.GT.U32.AND P1, PT, R3.reuse, R19, PT ;  /* 0x000000130300720c */ /* 0x040fe20003f24070 */
[----:B------:R-:W-:Y:S01]  /*1e30*/  IMAD R18, R3, R5, R18 ;  /* 0x0000000503127224 */ /* 0x000fe200078e0212 */
[----:B------:R-:W-:Y:S01]  /*1e40*/  IADD3 R5, R29, 0x67, RZ ;  /* 0x000000671d057810 */ /* 0x000fe20007ffe0ff */
[----:B------:R-:W-:Y:S01]  /*1e50*/  IMAD.HI.U32 R8, R15, R14, RZ ;  /* 0x0000000e0f087227 */ /* 0x000fe200078e00ff */
[----:B------:R0:W-:Y:S03]  /*1e60*/  STL [R1+0x19c], R10 ;  /* 0x00019c0a01007387 */ /* 0x0001e60000100800 */
[----:B------:R-:W-:-:S02]  /*1e70*/  IMAD.MOV R8, RZ, RZ, -R8 ;  /* 0x000000ffff087224 */ /* 0x000fc400078e0a08 */
[----:B------:R-:W-:Y:S01]  /*1e80*/  @!P6 IMAD.MOV R12, RZ, RZ, -R12 ;  /* 0x000000ffff0ce224 */ /* 0x000fe200078e0a0c */
[----:B------:R-:W-:Y:S01]  /*1e90*/  ISETP.GT.U32.AND P6, PT, R3, R18, PT ;  /* 0x000000120300720c */ /* 0x000fe20003fc4070 */
[----:B------:R-:W-:Y:S02]  /*1ea0*/  @!P4 IMAD.IADD R20, R20, 0x1, -R3 ;  /* 0x000000011414c824 */ /* 0x000fe400078e0a03 */
[----:B------:R-:W-:Y:S01]  /*1eb0*/  IMAD.HI.U32 R6, R15, R16, RZ ;  /* 0x000000100f067227 */ /* 0x000fe200078e00ff */
[----:B0-----:R-:W-:Y:S01]  /*1ec0*/  IABS R10, R5 ;  /* 0x00000005000a7213 */ /* 0x001fe20000000000 */
[----:B------:R0:W-:Y:S01]  /*1ed0*/  STL [R1+0x18c], R12 ;  /* 0x00018c0c01007387 */ /* 0x0001e20000100800 */
[C---:B------:R-:W-:Y:S01]  /*1ee0*/  ISETP.GT.U32.AND P4, PT, R3.reuse, R20, PT ;  /* 0x000000140300720c */ /* 0x040fe20003f84070 */
[----:B------:R-:W-:Y:S02]  /*1ef0*/  IMAD R14, R3, R8, R14 ;  /* 0x00000008030e7224 */ /* 0x000fe400078e020e */
[----:B------:R-:W-:-:S02]  /*1f00*/  IMAD.MOV R6, RZ, RZ, -R6 ;  /* 0x000000ffff067224 */ /* 0x000fc400078e0a06 */
[----:B------:R-:W-:Y:S01]  /*1f10*/  @!P1 IMAD.IADD R19, R19, 0x1, -R3 ;  /* 0x0000000113139824 */ /* 0x000fe200078e0a03 */
[C---:B------:R-:W-:Y:S01]  /*1f20*/  ISETP.GT.U32.AND P1, PT, R3.reuse, R14, PT ;  /* 0x0000000e0300720c */ /* 0x040fe20003f24070 */
[----:B------:R-:W-:Y:S02]  /*1f30*/  IMAD R16, R3, R6, R16 ;  /* 0x0000000603107224 */ /* 0x000fe400078e0210 */
[----:B------:R-:W-:Y:S01]  /*1f40*/  IMAD.HI.U32 R11, R15, R10, RZ ;  /* 0x0000000a0f0b7227 */ /* 0x000fe200078e00ff */
[----:B0-----:R-:W-:-:S03]  /*1f50*/  IADD3 R12, R29, 0x63, RZ ;  /* 0x000000631d0c7810 */ /* 0x001fc60007ffe0ff */
[----:B------:R-:W-:Y:S01]  /*1f60*/  @!P6 IMAD.IADD R18, R18, 0x1, -R3 ;  /* 0x000000011212e824 */ /* 0x000fe200078e0a03 */
[----:B------:R-:W-:Y:S01]  /*1f70*/  ISETP.GT.U32.AND P6, PT, R3, R16, PT ;  /* 0x000000100300720c */ /* 0x000fe20003fc4070 */
[----:B------:R-:W-:Y:S01]  /*1f80*/  IMAD.MOV R2, RZ, RZ, -R11 ;  /* 0x000000ffff027224 */ /* 0x000fe200078e0a0b */
[----:B------:R-:W-:Y:S01]  /*1f90*/  IADD3 R11, R29, 0x64, RZ ;  /* 0x000000641d0b7810 */ /* 0x000fe20007ffe0ff */
[--C-:B------:R-:W-:Y:S01]  /*1fa0*/  @!P4 IMAD.IADD R20, R20, 0x1, -R3.reuse ;  /* 0x000000011414c824 */ /* 0x100fe200078e0a03 */
[----:B------:R-:W-:Y:S01]  /*1fb0*/  ISETP.GE.AND P4, PT, R7, RZ, PT ;  /* 0x000000ff0700720c */ /* 0x000fe20003f86270 */
[----:B------:R-:W-:Y:S01]  /*1fc0*/  IMAD R10, R3, R2, R10 ;  /* 0x00000002030a7224 */ /* 0x000fe200078e020a */
[----:B------:R-:W-:Y:S01]  /*1fd0*/  IADD3 R2, R29, 0x65, RZ ;  /* 0x000000651d027810 */ /* 0x000fe20007ffe0ff */
[----:B------:R-:W-:Y:S01]  /*1fe0*/  @!P1 IMAD.IADD R14, R14, 0x1, -R3 ;  /* 0x000000010e0e9824 */ /* 0x000fe200078e0a03 */
[----:B------:R-:W-:Y:S01]  /*1ff0*/  ISETP.GT.U32.AND P1, PT, R3, R18, PT ;  /* 0x000000120300720c */ /* 0x000fe20003f24070 */
[----:B------:R-:W-:Y:S01]  /*2000*/  IMAD.HI.U32 R0, R15, R9, RZ ;  /* 0x000000090f007227 */ /* 0x000fe200078e00ff */
[----:B------:R-:W-:-:S02]  /*2010*/  IABS R7, R2 ;  /* 0x0000000200077213 */ /* 0x000fc40000000000 */
[----:B------:R-:W-:Y:S01]  /*2020*/  IABS R6, R11 ;  /* 0x0000000b00067213 */ /* 0x000fe20000000000 */
[----:B------:R-:W-:Y:S01]  /*2030*/  IMAD.MOV.U32 R17, RZ, RZ, R20 ;  /* 0x000000ffff117224 */ /* 0x000fe200078e0014 */
[----:B------:R-:W-:Y:S01]  /*2040*/  IABS R8, R12 ;  /* 0x0000000c00087213 */ /* 0x000fe20000000000 */
[----:B------:R-:W-:Y:S02]  /*2050*/  IMAD.MOV R0, RZ, RZ, -R0 ;  /* 0x000000ffff007224 */ /* 0x000fe400078e0a00 */
[----:B------:R-:W-:Y:S02]  /*2060*/  @!P6 IMAD.IADD R16, R16, 0x1, -R3 ;  /* 0x000000011010e824 */ /* 0x000fe400078e0a03 */
[----:B------:R-:W-:Y:S01]  /*2070*/  @!P3 IMAD.MOV R17, RZ, RZ, -R17 ;  /* 0x000000ffff11b224 */ /* 0x000fe200078e0a11 */
[----:B------:R-:W-:Y:S01]  /*2080*/  ISETP.GT.U32.AND P3, PT, R3, R14, PT ;  /* 0x0000000e0300720c */ /* 0x000fe20003f64070 */
[----:B------:R-:W-:Y:S01]  /*2090*/  IMAD.HI.U32 R20, R15, R7, RZ ;  /* 0x000000070f147227 */ /* 0x000fe200078e00ff */
[----:B------:R-:W-:-:S02]  /*20a0*/  ISETP.GT.U32.AND P6, PT, R3, R16, PT ;  /* 0x000000100300720c */ /* 0x000fc40003fc4070 */
[----:B------:R0:W-:Y:S01]  /*20b0*/  STL [R1+0x178], R17 ;  /* 0x0001781101007387 */ /* 0x0001e20000100800 */
[----:B------:R-:W-:Y:S01]  /*20c0*/  IMAD R9, R3, R0, R9 ;  /* 0x0000000003097224 */ /* 0x000fe200078e0209 */
[----:B------:R-:W-:Y:S01]  /*20d0*/  IABS R0, R13 ;  /* 0x0000000d00007213 */ /* 0x000fe20000000000 */
[----:B------:R-:W-:-:S04]  /*20e0*/  IMAD.HI.U32 R21, R15, R6, RZ ;  /* 0x000000060f157227 */ /* 0x000fc800078e00ff */
[----:B------:R-:W-:Y:S02]  /*20f0*/  IMAD.MOV R20, RZ, RZ, -R20 ;  /* 0x000000ffff147224 */ /* 0x000fe400078e0a14 */
[----:B------:R-:W-:Y:S01]  /*2100*/  @!P1 IMAD.IADD R18, R18, 0x1, -R3 ;  /* 0x0000000112129824 */ /* 0x000fe200078e0a03 */
[C---:B------:R-:W-:Y:S01]  /*2110*/  ISETP.GT.U32.AND P1, PT, R3.reuse, R9, PT ;  /* 0x000000090300720c */ /* 0x040fe20003f24070 */
[----:B0-----:R-:W-:Y:S02]  /*2120*/  IMAD.MOV.U32 R17, RZ, RZ, R19 ;  /* 0x000000ffff117224 */ /* 0x001fe400078e0013 */
[----:B------:R-:W-:Y:S02]  /*2130*/  IMAD.MOV R21, RZ, RZ, -R21 ;  /* 0x000000ffff157224 */ /* 0x000fe400078e0a15 */
[C---:B------:R-:W-:Y:S02]  /*2140*/  IMAD R7, R3.reuse, R20, R7 ;  /* 0x0000001403077224 */ /* 0x040fe400078e0207 */
[----:B------:R-:W-:Y:S01]  /*2150*/  @!P0 IMAD.MOV R17, RZ, RZ, -R17 ;  /* 0x000000ffff118224 */ /* 0x000fe200078e0a11 */
[C---:B------:R-:W-:Y:S01]  /*2160*/  ISETP.GT.U32.AND P0, PT, R3.reuse, R10, PT ;  /* 0x0000000a0300720c */ /* 0x040fe20003f04070 */
[----:B------:R-:W-:-:S02]  /*2170*/  IMAD R6, R3, R21, R6 ;  /* 0x0000001503067224 */ /* 0x000fc400078e0206 */
[--C-:B------:R-:W-:Y:S01]  /*2180*/  @!P3 IMAD.IADD R14, R14, 0x1, -R3.reuse ;  /* 0x000000010e0eb824 */ /* 0x100fe200078e0a03 */
[C---:B------:R-:W-:Y:S01]  /*2190*/  ISETP.GT.U32.AND P3, PT, R3.reuse, R7, PT ;  /* 0x000000070300720c */ /* 0x040fe20003f64070 */
[--C-:B------:R-:W-:Y:S01]  /*21a0*/  @!P6 IMAD.IADD R16, R16, 0x1, -R3.reuse ;  /* 0x000000011010e824 */ /* 0x100fe200078e0a03 */
[----:B------:R-:W-:Y:S01]  /*21b0*/  ISETP.GT.U32.AND P6, PT, R3, R6, PT ;  /* 0x000000060300720c */ /* 0x000fe20003fc4070 */
[----:B------:R-:W-:Y:S01]  /*21c0*/  @!P1 IMAD.IADD R9, R9, 0x1, -R3 ;  /* 0x0000000109099824 */ /* 0x000fe200078e0a03 */
[----:B------:R0:W-:Y:S01]  /*21d0*/  STL [R1+0x170], R17 ;  /* 0x0001701101007387 */ /* 0x0001e20000100800 */
[----:B------:R-:W-:Y:S01]  /*21e0*/  IMAD.MOV.U32 R22, RZ, RZ, R18 ;  /* 0x000000ffff167224 */ /* 0x000fe200078e0012 */
[----:B------:R-:W-:Y:S01]  /*21f0*/  ISETP.GE.AND P1, PT, R4, RZ, PT ;  /* 0x000000ff0400720c */ /* 0x000fe20003f26270 */
[----:B------:R-:W-:-:S04]  /*2200*/  IMAD.HI.U32 R20, R15, R0, RZ ;  /* 0x000000000f147227 */ /* 0x000fc800078e00ff */
[----:B------:R-:W-:Y:S01]  /*2210*/  @!P5 IMAD.MOV R22, RZ, RZ, -R22 ;  /* 0x000000ffff16d224 */ /* 0x000fe200078e0a16 */
[----:B------:R-:W-:Y:S01]  /*2220*/  ISETP.GT.U32.AND P5, PT, R3, R9, PT ;  /* 0x000000090300720c */ /* 0x000fe20003fa4070 */
[--C-:B------:R-:W-:Y:S01]  /*2230*/  @!P0 IMAD.IADD R10, R10, 0x1, -R3.reuse ;  /* 0x000000010a0a8824 */ /* 0x100fe200078e0a03 */
[----:B------:R-:W-:Y:S01]  /*2240*/  ISETP.GE.AND P0, PT, R5, RZ, PT ;  /* 0x000000ff0500720c */ /* 0x000fe20003f06270 */
[----:B------:R-:W-:Y:S01]  /*2250*/  @!P3 IMAD.IADD R7, R7, 0x1, -R3 ;  /* 0x000000010707b824 */ /* 0x000fe200078e0a03 */
[----:B------:R-:W-:Y:S01]  /*2260*/  IADD3 R5, R29, 0x60, RZ ;  /* 0x000000601d057810 */ /* 0x000fe20007ffe0ff */
[----:B------:R-:W-:Y:S01]  /*2270*/  IMAD.HI.U32 R19, R15, R8, RZ ;  /* 0x000000080f137227 */ /* 0x000fe200078e00ff */
[----:B------:R-:W-:Y:S01]  /*2280*/  ISETP.GT.U32.AND P3, PT, R3, R10, PT ;  /* 0x0000000a0300720c */ /* 0x000fe20003f64070 */
[----:B------:R-:W-:Y:S01]  /*2290*/  STL [R1+0x4], R22 ;  /* 0x0000041601007387 */ /* 0x000fe20000100800 */
[----:B------:R-:W-:Y:S01]  /*22a0*/  IABS R18, R5 ;  /* 0x0000000500127213 */ /* 0x000fe20000000000 */
[----:B------:R-:W-:-:S02]  /*22b0*/  IMAD.MOV R20, RZ, RZ, -R20 ;  /* 0x000000ffff147224 */ /* 0x000fc400078e0a14 */
[----:B0-----:R-:W-:Y:S02]  /*22c0*/  IMAD.MOV.U32 R17, RZ, RZ, R14 ;  /* 0x000000ffff117224 */ /* 0x001fe400078e000e */
[----:B------:R-:W-:Y:S01]  /*22d0*/  @!P6 IMAD.IADD R6, R6, 0x1, -R3 ;  /* 0x000000010606e824 */ /* 0x000fe200078e0a03 */
[C---:B------:R-:W-:Y:S01]  /*22e0*/  ISETP.GT.U32.AND P6, PT, R3.reuse, R7, PT ;  /* 0x000000070300720c */ /* 0x040fe20003fc4070 */
[----:B------:R-:W-:Y:S02]  /*22f0*/  IMAD.MOV R19, RZ, RZ, -R19 ;  /* 0x000000ffff137224 */ /* 0x000fe400078e0a13 */
[C---:B------:R-:W-:Y:S02]  /*2300*/  IMAD R0, R3.reuse, R20, R0 ;  /* 0x0000001403007224 */ /* 0x040fe400078e0200 */
[----:B------:R-:W-:Y:S01]  /*2310*/  @!P2 IMAD.MOV R17, RZ, RZ, -R17 ;  /* 0x000000ffff11a224 */ /* 0x000fe200078e0a11 */
[C---:B------:R-:W-:Y:S01]  /*2320*/  ISETP.GT.U32.AND P2, PT, R3.reuse, R6, PT ;  /* 0x000000060300720c */ /* 0x040fe20003f44070 */
[----:B------:R-:W-:Y:S01]  /*2330*/  IMAD R4, R3, R19, R8 ;  /* 0x0000001303047224 */ /* 0x000fe200078e0208 */
[----:B------:R-:W-:Y:S01]  /*2340*/  IADD3 R8, R29, 0x61, RZ ;  /* 0x000000611d087810 */ /* 0x000fe20007ffe0ff */
[--C-:B------:R-:W-:Y:S01]  /*2350*/  @!P5 IMAD.IADD R9, R9, 0x1, -R3.reuse ;  /* 0x000000010909d824 */ /* 0x100fe200078e0a03 */
[C---:B------:R-:W-:Y:S01]  /*2360*/  ISETP.GT.U32.AND P5, PT, R3.reuse, R0, PT ;  /* 0x000000000300720c */ /* 0x040fe20003fa4070 */
[----:B------:R-:W-:Y:S01]  /*2370*/  @!P4 IMAD.MOV R16, RZ, RZ, -R16 ;  /* 0x000000ffff10c224 */ /* 0x000fe200078e0a10 */
[----:B------:R-:W-:Y:S01]  /*2380*/  ISETP.GT.U32.AND P4, PT, R3, R4, PT ;  /* 0x000000040300720c */ /* 0x000fe20003f84070 */
[--C-:B------:R-:W-:Y:S01]  /*2390*/  @!P3 IMAD.IADD R10, R10, 0x1, -R3.reuse ;  /* 0x000000010a0ab824 */ /* 0x100fe200078e0a03 */
[----:B------:R-:W-:Y:S01]  /*23a0*/  IABS R14, R8 ;  /* 0x00000008000e7213 */ /* 0x000fe20000000000 */
[--C-:B------:R-:W-:Y:S01]  /*23b0*/  @!P6 IMAD.IADD R7, R7, 0x1, -R3.reuse ;  /* 0x000000010707e824 */ /* 0x100fe200078e0a03 */
[----:B------:R-:W-:Y:S01]  /*23c0*/  ISETP.GE.AND P3, PT, R2, RZ, PT ;  /* 0x000000ff0200720c */ /* 0x000fe20003f66270 */
[----:B------:R-:W-:Y:S01]  /*23d0*/  IMAD.MOV.U32 R2, RZ, RZ, R18 ;  /* 0x000000ffff027224 */ /* 0x000fe200078e0012 */
[----:B------:R-:W-:Y:S01]  /*23e0*/  ISETP.GE.AND P6, PT, R11, RZ, PT ;  /* 0x000000ff0b00720c */ /* 0x000fe20003fc6270 */
[C---:B------:R-:W-:Y:S01]  /*23f0*/  IMAD.HI.U32 R11, R15.reuse, R14, RZ ;  /* 0x0000000e0f0b7227 */ /* 0x040fe200078e00ff */
[----:B------:R0:W-:Y:S03]  /*2400*/  STL [R1], R17 ;  /* 0x0000001101007387 */ /* 0x0001e60000100800 */
[----:B------:R-:W-:Y:S01]  /*2410*/  @!P2 IMAD.IADD R6, R6, 0x1, -R3 ;  /* 0x000000010606a824 */ /* 0x000fe200078e0a03 */
[----:B------:R-:W-:Y:S01]  /*2420*/  ISETP.GE.AND P2, PT, R12, RZ, PT ;  /* 0x000000ff0c00720c */ /* 0x000fe20003f46270 */
[----:B------:R-:W-:-:S04]  /*2430*/  IMAD.HI.U32 R12, R15, R2, RZ ;  /* 0x000000020f0c7227 */ /* 0x000fc800078e00ff */
[----:B------:R-:W-:Y:S02]  /*2440*/  IMAD.MOV R11, RZ, RZ, -R11 ;  /* 0x000000ffff0b7224 */ /* 0x000fe400078e0a0b */
[--C-:B------:R-:W-:Y:S01]  /*2450*/  @!P5 IMAD.IADD R0, R0, 0x1, -R3.reuse ;  /* 0x000000010000d824 */ /* 0x100fe200078e0a03 */
[----:B------:R-:W-:Y:S01]  /*2460*/  ISETP.GE.AND P5, PT, R8, RZ, PT ;  /* 0x000000ff0800720c */ /* 0x000fe20003fa6270 */
[----:B------:R-:W-:Y:S01]  /*2470*/  @!P4 IMAD.IADD R4, R4, 0x1, -R3 ;  /* 0x000000010404c824 */ /* 0x000fe200078e0a03 */
[----:B------:R-:W-:Y:S01]  /*2480*/  ISETP.GE.AND P4, PT, R13, RZ, PT ;  /* 0x000000ff0d00720c */ /* 0x000fe20003f86270 */
[----:B------:R-:W-:Y:S01]  /*2490*/  IMAD.MOV.U32 R19, RZ, RZ, R10 ;  /* 0x000000ffff137224 */ /* 0x000fe200078e000a */
[----:B------:R-:W-:Y:S01]  /*24a0*/  IADD3 R13, R29, 0x58, RZ ;  /* 0x000000581d0d7810 */ /* 0x000fe20007ffe0ff */
[----:B------:R-:W-:Y:S02]  /*24b0*/  IMAD.MOV R10, RZ, RZ, -R12 ;  /* 0x000000ffff0a7224 */ /* 0x000fe400078e0a0c */
[----:B------:R-:W-:-:S02]  /*24c0*/  IMAD R8, R3, R11, R14 ;  /* 0x0000000b03087224 */ /* 0x000fc400078e020e */
[----:B0-----:R-:W-:Y:S02]  /*24d0*/  IMAD.MOV.U32 R17, RZ, RZ, R9 ;  /* 0x000000ffff117224 */ /* 0x001fe400078e0009 */
[----:B------:R-:W-:Y:S01]  /*24e0*/  @!P0 IMAD.MOV R19, RZ, RZ, -R19 ;  /* 0x000000ffff138224 */ /* 0x000fe200078e0a13 */
[C---:B------:R-:W-:Y:S01]  /*24f0*/  ISETP.GT.U32.AND P0, PT, R3.reuse, R4, PT ;  /* 0x000000040300720c */ /* 0x040fe20003f04070 */
[C---:B------:R-:W-:Y:S02]  /*2500*/  IMAD R2, R3.reuse, R10, R2 ;  /* 0x0000000a03027224 */ /* 0x040fe400078e0202 */
[----:B------:R-:W-:Y:S01]  /*2510*/  IMAD.MOV.U32 R9, RZ, RZ, R6 ;  /* 0x000000ffff097224 */ /* 0x000fe200078e0006 */
[----:B------:R0:W-:Y:S01]  /*2520*/  STL [R1+0x134], R19 ;  /* 0x0001341301007387 */ /* 0x0001e20000100800 */
[----:B------:R-:W-:Y:S01]  /*2530*/  @!P3 IMAD.MOV R7, RZ, RZ, -R7 ;  /* 0x000000ffff07b224 */ /* 0x000fe200078e0a07 */
[C---:B------:R-:W-:Y:S01]  /*2540*/  ISETP.GT.U32.AND P3, PT, R3.reuse, R8, PT ;  /* 0x000000080300720c */ /* 0x040fe20003f64070 */
[----:B------:R-:W-:Y:S01]  /*2550*/  @!P6 IMAD.MOV R9, RZ, RZ, -R9 ;  /* 0x000000ffff09e224 */ /* 0x000fe200078e0a09 */
[C---:B------:R-:W-:Y:S01]  /*2560*/  ISETP.GT.U32.AND P6, PT, R3.reuse, R2, PT ;  /* 0x000000020300720c */ /* 0x040fe20003fc4070 */
[----:B------:R-:W-:Y:S01]  /*2570*/  @!P1 IMAD.MOV R17, RZ, RZ, -R17 ;  /* 0x000000ffff119224 */ /* 0x000fe200078e0a11 */
[----:B------:R-:W-:-:S02]  /*2580*/  ISETP.GT.U32.AND P1, PT, R3, R0, PT ;  /* 0x000000000300720c */ /* 0x000fc40003f24070 */
[----:B------:R-:W-:Y:S01]  /*2590*/  IADD3 R6, R29, 0x5f, RZ ;  /* 0x0000005f1d067810 */ /* 0x000fe20007ffe0ff */
[--C-:B------:R-:W-:Y:S01]  /*25a0*/  @!P0 IMAD.IADD R4, R4, 0x1, -R3.reuse ;  /* 0x0000000104048824 */ /* 0x100fe200078e0a03 */
[----:B------:R-:W-:Y:S01]  /*25b0*/  STL [R1+0x138], R17 ;  /* 0x0001381101007387 */ /* 0x000fe20000100800 */
[----:B------:R-:W-:Y:S02]  /*25c0*/  ISETP.GE.AND P0, PT, R5, RZ, PT ;  /* 0x000000ff0500720c */ /* 0x000fe40003f06270 */
[----:B------:R-:W-:Y:S01]  /*25d0*/  IABS R5, R6 ;  /* 0x0000000600057213 */ /* 0x000fe20000000000 */
[----:B------:R1:W-:Y:S01]  /*25e0*/  STL [R1+0x13c], R7 ;  /* 0x00013c0701007387 */ /* 0x0003e20000100800 */
[--C-:B------:R-:W-:Y:S01]  /*25f0*/  @!P3 IMAD.IADD R8, R8, 0x1, -R3.reuse ;  /* 0x000000010808b824 */ /* 0x100fe200078e0a03 */
[----:B0-----:R-:W-:Y:S01]  /*2600*/  IADD3 R19, R29, 0x59, RZ ;  /* 0x000000591d137810 */ /* 0x001fe20007ffe0ff */
[--C-:B------:R-:W-:Y:S01]  /*2610*/  @!P6 IMAD.IADD R2, R2, 0x1, -R3.reuse ;  /* 0x000000010202e824 */ /* 0x100fe200078e0a03 */
[----:B------:R0:W-:Y:S01]  /*2620*/  STL [R1+0x140], R9 ;  /* 0x0001400901007387 */ /* 0x0001e20000100800 */
[----:B------:R-:W-:Y:S01]  /*2630*/  @!P1 IMAD.IADD R0, R0, 0x1, -R3 ;  /* 0x0000000100009824 */ /* 0x000fe200078e0a03 */
[----:B------:R-:W-:Y:S01]  /*2640*/  ISETP.GT.U32.AND P6, PT, R3, R8, PT ;  /* 0x000000080300720c */ /* 0x000fe20003fc4070 */
[----:B------:R-:W-:Y:S01]  /*2650*/  IMAD.MOV.U32 R10, RZ, RZ, R4 ;  /* 0x000000ffff0a7224 */ /* 0x000fe200078e0004 */
[----:B------:R-:W-:-:S02]  /*2660*/  ISETP.GE.AND P1, PT, R6, RZ, PT ;  /* 0x000000ff0600720c */ /* 0x000fc40003f26270 */
[----:B-1----:R-:W-:Y:S01]  /*2670*/  IADD3 R7, R29, 0x5e, RZ ;  /* 0x0000005e1d077810 */ /* 0x002fe20007ffe0ff */
[----:B------:R-:W-:Y:S01]  /*2680*/  @!P2 IMAD.MOV R10, RZ, RZ, -R10 ;  /* 0x000000ffff0aa224 */ /* 0x000fe200078e0a0a */
[----:B------:R-:W-:Y:S02]  /*2690*/  ISETP.GT.U32.AND P2, PT, R3, R2, PT ;  /* 0x000000020300720c */ /* 0x000fe40003f44070 */
[----:B0-----:R-:W-:Y:S02]  /*26a0*/  IABS R9, R7 ;  /* 0x0000000700097213 */ /* 0x001fe40000000000 */
[----:B------:R-:W-:Y:S01]  /*26b0*/  ISETP.GE.AND P3, PT, R7, RZ, PT ;  /* 0x000000ff0700720c */ /* 0x000fe20003f66270 */
[----:B------:R-:W-:Y:S01]  /*26c0*/  IMAD.HI.U32 R7, R15, R5, RZ ;  /* 0x000000050f077227 */ /* 0x000fe200078e00ff */
[----:B------:R0:W-:Y:S03]  /*26d0*/  STL [R1+0x148], R10 ;  /* 0x0001480a01007387 */ /* 0x0001e60000100800 */
[----:B------:R-:W-:-:S02]  /*26e0*/  IMAD.MOV.U32 R6, RZ, RZ, R9 ;  /* 0x000000ffff067224 */ /* 0x000fc400078e0009 */
[----:B------:R-:W-:Y:S02]  /*26f0*/  IMAD.MOV.U32 R9, RZ, RZ, R0 ;  /* 0x000000ffff097224 */ /* 0x000fe400078e0000 */
[----:B------:R-:W-:Y:S01]  /*2700*/  IMAD.MOV R0, RZ, RZ, -R7 ;  /* 0x000000ffff007224 */ /* 0x000fe200078e0a07 */
[----:B------:R-:W-:Y:S01]  /*2710*/  IADD3 R7, R29, 0x5c, RZ ;  /* 0x0000005c1d077810 */ /* 0x000fe20007ffe0ff */
[----:B------:R-:W-:Y:S01]  /*2720*/  IMAD.HI.U32 R4, R15, R6, RZ ;  /* 0x000000060f047227 */ /* 0x000fe200078e00ff */
[----:B0-----:R-:W-:-:S03]  /*2730*/  IADD3 R10, R29, 0x5d, RZ ;  /* 0x0000005d1d0a7810 */ /* 0x001fc60007ffe0ff */
[----:B------:R-:W-:Y:S01]  /*2740*/  IMAD R5, R3, R0, R5 ;  /* 0x0000000003057224 */ /* 0x000fe200078e0205 */
[----:B------:R-:W-:Y:S01]  /*2750*/  IADD3 R0, R29, 0x5a, RZ ;  /* 0x0000005a1d007810 */ /* 0x000fe20007ffe0ff */
[----:B------:R-:W-:Y:S02]  /*2760*/  @!P6 IMAD.IADD R8, R8, 0x1, -R3 ;  /* 0x000000010808e824 */ /* 0x000fe400078e0a03 */
[----:B------:R-:W-:Y:S01]  /*2770*/  IMAD.MOV R4, RZ, RZ, -R4 ;  /* 0x000000ffff047224 */ /* 0x000fe200078e0a04 */
[C---:B------:R-:W-:Y:S01]  /*2780*/  ISETP.GT.U32.AND P6, PT, R3.reuse, R5, PT ;  /* 0x000000050300720c */ /* 0x040fe20003fc4070 */
[----:B------:R-:W-:Y:S01]  /*2790*/  IMAD.MOV.U32 R12, RZ, RZ, R8 ;  /* 0x000000ffff0c7224 */ /* 0x000fe200078e0008 */
[----:B------:R-:W-:Y:S01]  /*27a0*/  IABS R8, R0 ;  /* 0x0000000000087213 */ /* 0x000fe20000000000 */
[----:B------:R-:W-:Y:S02]  /*27b0*/  IMAD R4, R3, R4, R6 ;  /* 0x0000000403047224 */ /* 0x000fe400078e0206 */
[----:B------:R-:W-:-:S02]  /*27c0*/  @!P5 IMAD.MOV R12, RZ, RZ, -R12 ;  /* 0x000000ffff0cd224 */ /* 0x000fc400078e0a0c */
[----:B------:R-:W-:Y:S01]  /*27d0*/  @!P4 IMAD.MOV R9, RZ, RZ, -R9 ;  /* 0x000000ffff09c224 */ /* 0x000fe200078e0a09 */
[----:B------:R-:W-:Y:S01]  /*27e0*/  ISETP.GT.U32.AND P5, PT, R3, R4, PT ;  /* 0x000000040300720c */ /* 0x000fe20003fa4070 */
[--C-:B------:R-:W-:Y:S01]  /*27f0*/  @!P2 IMAD.IADD R2, R2, 0x1, -R3.reuse ;  /* 0x000000010202a824 */ /* 0x100fe200078e0a03 */
[----:B------:R-:W-:Y:S02]  /*2800*/  ISETP.GE.AND P4, PT, R10, RZ, PT ;  /* 0x000000ff0a00720c */ /* 0x000fe40003f86270 */
[----:B------:R-:W-:Y:S01]  /*2810*/  IABS R10, R10 ;  /* 0x0000000a000a7213 */ /* 0x000fe20000000000 */
[----:B------:R-:W-:Y:S01]  /*2820*/  @!P6 IMAD.IADD R5, R5, 0x1, -R3 ;  /* 0x000000010505e824 */ /* 0x000fe200078e0a03 */
[----:B------:R0:W-:Y:S01]  /*2830*/  STL [R1+0x158], R9 ;  /* 0x0001580901007387 */ /* 0x0001e20000100800 */
[----:B------:R-:W-:Y:S01]  /*2840*/  IMAD.MOV.U32 R11, RZ, RZ, R2 ;  /* 0x000000ffff0b7224 */ /* 0x000fe200078e0002 */
[----:B------:R-:W-:Y:S01]  /*2850*/  ISETP.GE.AND P2, PT, R7, RZ, PT ;  /* 0x000000ff0700720c */ /* 0x000fe20003f46270 */
[----:B------:R-:W-:Y:S01]  /*2860*/  IMAD.HI.U32 R6, R15, R10, RZ ;  /* 0x0000000a0f067227 */ /* 0x000fe200078e00ff */
[----:B------:R-:W-:Y:S01]  /*2870*/  ISETP.GT.U32.AND P6, PT, R3, R5, PT ;  /* 0x000000050300720c */ /* 0x000fe20003fc4070 */
[----:B------:R-:W-:Y:S01]  /*2880*/  STL [R1+0x15c], R12 ;  /* 0x00015c0c01007387 */ /* 0x000fe20000100800 */
[----:B------:R-:W-:Y:S01]  /*2890*/  IABS R7, R7 ;  /* 0x0000000700077213 */ /* 0x000fe20000000000 */
[----:B------:R-:W-:-:S02]  /*28a0*/  @!P0 IMAD.MOV R11, RZ, RZ, -R11 ;  /* 0x000000ffff0b8224 */ /* 0x000fc400078e0a0b */
[----:B------:R-:W-:Y:S01]  /*28b0*/  IMAD.MOV R6, RZ, RZ, -R6 ;  /* 0x000000ffff067224 */ /* 0x000fe200078e0a06 */
[----:B0-----:R-:W-:Y:S01]  /*28c0*/  IADD3 R9, R29, 0x5b, RZ ;  /* 0x0000005b1d097810 */ /* 0x001fe20007ffe0ff */
[--C-:B------:R-:W-:Y:S01]  /*28d0*/  @!P5 IMAD.IADD R4, R4, 0x1, -R3.reuse ;  /* 0x000000010404d824 */ /* 0x100fe200078e0a03 */
[----:B------:R0:W-:Y:S01]  /*28e0*/  STL [R1+0x200], R11 ;  /* 0x0002000b01007387 */ /* 0x0001e20000100800 */
[----:B------:R-:W-:Y:S01]  /*28f0*/  IMAD R10, R3, R6, R10 ;  /* 0x00000006030a7224 */ /* 0x000fe200078e020a */
[----:B------:R-:W-:Y:S01]  /*2900*/  ISETP.GE.AND P0, PT, R9, RZ, PT ;  /* 0x000000ff0900720c */ /* 0x000fe20003f06270 */
[----:B------:R-:W-:Y:S01]  /*2910*/  IMAD.HI.U32 R2, R15, R7, RZ ;  /* 0x000000070f027227 */ /* 0x000fe200078e00ff */
[----:B------:R-:W-:Y:S02]  /*2920*/  IABS R9, R9 ;  /* 0x0000000900097213 */ /* 0x000fe40000000000 */
[----:B------:R-:W-:Y:S01]  /*2930*/  ISETP.GT.U32.AND P5, PT, R3, R4, PT ;  /* 0x000000040300720c */ /* 0x000fe20003fa4070 */
[----:B------:R-:W-:Y:S01]  /*2940*/  @!P6 IMAD.IADD R5, R5, 0x1, -R3 ;  /* 0x000000010505e824 */ /* 0x000fe200078e0a03 */
[----:B------:R-:W-:Y:S01]  /*2950*/  ISETP.GT.U32.AND P6, PT, R3, R10, PT ;  /* 0x0000000a0300720c */ /* 0x000fe20003fc4070 */
[----:B------:R-:W-:-:S04]  /*2960*/  IMAD.HI.U32 R6, R15, R8, RZ ;  /* 0x000000080f067227 */ /* 0x000fc800078e00ff */
[----:B0-----:R-:W-:-:S04]  /*2970*/  IMAD.HI.U32 R11, R15, R9, RZ ;  /* 0x000000090f0b7227 */ /* 0x001fc800078e00ff */
[----:B------:R-:W-:Y:S02]  /*2980*/  IMAD.MOV R11, RZ, RZ, -R11 ;  /* 0x000000ffff0b7224 */ /* 0x000fe400078e0a0b */
[----:B------:R-:W-:Y:S02]  /*2990*/  IMAD.MOV R2, RZ, RZ, -R2 ;  /* 0x000000ffff027224 */ /* 0x000fe400078e0a02 */
[----:B------:R-:W-:Y:S02]  /*29a0*/  IMAD.MOV R6, RZ, RZ, -R6 ;  /* 0x000000ffff067224 */ /* 0x000fe400078e0a06 */
[C---:B------:R-:W-:Y:S02]  /*29b0*/  IMAD R9, R3.reuse, R11, R9 ;  /* 0x0000000b03097224 */ /* 0x040fe400078e0209 */
[----:B------:R-:W-:Y:S01]  /*29c0*/  IMAD R7, R3, R2, R7 ;  /* 0x0000000203077224 */ /* 0x000fe200078e0207 */
[----:B------:R-:W-:Y:S01]  /*29d0*/  IABS R2, R19 ;  /* 0x0000001300027213 */ /* 0x000fe20000000000 */
[----:B------:R-:W-:-:S02]  /*29e0*/  IMAD.MOV.U32 R12, RZ, RZ, R5 ;  /* 0x000000ffff0c7224 */ /* 0x000fc400078e0005 */
[----:B------:R-:W-:Y:S01]  /*29f0*/  IMAD R8, R3, R6, R8 ;  /* 0x0000000603087224 */ /* 0x000fe200078e0208 */
[----:B------:R-:W-:Y:S01]  /*2a00*/  IADD3 R6, R29, 0x57, RZ ;  /* 0x000000571d067810 */ /* 0x000fe20007ffe0ff */
[--C-:B------:R-:W-:Y:S01]  /*2a10*/  @!P5 IMAD.IADD R4, R4, 0x1, -R3.reuse ;  /* 0x000000010404d824 */ /* 0x100fe200078e0a03 */
[C---:B------:R-:W-:Y:S01]  /*2a20*/  ISETP.GT.U32.AND P5, PT, R3.reuse, R9, PT ;  /* 0x000000090300720c */ /* 0x040fe20003fa4070 */
[----:B------:R-:W-:Y:S01]  /*2a30*/  @!P1 IMAD.MOV R12, RZ, RZ, -R12 ;  /* 0x000000ffff0c9224 */ /* 0x000fe200078e0a0c */
[C---:B------:R-:W-:Y:S01]  /*2a40*/  ISETP.GT.U32.AND P1, PT, R3.reuse, R7, PT ;  /* 0x000000070300720c */ /* 0x040fe20003f24070 */
[----:B------:R-:W-:Y:S01]  /*2a50*/  @!P6 IMAD.IADD R10, R10, 0x1, -R3 ;  /* 0x000000010a0ae824 */ /* 0x000fe200078e0a03 */
[----:B------:R-:W-:Y:S01]  /*2a60*/  ISETP.GT.U32.AND P6, PT, R3, R8, PT ;  /* 0x000000080300720c */ /* 0x000fe20003fc4070 */
[----:B------:R-:W-:Y:S01]  /*2a70*/  IMAD.MOV.U32 R11, RZ, RZ, R4 ;  /* 0x000000ffff0b7224 */ /* 0x000fe200078e0004 */
[----:B------:R0:W-:Y:S01]  /*2a80*/  STL [R1+0x150], R12 ;  /* 0x0001500c01007387 */ /* 0x0001e20000100800 */
[----:B------:R-:W-:Y:S01]  /*2a90*/  IMAD.HI.U32 R5, R15, R2, RZ ;  /* 0x000000020f057227 */ /* 0x000fe200078e00ff */
[----:B------:R-:W-:-:S03]  /*2aa0*/  IABS R18, R6 ;  /* 0x0000000600127213 */ /* 0x000fc60000000000 */
[----:B------:R-:W-:Y:S02]  /*2ab0*/  IMAD.MOV R5, RZ, RZ, -R5 ;  /* 0x000000ffff057224 */ /* 0x000fe400078e0a05 */
[--C-:B------:R-:W-:Y:S02]  /*2ac0*/  @!P5 IMAD.IADD R9, R9, 0x1, -R3.reuse ;  /* 0x000000010909d824 */ /* 0x100fe400078e0a03 */
[--C-:B------:R-:W-:Y:S01]  /*2ad0*/  @!P1 IMAD.IADD R7, R7, 0x1, -R3.reuse ;  /* 0x0000000107079824 */ /* 0x100fe200078e0a03 */
[----:B0-----:R-:W-:Y:S01]  /*2ae0*/  IABS R12, R13 ;  /* 0x0000000d000c7213 */ /* 0x001fe20000000000 */
[----:B------:R-:W-:Y:S01]  /*2af0*/  @!P6 IMAD.IADD R8, R8, 0x1, -R3 ;  /* 0x000000010808e824 */ /* 0x000fe200078e0a03 */
[C---:B------:R-:W-:Y:S01]  /*2b00*/  ISETP.GT.U32.AND P1, PT, R3.reuse, R10, PT ;  /* 0x0000000a0300720c */ /* 0x040fe20003f24070 */
[----:B------:R-:W-:Y:S01]  /*2b10*/  @!P3 IMAD.MOV R11, RZ, RZ, -R11 ;  /* 0x000000ffff0bb224 */ /* 0x000fe200078e0a0b */
[----:B------:R-:W-:Y:S01]  /*2b20*/  ISETP.GT.U32.AND P6, PT, R3, R9, PT ;  /* 0x000000090300720c */ /* 0x000fe20003fc4070 */
[----:B------:R-:W-:Y:S01]  /*2b30*/  IMAD.HI.U32 R4, R15, R12, RZ ;  /* 0x0000000c0f047227 */ /* 0x000fe200078e00ff */
[----:B------:R-:W-:-:S02]  /*2b40*/  ISETP.GT.U32.AND P3, PT, R3, R8, PT ;  /* 0x000000080300720c */ /* 0x000fc40003f64070 */
[C---:B------:R-:W-:Y:S01]  /*2b50*/  ISETP.GT.U32.AND P5, PT, R3.reuse, R7, PT ;  /* 0x000000070300720c */ /* 0x040fe20003fa4070 */
[----:B------:R-:W-:Y:S01]  /*2b60*/  IMAD.MOV R4, RZ, RZ, -R4 ;  /* 0x000000ffff047224 */ /* 0x000fe200078e0a04 */
[----:B------:R0:W-:Y:S01]  /*2b70*/  STL [R1+0x144], R11 ;  /* 0x0001440b01007387 */ /* 0x0001e20000100800 */
[----:B------:R-:W-:Y:S01]  /*2b80*/  IMAD R2, R3, R5, R2 ;  /* 0x0000000503027224 */ /* 0x000fe200078e0202 */
[----:B------:R-:W-:Y:S01]  /*2b90*/  IADD3 R5, R29, 0x56, RZ ;  /* 0x000000561d057810 */ /* 0x000fe20007ffe0ff */
[----:B------:R-:W-:Y:S01]  /*2ba0*/  IMAD R12, R3, R4, R12 ;  /* 0x00000004030c7224 */ /* 0x000fe200078e020c */
[----:B------:R-:W-:Y:S01]  /*2bb0*/  IADD3 R4, R29, 0x55, RZ ;  /* 0x000000551d047810 */ /* 0x000fe20007ffe0ff */
[--C-:B------:R-:W-:Y:S01]  /*2bc0*/  @!P1 IMAD.IADD R10, R10, 0x1, -R3.reuse ;  /* 0x000000010a0a9824 */ /* 0x100fe200078e0a03 */
[----:B------:R-:W-:Y:S01]  /*2bd0*/  ISETP.GT.U32.AND P1, PT, R3, R2, PT ;  /* 0x000000020300720c */ /* 0x000fe20003f24070 */
[--C-:B------:R-:W-:Y:S01]  /*2be0*/  @!P6 IMAD.IADD R9, R9, 0x1, -R3.reuse ;  /* 0x000000010909e824 */ /* 0x100fe200078e0a03 */
[----:B------:R-:W-:Y:S01]  /*2bf0*/  ISETP.GT.U32.AND P6, PT, R3, R12, PT ;  /* 0x0000000c0300720c */ /* 0x000fe20003fc4070 */
[--C-:B------:R-:W-:Y:S01]  /*2c00*/  @!P3 IMAD.IADD R8, R8, 0x1, -R3.reuse ;  /* 0x000000010808b824 */ /* 0x100fe200078e0a03 */
[----:B------:R-:W-:Y:S01]  /*2c10*/  ISETP.GE.AND P3, PT, R19, RZ, PT ;  /* 0x000000ff1300720c */ /* 0x000fe20003f66270 */
[----:B------:R-:W-:Y:S01]  /*2c20*/  @!P5 IMAD.IADD R7, R7, 0x1, -R3 ;  /* 0x000000010707d824 */ /* 0x000fe200078e0a03 */
[----:B------:R-:W-:Y:S01]  /*2c30*/  IABS R19, R4 ;  /* 0x0000000400137213 */ /* 0x000fe20000000000 */
[----:B0-----:R-:W-:Y:S01]  /*2c40*/  IMAD.HI.U32 R11, R15, R18, RZ ;  /* 0x000000120f0b7227 */ /* 0x001fe200078e00ff */
[----:B------:R-:W-:-:S02]  /*2c50*/  ISETP.GE.AND P5, PT, R0, RZ, PT ;  /* 0x000000ff0000720c */ /* 0x000fc40003fa6270 */
[----:B------:R-:W-:Y:S01]  /*2c60*/  IABS R14, R5 ;  /* 0x00000005000e7213 */ /* 0x000fe20000000000 */
[----:B------:R-:W-:Y:S02]  /*2c70*/  IMAD.MOV.U32 R17, RZ, RZ, R7 ;  /* 0x000000ffff117224 */ /* 0x000fe400078e0007 */
[--C-:B------:R-:W-:Y:S01]  /*2c80*/  @!P1 IMAD.IADD R2, R2, 0x1, -R3.reuse ;  /* 0x0000000102029824 */ /* 0x100fe200078e0a03 */
[----:B------:R-:W-:Y:S01]  /*2c90*/  ISETP.GE.AND P1, PT, R13, RZ, PT ;  /* 0x000000ff0d00720c */ /* 0x000fe20003f26270 */
[----:B------:R-:W-:Y:S02]  /*2ca0*/  @!P6 IMAD.IADD R12, R12, 0x1, -R3 ;  /* 0x000000010c0ce824 */ /* 0x000fe400078e0a03 */
[----:B------:R-:W-:Y:S02]  /*2cb0*/  IMAD.MOV.U32 R13, RZ, RZ, R19 ;  /* 0x000000ffff0d7224 */ /* 0x000fe400078e0013 */
[----:B------:R-:W-:Y:S01]  /*2cc0*/  @!P2 IMAD.MOV R17, RZ, RZ, -R17 ;  /* 0x000000ffff11a224 */ /* 0x000fe200078e0a11 */
[----:B------:R-:W-:Y:S01]  /*2cd0*/  ISETP.GT.U32.AND P2, PT, R3, R12, PT ;  /* 0x0000000c0300720c */ /* 0x000fe20003f44070 */
[----:B------:R-:W-:-:S02]  /*2ce0*/  IMAD.MOV.U32 R20, RZ, RZ, R10 ;  /* 0x000000ffff147224 */ /* 0x000fc400078e000a */
[----:B------:R-:W-:-:S04]  /*2cf0*/  IMAD.HI.U32 R10, R15, R13, RZ ;  /* 0x0000000d0f0a7227 */ /* 0x000fc800078e00ff */
[----:B------:R-:W-:Y:S02]  /*2d00*/  IMAD.MOV R11, RZ, RZ, -R11 ;  /* 0x000000ffff0b7224 */ /* 0x000fe400078e0a0b */
[----:B------:R-:W-:Y:S01]  /*2d10*/  @!P4 IMAD.MOV R20, RZ, RZ, -R20 ;  /* 0x000000ffff14c224 */ /* 0x000fe200078e0a14 */
[C---:B------:R-:W-:Y:S01]  /*2d20*/  ISETP.GT.U32.AND P4, PT, R3.reuse, R2, PT ;  /* 0x000000020300720c */ /* 0x040fe20003f84070 */
[----:B------:R-:W-:Y:S02]  /*2d30*/  IMAD.MOV R7, RZ, RZ, -R10 ;  /* 0x000000ffff077224 */ /* 0x000fe400078e0a0a */
[C---:B------:R-:W-:Y:S01]  /*2d40*/  IMAD R18, R3.reuse, R11, R18 ;  /* 0x0000000b03127224 */ /* 0x040fe200078e0212 */
[----:B------:R0:W-:Y:S01]  /*2d50*/  STL [R1+0x120], R20 ;  /* 0x0001201401007387 */ /* 0x0001e20000100800 */
[C---:B------:R-:W-:Y:S02]  /*2d60*/  IMAD R13, R3.reuse, R7, R13 ;  /* 0x00000007030d7224 */ /* 0x040fe400078e020d */
[--C-:B------:R-:W-:Y:S01]  /*2d70*/  @!P2 IMAD.IADD R12, R12, 0x1, -R3.reuse ;  /* 0x000000010c0ca824 */ /* 0x100fe200078e0a03 */
[----:B------:R-:W-:Y:S01]  /*2d80*/  ISETP.GT.U32.AND P6, PT, R3, R18, PT ;  /* 0x000000120300720c */ /* 0x000fe20003fc4070 */
[----:B------:R-:W-:Y:S01]  /*2d90*/  IMAD.HI.U32 R0, R15, R14, RZ ;  /* 0x0000000e0f007227 */ /* 0x000fe200078e00ff */
[----:B------:R-:W-:Y:S01]  /*2da0*/  ISETP.GT.U32.AND P2, PT, R3, R13, PT ;  /* 0x0000000d0300720c */ /* 0x000fe20003f44070 */
[----:B------:R-:W-:Y:S02]  /*2db0*/  STL [R1+0x124], R17 ;  /* 0x0001241101007387 */ /* 0x000fe40000100800 */
[----:B------:R-:W-:Y:S01]  /*2dc0*/  @!P4 IMAD.IADD R2, R2, 0x1, -R3 ;  /* 0x000000010202c824 */ /* 0x000fe200078e0a03 */
[----:B------:R-:W-:Y:S01]  /*2dd0*/  ISETP.GE.AND P4, PT, R5, RZ, PT ;  /* 0x000000ff0500720c */ /* 0x000fe20003f86270 */
[----:B------:R-:W-:Y:S01]  /*2de0*/  @!P0 IMAD.MOV R9, RZ, RZ, -R9 ;  /* 0x000000ffff098224 */ /* 0x000fe200078e0a09 */
[----:B------:R-:W-:Y:S01]  /*2df0*/  ISETP.GE.AND P0, PT, R6, RZ, PT ;  /* 0x000000ff0600720c */ /* 0x000fe20003f06270 */
[----:B------:R-:W-:Y:S01]  /*2e00*/  IMAD.MOV.U32 R6, RZ, RZ, R2 ;  /* 0x000000ffff067224 */ /* 0x000fe200078e0002 */
[C---:B------:R-:W-:Y:S01]  /*2e10*/  IADD3 R5, R29.reuse, 0x53, RZ ;  /* 0x000000531d057810 */ /* 0x040fe20007ffe0ff */
[----:B------:R-:W-:Y:S01]  /*2e20*/  IMAD.MOV R0, RZ, RZ, -R0 ;  /* 0x000000ffff007224 */ /* 0x000fe200078e0a00 */
[----:B------:R-:W-:Y:S01]  /*2e30*/  STL [R1+0x128], R9 ;  /* 0x0001280901007387 */ /* 0x000fe20000100800 */
[----:B------:R-:W-:Y:S01]  /*2e40*/  @!P5 IMAD.MOV R8, RZ, RZ, -R8 ;  /* 0x000000ffff08d224 */ /* 0x000fe200078e0a08 */
[----:B------:R-:W-:Y:S01]  /*2e50*/  IADD3 R2, R29, 0x51, RZ ;  /* 0x000000511d027810 */ /* 0x000fe20007ffe0ff */
[--C-:B------:R-:W-:Y:S01]  /*2e60*/  @!P6 IMAD.IADD R18, R18, 0x1, -R3.reuse ;  /* 0x000000011212e824 */ /* 0x100fe200078e0a03 */
[----:B------:R-:W-:Y:S01]  /*2e70*/  ISETP.GE.AND P6, PT, R4, RZ, PT ;  /* 0x000000ff0400720c */ /* 0x000fe20003fc6270 */
[----:B------:R-:W-:Y:S01]  /*2e80*/  @!P3 IMAD.MOV R6, RZ, RZ, -R6 ;  /* 0x000000ffff06b224 */ /* 0x000fe200078e0a06 */
[----:B------:R-:W-:Y:S01]  /*2e90*/  IABS R4, R5 ;  /* 0x0000000500047213 */ /* 0x000fe20000000000 */
[----:B------:R-:W-:Y:S01]  /*2ea0*/  @!P2 IMAD.IADD R13, R13, 0x1, -R3 ;  /* 0x000000010d0da824 */ /* 0x000fe200078e0a03 */
[----:B------:R1:W-:Y:S01]  /*2eb0*/  STL [R1+0x12c], R8 ;  /* 0x00012c0801007387 */ /* 0x0003e20000100800 */
[----:B------:R-:W-:Y:S01]  /*2ec0*/  IMAD R14, R3, R0, R14 ;  /* 0x00000000030e7224 */ /* 0x000fe200078e020e */
[----:B------:R-:W-:Y:S01]  /*2ed0*/  IADD3 R0, R29, 0x54, RZ ;  /* 0x000000541d007810 */ /* 0x000fe20007ffe0ff */
[----:B0-----:R-:W-:Y:S01]  /*2ee0*/  IMAD.MOV.U32 R20, RZ, RZ, R12 ;  /* 0x000000ffff147224 */ /* 0x001fe200078e000c */
[----:B------:R0:W-:Y:S01]  /*2ef0*/  STL [R1+0x130], R6 ;  /* 0x0001300601007387 */ /* 0x0001e20000100800 */
[----:B------:R-:W-:-:S02]  /*2f00*/  ISETP.GT.U32.AND P2, PT, R3, R13, PT ;  /* 0x0000000d0300720c */ /* 0x000fc40003f44070 */
[----:B------:R-:W-:Y:S01]  /*2f10*/  IABS R10, R0 ;  /* 0x00000000000a7213 */ /* 0x000fe20000000000 */
[----:B------:R-:W-:Y:S01]  /*2f20*/  @!P1 IMAD.MOV R20, RZ, RZ, -R20 ;  /* 0x000000ffff149224 */ /* 0x000fe200078e0a14 */
[C---:B------:R-:W-:Y:S02]  /*2f30*/  ISETP.GT.U32.AND P5, PT, R3.reuse, R14, PT ;  /* 0x0000000e0300720c */ /* 0x040fe40003fa4070 */
[----:B------:R-:W-:Y:S01]  /*2f40*/  ISETP.GT.U32.AND P3, PT, R3, R18, PT ;  /* 0x000000120300720c */ /* 0x000fe20003f64070 */
[----:B------:R-:W-:Y:S01]  /*2f50*/  IMAD.HI.U32 R7, R15, R10, RZ ;  /* 0x0000000a0f077227 */ /* 0x000fe200078e00ff */
[----:B-1----:R-:W-:Y:S01]  /*2f60*/  IADD3 R8, R29, 0x52, RZ ;  /* 0x000000521d087810 */ /* 0x002fe20007ffe0ff */
[----:B------:R-:W-:Y:S02]  /*2f70*/  STL [R1+0xa4], R20 ;  /* 0x0000a41401007387 */ /* 0x000fe40000100800 */
[----:B0-----:R-:W-:Y:S01]  /*2f80*/  IMAD.HI.U32 R6, R15, R4, RZ ;  /* 0x000000040f067227 */ /* 0x001fe200078e00ff */
[----:B------:R-:W-:-:S03]  /*2f90*/  IABS R11, R8 ;  /* 0x00000008000b7213 */ /* 0x000fc60000000000 */
[----:B------:R-:W-:Y:S02]  /*2fa0*/  IMAD.MOV R6, RZ, RZ, -R6 ;  /* 0x000000ffff067224 */ /* 0x000fe400078e0a06 */
[----:B------:R-:W-:Y:S02]  /*2fb0*/  IMAD.MOV R7, RZ, RZ, -R7 ;  /* 0x000000ffff077224 */ /* 0x000fe400078e0a07 */
[----:B------:R-:W-:Y:S01]  /*2fc0*/  IMAD R4, R3, R6, R4 ;  /* 0x0000000603047224 */ /* 0x000fe200078e0204 */
[----:B------:R-:W-:Y:S01]  /*2fd0*/  IADD3 R6, R29, 0x50, RZ ;  /* 0x000000501d067810 */ /* 0x000fe20007ffe0ff */
[--C-:B------:R-:W-:Y:S02]  /*2fe0*/  @!P2 IMAD.IADD R13, R13, 0x1, -R3.reuse ;  /* 0x000000010d0da824 */ /* 0x100fe400078e0a03 */
[C---:B------:R-:W-:Y:S01]  /*2ff0*/  IMAD R10, R3.reuse, R7, R10 ;  /* 0x00000007030a7224 */ /* 0x040fe200078e020a */
[C---:B------:R-:W-:Y:S01]  /*3000*/  ISETP.GT.U32.AND P2, PT, R3.reuse, R4, PT ;  /* 0x000000040300720c */ /* 0x040fe20003f44070 */
[--C-:B------:R-:W-:Y:S01]  /*3010*/  @!P5 IMAD.IADD R14, R14, 0x1, -R3.reuse ;  /* 0x000000010e0ed824 */ /* 0x100fe200078e0a03 */
[----:B------:R-:W-:Y:S01]  /*3020*/  IABS R9, R6 ;  /* 0x0000000600097213 */ /* 0x000fe20000000000 */
[----:B------:R-:W-:Y:S01]  /*3030*/  @!P3 IMAD.IADD R18, R18, 0x1, -R3 ;  /* 0x000000011212b824 */ /* 0x000fe200078e0a03 */
[----:B------:R-:W-:Y:S01]  /*3040*/  ISETP.GT.U32.AND P3, PT, R3, R10, PT ;  /* 0x0000000a0300720c */ /* 0x000fe20003f64070 */
[----:B------:R-:W-:Y:S01]  /*3050*/  IMAD.HI.U32 R19, R15, R11, RZ ;  /* 0x0000000b0f137227 */ /* 0x000fe200078e00ff */
[----:B------:R-:W-:-:S02]  /*3060*/  ISETP.GT.U32.AND P5, PT, R3, R14, PT ;  /* 0x0000000e0300720c */ /* 0x000fc40003fa4070 */
[----:B------:R-:W-:Y:S01]  /*3070*/  IABS R7, R2 ;  /* 0x0000000200077213 */ /* 0x000fe20000000000 */
[----:B------:R-:W-:Y:S02]  /*3080*/  IMAD.MOV.U32 R17, RZ, RZ, R18 ;  /* 0x000000ffff117224 */ /* 0x000fe400078e0012 */
[----:B------:R-:W-:-:S04]  /*3090*/  IMAD.HI.U32 R12, R15, R9, RZ ;  /* 0x000000090f0c7227 */ /* 0x000fc800078e00ff */
[----:B------:R-:W-:Y:S02]  /*30a0*/  @!P2 IMAD.IADD R4, R4, 0x1, -R3 ;  /* 0x000000010404a824 */ /* 0x000fe400078e0a03 */
[----:B------:R-:W-:Y:S02]  /*30b0*/  @!P0 IMAD.MOV R17, RZ, RZ, -R17 ;  /* 0x000000ffff118224 */ /* 0x000fe400078e0a11 */
[--C-:B------:R-:W-:Y:S01]  /*30c0*/  @!P3 IMAD.IADD R10, R10, 0x1, -R3.reuse ;  /* 0x000000010a0ab824 */ /* 0x100fe200078e0a03 */
[C---:B------:R-:W-:Y:S01]  /*30d0*/  ISETP.GT.U32.AND P0, PT, R3.reuse, R4, PT ;  /* 0x000000040300720c */ /* 0x040fe20003f04070 */
[----:B------:R-:W-:Y:S01]  /*30e0*/  @!P5 IMAD.IADD R14, R14, 0x1, -R3 ;  /* 0x000000010e0ed824 */ /* 0x000fe200078e0a03 */
[----:B------:R-:W-:Y:S01]  /*30f0*/  ISETP.GE.AND P5, PT, R0, RZ, PT ;  /* 0x000000ff0000720c */ /* 0x000fe20003fa6270 */
[----:B------:R-:W-:Y:S01]  /*3100*/  IMAD.MOV R12, RZ, RZ, -R12 ;  /* 0x000000ffff0c7224 */ /* 0x000fe200078e0a0c */
[----:B------:R-:W-:Y:S01]  /*3110*/  ISETP.GT.U32.AND P2, PT, R3, R10, PT ;  /* 0x0000000a0300720c */ /* 0x000fe20003f44070 */
[----:B------:R-:W-:Y:S01]  /*3120*/  IMAD.MOV R19, RZ, RZ, -R19 ;  /* 0x000000ffff137224 */ /* 0x000fe200078e0a13 */
[----:B------:R-:W-:Y:S01]  /*3130*/  ISETP.GE.AND P3, PT, R5, RZ, PT ;  /* 0x000000ff0500720c */ /* 0x000fe20003f66270 */
[----:B------:R-:W-:Y:S01]  /*3140*/  @!P4 IMAD.MOV R14, RZ, RZ, -R14 ;  /* 0x000000ffff0ec224 */ /* 0x000fe200078e0a0e */
[----:B------:R-:W-:Y:S01]  /*3150*/  ISETP.GE.AND P4, PT, R8, RZ, PT ;  /* 0x000000ff0800720c */ /* 0x000fe20003f86270 */
[----:B------:R-:W-:Y:S01]  /*3160*/  IMAD R8, R3, R12, R9 ;  /* 0x0000000c03087224 */ /* 0x000fe200078e0209 */
[----:B------:R-:W-:Y:S01]  /*3170*/  IADD3 R5, R29, 0x4f, RZ ;  /* 0x0000004f1d057810 */ /* 0x000fe20007ffe0ff */
[----:B------:R-:W-:Y:S01]  /*3180*/  IMAD.HI.U32 R0, R15, R7, RZ ;  /* 0x000000070f007227 */ /* 0x000fe200078e00ff */
[----:B------:R-:W-:Y:S03]  /*3190*/  STL [R1+0xa8], R17 ;  /* 0x0000a81101007387 */ /* 0x000fe60000100800 */
[C---:B------:R-:W-:Y:S01]  /*31a0*/  IMAD R11, R3.reuse, R19, R11 ;  /* 0x00000013030b7224 */ /* 0x040fe200078e020b */
[----:B------:R-:W-:Y:S01]  /*31b0*/  STL [R1+0xb8], R14 ;  /* 0x0000b80e01007387 */ /* 0x000fe20000100800 */
[--C-:B------:R-:W-:Y:S01]  /*31c0*/  @!P0 IMAD.IADD R4, R4, 0x1, -R3.reuse ;  /* 0x0000000104048824 */ /* 0x100fe200078e0a03 */
[C---:B------:R-:W-:Y:S01]  /*31d0*/  ISETP.GT.U32.AND P0, PT, R3.reuse, R8, PT ;  /* 0x000000080300720c */ /* 0x040fe20003f04070 */
[----:B------:R-:W-:Y:S01]  /*31e0*/  IMAD.MOV R0, RZ, RZ, -R0 ;  /* 0x000000ffff007224 */ /* 0x000fe200078e0a00 */
[C---:B------:R-:W-:Y:S01]  /*31f0*/  ISETP.GT.U32.AND P1, PT, R3.reuse, R11, PT ;  /* 0x0000000b0300720c */ /* 0x040fe20003f24070 */
[----:B------:R-:W-:Y:S01]  /*3200*/  @!P2 IMAD.IADD R10, R10, 0x1, -R3 ;  /* 0x000000010a0aa824 */ /* 0x000fe200078e0a03 */
[----:B------:R-:W-:Y:S01]  /*3210*/  ISETP.GE.AND P2, PT, R2, RZ, PT ;  /* 0x000000ff0200720c */ /* 0x000fe20003f46270 */
[----:B------:R-:W-:Y:S01]  /*3220*/  IMAD R7, R3, R0, R7 ;  /* 0x0000000003077224 */ /* 0x000fe200078e0207 */
[----:B------:R-:W-:Y:S01]  /*3230*/  IADD3 R2, R29, 0x4e, RZ ;  /* 0x0000004e1d027810 */ /* 0x000fe20007ffe0ff */
[----:B------:R-:W-:Y:S01]  /*3240*/  @!P6 IMAD.MOV R13, RZ, RZ, -R13 ;  /* 0x000000ffff0de224 */ /* 0x000fe200078e0a0d */
[----:B------:R-:W-:Y:S01]  /*3250*/  IABS R0, R5 ;  /* 0x0000000500007213 */ /* 0x000fe20000000000 */
[----:B------:R-:W-:Y:S01]  /*3260*/  IMAD.MOV.U32 R12, RZ, RZ, R10 ;  /* 0x000000ffff0c7224 */ /* 0x000fe200078e000a */
[----:B------:R-:W-:-:S02]  /*3270*/  ISETP.GT.U32.AND P6, PT, R3, R7, PT ;  /* 0x000000070300720c */ /* 0x000fc40003fc4070 */
[----:B------:R-:W-:Y:S01]  /*3280*/  IABS R10, R2 ;  /* 0x00000002000a7213 */ /* 0x000fe20000000000 */
[----:B------:R-:W-:Y:S01]  /*3290*/  @!P5 IMAD.MOV R12, RZ, RZ, -R12 ;  /* 0x000000ffff0cd224 */ /* 0x000fe200078e0a0c */
[----:B------:R-:W-:Y:S01]  /*32a0*/  STL [R1+0x100], R13 ;  /* 0x0001000d01007387 */ /* 0x000fe20000100800 */
[--C-:B------:R-:W-:Y:S01]  /*32b0*/  @!P0 IMAD.IADD R8, R8, 0x1, -R3.reuse ;  /* 0x0000000108088824 */ /* 0x100fe200078e0a03 */
[----:B------:R-:W-:Y:S01]  /*32c0*/  IADD3 R19, R29, 0x3a, RZ ;  /* 0x0000003a1d137810 */ /* 0x000fe20007ffe0ff */
[--C-:B------:R-:W-:Y:S01]  /*32d0*/  @!P1 IMAD.IADD R11, R11, 0x1, -R3.reuse ;  /* 0x000000010b0b9824 */ /* 0x100fe200078e0a03 */
[----:B------:R0:W-:Y:S01]  /*32e0*/  STL [R1+0x110], R12 ;  /* 0x0001100c01007387 */ /* 0x0001e20000100800 */
[----:B------:R-:W-:Y:S01]  /*32f0*/  IMAD.HI.U32 R9, R15, R0, RZ ;  /* 0x000000000f097227 */ /* 0x000fe200078e00ff */
[C---:B------:R-:W-:Y:S02]  /*3300*/  ISETP.GT.U32.AND P0, PT, R3.reuse, R8, PT ;  /* 0x000000080300720c */ /* 0x040fe40003f04070 */
[----:B------:R-:W-:Y:S01]  /*3310*/  ISETP.GT.U32.AND P5, PT, R3, R11, PT ;  /* 0x0000000b0300720c */ /* 0x000fe20003fa4070 */
[----:B------:R-:W-:Y:S01]  /*3320*/  @!P6 IMAD.IADD R7, R7, 0x1, -R3 ;  /* 0x000000010707e824 */ /* 0x000fe200078e0a03 */
[----:B------:R-:W-:Y:S01]  /*3330*/  ISETP.GE.AND P1, PT, R6, RZ, PT ;  /* 0x000000ff0600720c */ /* 0x000fe20003f26270 */
[----:B------:R-:W-:Y:S01]  /*3340*/  IMAD.MOV R9, RZ, RZ, -R9 ;  /* 0x000000ffff097224 */ /* 0x000fe200078e0a09 */
[----:B------:R-:W-:Y:S01]  /*3350*/  IADD3 R6, R29, 0x4d, RZ ;  /* 0x0000004d1d067810 */ /* 0x000fe20007ffe0ff */
[----:B0-----:R-:W-:Y:S01]  /*3360*/  IMAD.MOV.U32 R12, RZ, RZ, R4 ;  /* 0x000000ffff0c7224 */ /* 0x001fe200078e0004 */
[----:B------:R-:W-:Y:S01]  /*3370*/  ISETP.GT.U32.AND P6, PT, R3, R7, PT ;  /* 0x000000070300720c */ /* 0x000fe20003fc4070 */
[----:B------:R-:W-:Y:S01]  /*3380*/  IMAD.HI.U32 R4, R15, R10, RZ ;  /* 0x0000000a0f047227 */ /* 0x000fe200078e00ff */
[----:B------:R-:W-:-:S03]  /*3390*/  IABS R20, R19 ;  /* 0x0000001300147213 */ /* 0x000fc60000000000 */
[----:B------:R-:W-:Y:S02]  /*33a0*/  IMAD.MOV R4, RZ, RZ, -R4 ;  /* 0x000000ffff047224 */ /* 0x000fe400078e0a04 */
[C---:B------:R-:W-:Y:S01]  /*33b0*/  IMAD R0, R3.reuse, R9, R0 ;  /* 0x0000000903007224 */ /* 0x040fe200078e0200 */
[----:B------:R-:W-:Y:S01]  /*33c0*/  IABS R9, R6 ;  /* 0x0000000600097213 */ /* 0x000fe20000000000 */
[----:B------:R-:W-:Y:S01]  /*33d0*/  IMAD R10, R3, R4, R10 ;  /* 0x00000004030a7224 */ /* 0x000fe200078e020a */
[----:B------:R-:W-:Y:S01]  /*33e0*/  IADD3 R4, R29, 0x4b, RZ ;  /* 0x0000004b1d047810 */ /* 0x000fe20007ffe0ff */
[--C-:B------:R-:W-:Y:S02]  /*33f0*/  @!P0 IMAD.IADD R8, R8, 0x1, -R3.reuse ;  /* 0x0000000108088824 */ /* 0x100fe400078e0a03 */
[--C-:B------:R-:W-:Y:S01]  /*3400*/  @!P5 IMAD.IADD R11, R11, 0x1, -R3.reuse ;  /* 0x000000010b0bd824 */ /* 0x100fe200078e0a03 */
[----:B------:R-:W-:Y:S01]  /*3410*/  ISETP.GT.U32.AND P0, PT, R3, R10, PT ;  /* 0x0000000a0300720c */ /* 0x000fe20003f04070 */
[----:B------:R-:W-:Y:S01]  /*3420*/  @!P6 IMAD.IADD R7, R7, 0x1, -R3 ;  /* 0x000000010707e824 */ /* 0x000fe200078e0a03 */
[----:B------:R-:W-:Y:S01]  /*3430*/  ISETP.GT.U32.AND P5, PT, R3, R0, PT ;  /* 0x000000000300720c */ /* 0x000fe20003fa4070 */
[----:B------:R-:W-:Y:S01]  /*3440*/  @!P3 IMAD.MOV R12, RZ, RZ, -R12 ;  /* 0x000000ffff0cb224 */ /* 0x000fe200078e0a0c */
[----:B------:R-:W-:Y:S01]  /*3450*/  ISETP.GE.AND P6, PT, R2, RZ, PT ;  /* 0x000000ff0200720c */ /* 0x000fe20003fc6270 */
[----:B------:R-:W-:Y:S01]  /*3460*/  IMAD.HI.U32 R13, R15, R9, RZ ;  /* 0x000000090f0d7227 */ /* 0x000fe200078e00ff */
[----:B------:R-:W-:-:S02]  /*3470*/  IADD3 R2, R29, 0x4c, RZ ;  /* 0x0000004c1d027810 */ /* 0x000fc40007ffe0ff */
[----:B------:R-:W-:Y:S01]  /*3480*/  ISETP.GE.AND P3, PT, R5, RZ, PT ;  /* 0x000000ff0500720c */ /* 0x000fe20003f66270 */
[----:B------:R-:W-:Y:S01]  /*3490*/  IMAD.MOV.U32 R14, RZ, RZ, R11 ;  /* 0x000000ffff0e7224 */ /* 0x000fe200078e000b */
[----:B------:R-:W-:Y:S01]  /*34a0*/  IABS R5, R2 ;  /* 0x0000000200057213 */ /* 0x000fe20000000000 */
[----:B------:R-:W-:Y:S01]  /*34b0*/  IMAD.MOV R13, RZ, RZ, -R13 ;  /* 0x000000ffff0d7224 */ /* 0x000fe200078e0a0d */
[----:B------:R0:W-:Y:S01]  /*34c0*/  STL [R1+0x11c], R12 ;  /* 0x00011c0c01007387 */ /* 0x0001e20000100800 */
[--C-:B------:R-:W-:Y:S02]  /*34d0*/  @!P0 IMAD.IADD R10, R10, 0x1, -R3.reuse ;  /* 0x000000010a0a8824 */ /* 0x100fe400078e0a03 */
[----:B------:R-:W-:Y:S01]  /*34e0*/  @!P5 IMAD.IADD R0, R0, 0x1, -R3 ;  /* 0x000000010000d824 */ /* 0x000fe200078e0a03 */
[----:B------:R-:W-:Y:S01]  /*34f0*/  ISETP.GE.AND P5, PT, R6, RZ, PT ;  /* 0x000000ff0600720c */ /* 0x000fe20003fa6270 */
[----:B------:R-:W-:Y:S01]  /*3500*/  @!P4 IMAD.MOV R14, RZ, RZ, -R14 ;  /* 0x000000ffff0ec224 */ /* 0x000fe200078e0a0e */
[----:B------:R-:W-:Y:S01]  /*3510*/  ISETP.GT.U32.AND P0, PT, R3, R10, PT ;  /* 0x0000000a0300720c */ /* 0x000fe20003f04070 */
[----:B------:R-:W-:Y:S01]  /*3520*/  IMAD.HI.U32 R6, R15, R5, RZ ;  /* 0x000000050f067227 */ /* 0x000fe200078e00ff */
[----:B------:R-:W-:-:S02]  /*3530*/  ISETP.GT.U32.AND P4, PT, R3, R0, PT ;  /* 0x000000000300720c */ /* 0x000fc40003f84070 */
[----:B0-----:R-:W-:Y:S01]  /*3540*/  IABS R12, R4 ;  /* 0x00000004000c7213 */ /* 0x001fe20000000000 */
[C---:B------:R-:W-:Y:S01]  /*3550*/  IMAD R9, R3.reuse, R13, R9 ;  /* 0x0000000d03097224 */ /* 0x040fe200078e0209 */
[----:B------:R-:W-:Y:S01]  /*3560*/  STL [R1+0x118], R14 ;  /* 0x0001180e01007387 */ /* 0x000fe20000100800 */
[----:B------:R-:W-:Y:S02]  /*3570*/  IMAD.MOV.U32 R11, RZ, RZ, R7 ;  /* 0x000000ffff0b7224 */ /* 0x000fe400078e0007 */
[----:B------:R-:W-:Y:S02]  /*3580*/  IMAD.MOV R6, RZ, RZ, -R6 ;  /* 0x000000ffff067224 */ /* 0x000fe400078e0a06 */
[----:B------:R-:W-:Y:S01]  /*3590*/  @!P2 IMAD.MOV R11, RZ, RZ, -R11 ;  /* 0x000000ffff0ba224 */ /* 0x000fe200078e0a0b */
[C---:B------:R-:W-:Y:S01]  /*35a0*/  ISETP.GT.U32.AND P2, PT, R3.reuse, R9, PT ;  /* 0x000000090300720c */ /* 0x040fe20003f44070 */
[----:B------:R-:W-:Y:S02]  /*35b0*/  IMAD R5, R3, R6, R5 ;  /* 0x0000000603057224 */ /* 0x000fe400078e0205 */
[----:B------:R-:W-:Y:S01]  /*35c0*/  IMAD.HI.U32 R7, R15, R12, RZ ;  /* 0x0000000c0f077227 */ /* 0x000fe200078e00ff */
[----:B------:R0:W-:Y:S03]  /*35d0*/  STL [R1+0xe8], R11 ;  /* 0x0000e80b01007387 */ /* 0x0001e60000100800 */
[----:B------:R-:W-:Y:S01]  /*35e0*/  @!P0 IMAD.IADD R10, R10, 0x1, -R3 ;  /* 0x000000010a0a8824 */ /* 0x000fe200078e0a03 */
[----:B------:R-:W-:Y:S01]  /*35f0*/  ISETP.GT.U32.AND P0, PT, R3, R5, PT ;  /* 0x000000050300720c */ /* 0x000fe20003f04070 */
[----:B------:R-:W-:-:S02]  /*3600*/  IMAD.MOV R7, RZ, RZ, -R7 ;  /* 0x000000ffff077224 */ /* 0x000fc400078e0a07 */
[--C-:B------:R-:W-:Y:S01]  /*3610*/  @!P4 IMAD.IADD R0, R0, 0x1, -R3.reuse ;  /* 0x000000010000c824 */ /* 0x100fe200078e0a03 */
[----:B------:R-:W-:Y:S01]  /*3620*/  ISETP.GE.AND P4, PT, R4, RZ, PT ;  /* 0x000000ff0400720c */ /* 0x000fe20003f86270 */
[----:B------:R-:W-:Y:S01]  /*3630*/  IMAD R12, R3, R7, R12 ;  /* 0x00000007030c7224 */ /* 0x000fe200078e020c */
[----:B------:R-:W-:Y:S01]  /*3640*/  IADD3 R7, R29, 0x49, RZ ;  /* 0x000000491d077810 */ /* 0x000fe20007ffe0ff */
[----:B------:R-:W-:Y:S02]  /*3650*/  IMAD.MOV.U32 R13, RZ, RZ, R0 ;  /* 0x000000ffff0d7224 */ /* 0x000fe400078e0000 */
[----:B------:R-:W-:Y:S01]  /*3660*/  @!P2 IMAD.IADD R9, R9, 0x1, -R3 ;  /* 0x000000010909a824 */ /* 0x000fe200078e0a03 */
[----:B------:R-:W-:Y:S01]  /*3670*/  IABS R6, R7 ;  /* 0x0000000700067213 */ /* 0x000fe20000000000 */
[----:B------:R-:W-:Y:S01]  /*3680*/  @!P3 IMAD.MOV R13, RZ, RZ, -R13 ;  /* 0x000000ffff0db224 */ /* 0x000fe200078e0a0d */
[C---:B------:R-:W-:Y:S01]  /*3690*/  ISETP.GT.U32.AND P3, PT, R3.reuse, R12, PT ;  /* 0x0000000c0300720c */ /* 0x040fe20003f64070 */
[----:B------:R-:W-:Y:S01]  /*36a0*/  @!P1 IMAD.MOV R8, RZ, RZ, -R8 ;  /* 0x000000ffff089224 */ /* 0x000fe200078e0a08 */
[----:B------:R-:W-:Y:S01]  /*36b0*/  ISETP.GT.U32.AND P2, PT, R3, R9, PT ;  /* 0x000000090300720c */ /* 0x000fe20003f44070 */
[----:B------:R-:W-:Y:S01]  /*36c0*/  @!P0 IMAD.IADD R5, R5, 0x1, -R3 ;  /* 0x0000000105058824 */ /* 0x000fe200078e0a03 */
[----:B------:R-:W-:Y:S01]  /*36d0*/  ISETP.GE.AND P1, PT, R2, RZ, PT ;  /* 0x000000ff0200720c */ /* 0x000fe20003f26270 */
[----:B0-----:R-:W-:Y:S01]  /*36e0*/  IMAD.MOV.U32 R11, RZ, RZ, R10 ;  /* 0x000000ffff0b7224 */ /* 0x001fe200078e000a */
[----:B------:R0:W-:Y:S01]  /*36f0*/  STL [R1+0xec], R8 ;  /* 0x0000ec0801007387 */ /* 0x0001e20000100800 */
[----:B------:R-:W-:Y:S01]  /*3700*/  IADD3 R2, R29, 0x48, RZ ;  /* 0x000000481d027810 */ /* 0x000fe20007ffe0ff */
[----:B------:R-:W-:Y:S01]  /*3710*/  IMAD.HI.U32 R23, R15, R20, RZ ;  /* 0x000000140f177227 */ /* 0x000fe200078e00ff */
[----:B------:R-:W-:Y:S01]  /*3720*/  ISETP.GT.U32.AND P0, PT, R3, R5, PT ;  /* 0x000000050300720c */ /* 0x000fe20003f04070 */
[----:B------:R-:W-:Y:S01]  /*3730*/  STL [R1+0xfc], R13 ;  /* 0x0000fc0d01007387 */ /* 0x000fe20000100800 */
[----:B------:R-:W-:Y:S01]  /*3740*/  IABS R0, R2 ;  /* 0x0000000200007213 */ /* 0x000fe20000000000 */
[----:B------:R-:W-:-:S02]  /*3750*/  @!P6 IMAD.MOV R11, RZ, RZ, -R11 ;  /* 0x000000ffff0be224 */ /* 0x000fc400078e0a0b */
[--C-:B------:R-:W-:Y:S01]  /*3760*/  @!P3 IMAD.IADD R12, R12, 0x1, -R3.reuse ;  /* 0x000000010c0cb824 */ /* 0x100fe200078e0a03 */
[----:B0-----:R-:W-:Y:S01]  /*3770*/  IADD3 R8, R29, 0x4a, RZ ;  /* 0x0000004a1d087810 */ /* 0x001fe20007ffe0ff */
[----:B------:R-:W-:Y:S01]  /*3780*/  @!P2 IMAD.IADD R9, R9, 0x1, -R3 ;  /* 0x000000010909a824 */ /* 0x000fe200078e0a03 */
[----:B------:R-:W-:Y:S01]  /*3790*/  ISETP.GE.AND P2, PT, R7, RZ, PT ;  /* 0x000000ff0700720c */ /* 0x000fe20003f46270 */
[----:B------:R-:W-:Y:S01]  /*37a0*/  IMAD.HI.U32 R7, R15, R6, RZ ;  /* 0x000000060f077227 */ /* 0x000fe200078e00ff */
[----:B------:R-:W-:Y:S01]  /*37b0*/  IABS R4, R8 ;  /* 0x0000000800047213 */ /* 0x000fe20000000000 */
[----:B------:R0:W-:Y:S01]  /*37c0*/  STL [R1+0xf8], R11 ;  /* 0x0000f80b01007387 */ /* 0x0001e20000100800 */
[----:B------:R-:W-:Y:S01]  /*37d0*/  ISETP.GT.U32.AND P3, PT, R3, R12, PT ;  /* 0x0000000c0300720c */ /* 0x000fe20003f64070 */
[----:B------:R-:W-:Y:S01]  /*37e0*/  IMAD.MOV R7, RZ, RZ, -R7 ;  /* 0x000000ffff077224 */ /* 0x000fe200078e0a07 */
[----:B------:R-:W-:Y:S01]  /*37f0*/  ISETP.GE.AND P6, PT, R8, RZ, PT ;  /* 0x000000ff0800720c */ /* 0x000fe20003fc6270 */
[----:B------:R-:W-:-:S04]  /*3800*/  IMAD.HI.U32 R10, R15, R4, RZ ;  /* 0x000000040f0a7227 */ /* 0x000fc800078e00ff */
[----:B------:R-:W-:Y:S02]  /*3810*/  IMAD.MOV R10, RZ, RZ, -R10 ;  /* 0x000000ffff0a7224 */ /* 0x000fe400078e0a0a */
[----:B0-----:R-:W-:Y:S02]  /*3820*/  IMAD.MOV.U32 R11, RZ, RZ, R9 ;  /* 0x000000ffff0b7224 */ /* 0x001fe400078e0009 */
[----:B------:R-:W-:Y:S02]  /*3830*/  @!P0 IMAD.IADD R5, R5, 0x1, -R3 ;  /* 0x0000000105058824 */ /* 0x000fe400078e0a03 */
[----:B------:R-:W-:Y:S01]  /*3840*/  @!P5 IMAD.MOV R11, RZ, RZ, -R11 ;  /* 0x000000ffff0bd224 */ /* 0x000fe200078e0a0b */
[----:B------:R-:W-:Y:S01]  /*3850*/  ISETP.GE.AND P5, PT, R2, RZ, PT ;  /* 0x000000ff0200720c */ /* 0x000fe20003fa6270 */
[C---:B------:R-:W-:Y:S02]  /*3860*/  IMAD R4, R3.reuse, R10, R4 ;  /* 0x0000000a03047224 */ /* 0x040fe400078e0204 */
[C---:B------:R-:W-:Y:S01]  /*3870*/  IMAD R2, R3.reuse, R7, R6 ;  /* 0x0000000703027224 */ /* 0x040fe200078e0206 */
[----:B------:R0:W-:Y:S01]  /*3880*/  STL [R1+0xf4], R11 ;  /* 0x0000f40b01007387 */ /* 0x0001e20000100800 */
[----:B------:R-:W-:Y:S01]  /*3890*/  IMAD.MOV.U32 R9, RZ, RZ, R5 ;  /* 0x000000ffff097224 */ /* 0x000fe200078e0005 */
[----:B------:R-:W-:Y:S01]  /*38a0*/  ISETP.GT.U32.AND P0, PT, R3, R4, PT ;  /* 0x000000040300720c */ /* 0x000fe20003f04070 */
[----:B------:R-:W-:Y:S01]  /*38b0*/  IMAD.HI.U32 R8, R15, R0, RZ ;  /* 0x000000000f087227 */ /* 0x000fe200078e00ff */
[----:B------:R-:W-:-:S02]  /*38c0*/  IADD3 R5, R29, 0x46, RZ ;  /* 0x000000461d057810 */ /* 0x000fc40007ffe0ff */
[----:B------:R-:W-:Y:S01]  /*38d0*/  IADD3 R7, R29, 0x44, RZ ;  /* 0x000000441d077810 */ /* 0x000fe20007ffe0ff */
[----:B------:R-:W-:Y:S01]  /*38e0*/  @!P1 IMAD.MOV R9, RZ, RZ, -R9 ;  /* 0x000000ffff099224 */ /* 0x000fe200078e0a09 */
[C---:B------:R-:W-:Y:S01]  /*38f0*/  ISETP.GT.U32.AND P1, PT, R3.reuse, R2, PT ;  /* 0x000000020300720c */ /* 0x040fe20003f24070 */
[----:B------:R-:W-:Y:S01]  /*3900*/  IMAD.MOV R8, RZ, RZ, -R8 ;  /* 0x000000ffff087224 */ /* 0x000fe200078e0a08 */
[----:B0-----:R-:W-:Y:S01]  /*3910*/  IABS R11, R7 ;  /* 0x00000007000b7213 */ /* 0x001fe20000000000 */
[--C-:B------:R-:W-:Y:S01]  /*3920*/  @!P3 IMAD.IADD R12, R12, 0x1, -R3.reuse ;  /* 0x000000010c0cb824 */ /* 0x100fe200078e0a03 */
[----:B------:R0:W-:Y:S01]  /*3930*/  STL [R1+0x1fc], R9 ;  /* 0x0001fc0901007387 */ /* 0x0001e20000100800 */
[----:B------:R-:W-:Y:S01]  /*3940*/  IMAD R0, R3, R8, R0 ;  /* 0x0000000803007224 */ /* 0x000fe200078e0200 */
[C---:B------:R-:W-:Y:S01]  /*3950*/  IADD3 R8, R29.reuse, 0x47, RZ ;  /* 0x000000471d087810 */ /* 0x040fe20007ffe0ff */
[----:B------:R-:W-:Y:S01]  /*3960*/  IMAD.MOV.U32 R14, RZ, RZ, R12 ;  /* 0x000000ffff0e7224 */ /* 0x000fe200078e000c */
[----:B------:R-:W-:Y:S01]  /*3970*/  IADD3 R6, R29, 0x45, RZ ;  /* 0x000000451d067810 */ /* 0x000fe20007ffe0ff */
[--C-:B------:R-:W-:Y:S01]  /*3980*/  @!P0 IMAD.IADD R4, R4, 0x1, -R3.reuse ;  /* 0x0000000104048824 */ /* 0x100fe200078e0a03 */
[----:B------:R-:W-:Y:S01]  /*3990*/  ISETP.GE.AND P3, PT, R8, RZ, PT ;  /* 0x000000ff0800720c */ /* 0x000fe20003f66270 */
[----:B------:R-:W-:Y:S01]  /*39a0*/  @!P4 IMAD.MOV R14, RZ, RZ, -R14 ;  /* 0x000000ffff0ec224 */ /* 0x000fe200078e0a0e */
[C---:B------:R-:W-:Y:S01]  /*39b0*/  ISETP.GT.U32.AND P4, PT, R3.reuse, R0, PT ;  /* 0x000000000300720c */ /* 0x040fe20003f84070 */
[----:B------:R-:W-:Y:S01]  /*39c0*/  @!P1 IMAD.IADD R2, R2, 0x1, -R3 ;  /* 0x0000000102029824 */ /* 0x000fe200078e0a03 */
[C---:B------:R-:W-:Y:S01]  /*39d0*/  ISETP.GT.U32.AND P0, PT, R3.reuse, R4, PT ;  /* 0x000000040300720c */ /* 0x040fe20003f04070 */
[----:B------:R-:W-:Y:S01]  /*39e0*/  IMAD.MOV R23, RZ, RZ, -R23 ;  /* 0x000000ffff177224 */ /* 0x000fe200078e0a17 */
[----:B------:R-:W-:Y:S01]  /*39f0*/  IABS R8, R8 ;  /* 0x0000000800087213 */ /* 0x000fe20000000000 */
[----:B------:R1:W-:Y:S01]  /*3a00*/  STL [R1+0xf0], R14 ;  /* 0x0000f00e01007387 */ /* 0x0003e20000100800 */
[C---:B------:R-:W-:Y:S01]  /*3a10*/  ISETP.GT.U32.AND P1, PT, R3.reuse, R2, PT ;  /* 0x000000020300720c */ /* 0x040fe20003f24070 */
[----:B------:R-:W-:Y:S01]  /*3a20*/  IMAD R20, R3, R23, R20 ;  /* 0x0000001703147224 */ /* 0x000fe200078e0214 */
[----:B0-----:R-:W-:Y:S01]  /*3a30*/  IABS R9, R5 ;  /* 0x0000000500097213 */ /* 0x001fe20000000000 */
[----:B------:R-:W-:Y:S01]  /*3a40*/  IMAD.HI.U32 R12, R15, R8, RZ ;  /* 0x000000080f0c7227 */ /* 0x000fe200078e00ff */
[----:B------:R-:W-:-:S03]  /*3a50*/  IABS R10, R6 ;  /* 0x00000006000a7213 */ /* 0x000fc60000000000 */
[----:B------:R-:W-:Y:S02]  /*3a60*/  @!P4 IMAD.IADD R0, R0, 0x1, -R3 ;  /* 0x000000010000c824 */ /* 0x000fe400078e0a03 */
[----:B------:R-:W-:Y:S02]  /*3a70*/  IMAD.MOV R12, RZ, RZ, -R12 ;  /* 0x000000ffff0c7224 */ /* 0x000fe400078e0a0c */
[----:B------:R-:W-:Y:S01]  /*3a80*/  IMAD.HI.U32 R13, R15, R9, RZ ;  /* 0x000000090f0d7227 */ /* 0x000fe200078e00ff */
[----:B------:R-:W-:-:S03]  /*3a90*/  ISETP.GT.U32.AND P4, PT, R3, R0, PT ;  /* 0x000000000300720c */ /* 0x000fc60003f84070 */
[--C-:B------:R-:W-:Y:S01]  /*3aa0*/  @!P0 IMAD.IADD R4, R4, 0x1, -R3.reuse ;  /* 0x0000000104048824 */ /* 0x100fe200078e0a03 */
[----:B------:R-:W-:Y:S01]  /*3ab0*/  ISETP.GE.AND P0, PT, R5, RZ, PT ;  /* 0x000000ff0500720c */ /* 0x000fe20003f06270 */
[----:B------:R-:W-:Y:S01]  /*3ac0*/  IMAD R8, R3, R12, R8 ;  /* 0x0000000c03087224 */ /* 0x000fe200078e0208 */
[----:B------:R-:W-:Y:S01]  /*3ad0*/  IADD3 R5, R29, 0x43, RZ ;  /* 0x000000431d057810 */ /* 0x000fe20007ffe0ff */
[----:B------:R-:W-:Y:S02]  /*3ae0*/  @!P1 IMAD.IADD R2, R2, 0x1, -R3 ;  /* 0x0000000102029824 */ /* 0x000fe400078e0a03 */
[----:B------:R-:W-:Y:S01]  /*3af0*/  IMAD.MOV R13, RZ, RZ, -R13 ;  /* 0x000000ffff0d7224 */ /* 0x000fe200078e0a0d */
[----:B------:R-:W-:Y:S01]  /*3b00*/  ISETP.GT.U32.AND P1, PT, R3, R8, PT ;  /* 0x000000080300720c */ /* 0x000fe20003f24070 */
[----:B------:R-:W-:Y:S02]  /*3b10*/  IMAD.MOV.U32 R18, RZ, RZ, R4 ;  /* 0x000000ffff127224 */ /* 0x000fe400078e0004 */
[----:B------:R-:W-:-:S02]  /*3b20*/  IMAD.MOV.U32 R17, RZ, RZ, R2 ;  /* 0x000000ffff117224 */ /* 0x000fc400078e0002 */
[----:B------:R-:W-:Y:S02]  /*3b30*/  IMAD R9, R3, R13, R9 ;  /* 0x0000000d03097224 */ /* 0x000fe400078e0209 */
[----:B------:R-:W-:-:S04]  /*3b40*/  IMAD.HI.U32 R12, R15, R11, RZ ;  /* 0x0000000b0f0c7227 */ /* 0x000fc800078e00ff */
[----:B------:R-:W-:Y:S01]  /*3b50*/  @!P6 IMAD.MOV R18, RZ, RZ, -R18 ;  /* 0x000000ffff12e224 */ /* 0x000fe200078e0a12 */
[----:B------:R-:W-:Y:S01]  /*3b60*/  ISETP.GT.U32.AND P6, PT, R3, R9, PT ;  /* 0x000000090300720c */ /* 0x000fe20003fc4070 */
[----:B------:R-:W-:Y:S01]  /*3b70*/  @!P2 IMAD.MOV R17, RZ, RZ, -R17 ;  /* 0x000000ffff11a224 */ /* 0x000fe200078e0a11 */
[----:B------:R-:W-:Y:S01]  /*3b80*/  ISETP.GE.AND P2, PT, R6, RZ, PT ;  /* 0x000000ff0600720c */ /* 0x000fe20003f46270 */
[----:B------:R-:W-:Y:S01]  /*3b90*/  IMAD.MOV R12, RZ, RZ, -R12 ;  /* 0x000000ffff0c7224 */ /* 0x000fe200078e0a0c */
[----:B------:R-:W-:Y:S01]  /*3ba0*/  STL [R1+0xe4], R18 ;  /* 0x0000e41201007387 */ /* 0x000fe20000100800 */
[----:B------:R-:W-:Y:S01]  /*3bb0*/  @!P4 IMAD.IADD R0, R0, 0x1, -R3 ;  /* 0x000000010000c824 */ /* 0x000fe200078e0a03 */
[----:B------:R-:W-:Y:S01]  /*3bc0*/  IADD3 R6, R29, 0x42, RZ ;  /* 0x000000421d067810 */ /* 0x000fe20007ffe0ff */
[----:B-1----:R-:W-:Y:S01]  /*3bd0*/  IMAD.HI.U32 R14, R15, R10, RZ ;  /* 0x0000000a0f0e7227 */ /* 0x002fe200078e00ff */
[----:B------:R0:W-:Y:S03]  /*3be0*/  STL [R1+0xe0], R17 ;  /* 0x0000e01101007387 */ /* 0x0001e60000100800 */
[----:B------:R-:W-:Y:S01]  /*3bf0*/  IMAD R2, R3, R12, R11 ;  /* 0x0000000c03027224 */ /* 0x000fe200078e020b */
[----:B------:R-:W-:Y:S01]  /*3c00*/  IABS R11, R5 ;  /* 0x00000005000b7213 */ /* 0x000fe20000000000 */
[----:B------:R-:W-:Y:S01]  /*3c10*/  IMAD.MOV R14, RZ, RZ, -R14 ;  /* 0x000000ffff0e7224 */ /* 0x000fe200078e0a0e */
[----:B------:R-:W-:Y:S01]  /*3c20*/  IABS R12, R6 ;  /* 0x00000006000c7213 */ /* 0x000fe20000000000 */
[----:B------:R-:W-:-:S02]  /*3c30*/  @!P1 IMAD.IADD R8, R8, 0x1, -R3 ;  /* 0x0000000108089824 */ /* 0x000fc400078e0a03 */
[----:B------:R-:W-:Y:S01]  /*3c40*/  IMAD R4, R3, R14, R10 ;  /* 0x0000000e03047224 */ /* 0x000fe200078e020a */
[----:B------:R-:W-:Y:S01]  /*3c50*/  IADD3 R10, R29, 0x41, RZ ;  /* 0x000000411d0a7810 */ /* 0x000fe20007ffe0ff */
[----:B0-----:R-:W-:Y:S01]  /*3c60*/  IMAD.MOV.U32 R17, RZ, RZ, R0 ;  /* 0x000000ffff117224 */ /* 0x001fe200078e0000 */
[----:B------:R-:W-:Y:S01]  /*3c70*/  ISETP.GT.U32.AND P1, PT, R3, R8, PT ;  /* 0x000000080300720c */ /* 0x000fe20003f24070 */
[----:B------:R-:W-:Y:S01]  /*3c80*/  @!P6 IMAD.IADD R9, R9, 0x1, -R3 ;  /* 0x000000010909e824 */ /* 0x000fe200078e0a03 */
[C---:B------:R-:W-:Y:S01]  /*3c90*/  ISETP.GT.U32.AND P4, PT, R3.reuse, R4, PT ;  /* 0x000000040300720c */ /* 0x040fe20003f84070 */
[----:B------:R-:W-:Y:S01]  /*3ca0*/  @!P5 IMAD.MOV R17, RZ, RZ, -R17 ;  /* 0x000000ffff11d224 */ /* 0x000fe200078e0a11 */
[----:B------:R-:W-:Y:S01]  /*3cb0*/  ISETP.GT.U32.AND P5, PT, R3, R2, PT ;  /* 0x000000020300720c */ /* 0x000fe20003fa4070 */
[----:B------:R-:W-:Y:S01]  /*3cc0*/  IMAD.HI.U32 R13, R15, R11, RZ ;  /* 0x0000000b0f0d7227 */ /* 0x000fe200078e00ff */
[----:B------:R-:W-:Y:S02]  /*3cd0*/  ISETP.GT.U32.AND P6, PT, R3, R9, PT ;  /* 0x000000090300720c */ /* 0x000fe40003fc4070 */
[----:B------:R-:W-:Y:S01]  /*3ce0*/  IABS R0, R10 ;  /* 0x0000000a00007213 */ /* 0x000fe20000000000 */
[----:B------:R-:W-:Y:S01]  /*3cf0*/  IMAD.MOV R13, RZ, RZ, -R13 ;  /* 0x000000ffff0d7224 */ /* 0x000fe200078e0a0d */
[----:B------:R0:W-:Y:S03]  /*3d00*/  STL [R1+0xdc], R17 ;  /* 0x0000dc1101007387 */ /* 0x0001e60000100800 */
[----:B------:R-:W-:Y:S01]  /*3d10*/  @!P1 IMAD.IADD R8, R8, 0x1, -R3 ;  /* 0x0000000108089824 */ /* 0x000fe200078e0a03 */
[----:B------:R-:W-:Y:S01]  /*3d20*/  ISETP.GE.AND P1, PT, R7, RZ, PT ;  /* 0x000000ff0700720c */ /* 0x000fe20003f26270 */
[----:B------:R-:W-:-:S04]  /*3d30*/  IMAD.HI.U32 R7, R15, R12, RZ ;  /* 0x0000000c0f077227 */ /* 0x000fc800078e00ff */
[--C-:B------:R-:W-:Y:S02]  /*3d40*/  @!P5 IMAD.IADD R2, R2, 0x1, -R3.reuse ;  /* 0x000000010202d824 */ /* 0x100fe400078e0a03 */
[----:B------:R-:W-:Y:S02]  /*3d50*/  @!P4 IMAD.IADD R4, R4, 0x1, -R3 ;  /* 0x000000010404c824 */ /* 0x000fe400078e0a03 */
[C---:B------:R-:W-:Y:S01]  /*3d60*/  IMAD R11, R3.reuse, R13, R11 ;  /* 0x0000000d030b7224 */ /* 0x040fe200078e020b */
[----:B------:R-:W-:Y:S01]  /*3d70*/  ISETP.GT.U32.AND P5, PT, R3, R2, PT ;  /* 0x000000020300720c */ /* 0x000fe20003fa4070 */
[----:B------:R-:W-:Y:S01]  /*3d80*/  @!P6 IMAD.IADD R9, R9, 0x1, -R3 ;  /* 0x000000010909e824 */ /* 0x000fe200078e0a03 */
[C---:B------:R-:W-:Y:S01]  /*3d90*/  ISETP.GT.U32.AND P4, PT, R3.reuse, R4, PT ;  /* 0x000000040300720c */ /* 0x040fe20003f84070 */
[----:B------:R-:W-:Y:S01]  /*3da0*/  IMAD.MOV R7, RZ, RZ, -R7 ;  /* 0x000000ffff077224 */ /* 0x000fe200078e0a07 */
[----:B------:R-:W-:Y:S01]  /*3db0*/  ISETP.GT.U32.AND P6, PT, R3, R11, PT ;  /* 0x0000000b0300720c */ /* 0x000fe20003fc4070 */
[----:B------:R-:W-:-:S02]  /*3dc0*/  IMAD.MOV.U32 R14, RZ, RZ, R9 ;  /* 0x000000ffff0e7224 */ /* 0x000fc400078e0009 */
[----:B------:R-:W-:Y:S02]  /*3dd0*/  IMAD R9, R3, R7, R12 ;  /* 0x0000000703097224 */ /* 0x000fe400078e020c */
[----:B0-----:R-:W-:Y:S02]  /*3de0*/  IMAD.MOV.U32 R17, RZ, RZ, R8 ;  /* 0x000000ffff117224 */ /* 0x001fe400078e0008 */
[----:B------:R-:W-:-:S04]  /*3df0*/  IMAD.HI.U32 R8, R15, R0, RZ ;  /* 0x000000000f087227 */ /* 0x000fc800078e00ff */
[--C-:B------:R-:W-:Y:S01]  /*3e00*/  @!P5 IMAD.IADD R2, R2, 0x1, -R3.reuse ;  /* 0x000000010202d824 */ /* 0x100fe200078e0a03 */
[----:B------:R-:W-:Y:S01]  /*3e10*/  ISETP.GT.U32.AND P5, PT, R3, R9, PT ;  /* 0x000000090300720c */ /* 0x000fe20003fa4070 */
[----:B------:R-:W-:Y:S02]  /*3e20*/  IMAD.MOV R8, RZ, RZ, -R8 ;  /* 0x000000ffff087224 */ /* 0x000fe400078e0a08 */
[--C-:B------:R-:W-:Y:S01]  /*3e30*/  @!P4 IMAD.IADD R4, R4, 0x1, -R3.reuse ;  /* 0x000000010404c824 */ /* 0x100fe200078e0a03 */
[----:B------:R-:W-:Y:S01]  /*3e40*/  ISETP.GE.AND P4, PT, R10, RZ, PT ;  /* 0x000000ff0a00720c */ /* 0x000fe20003f86270 */
[----:B------:R-:W-:Y:S02]  /*3e50*/  @!P6 IMAD.IADD R11, R11, 0x1, -R3 ;  /* 0x000000010b0be824 */ /* 0x000fe400078e0a03 */
[----:B------:R-:W-:Y:S01]  /*3e60*/  IMAD R10, R3, R8, R0 ;  /* 0x00000008030a7224 */ /* 0x000fe200078e0200 */
[----:B------:R-:W-:Y:S01]  /*3e70*/  IADD3 R0, R29, 0x40, RZ ;  /* 0x000000401d007810 */ /* 0x000fe20007ffe0ff */
[----:B------:R-:W-:Y:S01]  /*3e80*/  IMAD.MOV.U32 R13, RZ, RZ, R4 ;  /* 0x000000ffff0d7224 */ /* 0x000fe200078e0004 */
[----:B------:R-:W-:Y:S01]  /*3e90*/  ISETP.GT.U32.AND P6, PT, R3, R11, PT ;  /* 0x0000000b0300720c */ /* 0x000fe20003fc4070 */
[----:B------:R-:W-:Y:S01]  /*3ea0*/  @!P3 IMAD.MOV R17, RZ, RZ, -R17 ;  /* 0x000000ffff11b224 */ /* 0x000fe200078e0a11 */
[----:B------:R-:W-:Y:S01]  /*3eb0*/  IADD3 R4, R29, 0x3f, RZ ;  /* 0x0000003f1d047810 */ /* 0x000fe20007ffe0ff */
[----:B------:R-:W-:Y:S01]  /*3ec0*/  @!P5 IMAD.IADD R9, R9, 0x1, -R3 ;  /* 0x000000010909d824 */ /* 0x000fe200078e0a03 */
[----:B------:R-:W-:Y:S01]  /*3ed0*/  IABS R12, R0 ;  /* 0x00000000000c7213 */ /* 0x000fe20000000000 */
[----:B------:R-:W-:Y:S01]  /*3ee0*/  @!P0 IMAD.MOV R14, RZ, RZ, -R14 ;  /* 0x000000ffff0e8224 */ /* 0x000fe200078e0a0e */
[----:B------:R-:W-:Y:S01]  /*3ef0*/  IABS R8, R4 ;  /* 0x0000000400087213 */ /* 0x000fe20000000000 */
[----:B------:R-:W-:Y:S01]  /*3f00*/  STL [R1+0xd8], R17 ;  /* 0x0000d81101007387 */ /* 0x000fe20000100800 */
[----:B------:R-:W-:Y:S01]  /*3f10*/  ISETP.GT.U32.AND P5, PT, R3, R9, PT ;  /* 0x000000090300720c */ /* 0x000fe20003fa4070 */
[----:B------:R-:W-:Y:S01]  /*3f20*/  IMAD.HI.U32 R7, R15, R12, RZ ;  /* 0x0000000c0f077227 */ /* 0x000fe200078e00ff */
[----:B------:R-:W-:Y:S01]  /*3f30*/  ISETP.GE.AND P3, PT, R5, RZ, PT ;  /* 0x000000ff0500720c */ /* 0x000fe20003f66270 */
[----:B------:R0:W-:Y:S01]  /*3f40*/  STL [R1+0xc0], R14 ;  /* 0x0000c00e01007387 */ /* 0x0001e20000100800 */
[----:B------:R-:W-:Y:S01]  /*3f50*/  ISETP.GE.AND P0, PT, R6, RZ, PT ;  /* 0x000000ff0600720c */ /* 0x000fe20003f06270 */
[----:B------:R-:W-:Y:S01]  /*3f60*/  IMAD.MOV.U32 R5, RZ, RZ, R2 ;  /* 0x000000ffff057224 */ /* 0x000fe200078e0002 */
[----:B------:R-:W-:Y:S01]  /*3f70*/  IADD3 R6, R29, 0x3d, RZ ;  /* 0x0000003d1d067810 */ /* 0x000fe20007ffe0ff */
[----:B------:R-:W-:-:S04]  /*3f80*/  IMAD.HI.U32 R2, R15, R8, RZ ;  /* 0x000000080f027227 */ /* 0x000fc800078e00ff */
[----:B------:R-:W-:Y:S02]  /*3f90*/  IMAD.MOV R7, RZ, RZ, -R7 ;  /* 0x000000ffff077224 */ /* 0x000fe400078e0a07 */
[--C-:B------:R-:W-:Y:S01]  /*3fa0*/  @!P6 IMAD.IADD R11, R11, 0x1, -R3.reuse ;  /* 0x000000010b0be824 */ /* 0x100fe200078e0a03 */
[C---:B------:R-:W-:Y:S01]  /*3fb0*/  ISETP.GT.U32.AND P6, PT, R3.reuse, R10, PT ;  /* 0x0000000a0300720c */ /* 0x040fe20003fc4070 */
[----:B------:R-:W-:Y:S02]  /*3fc0*/  IMAD.MOV R2, RZ, RZ, -R2 ;  /* 0x000000ffff027224 */ /* 0x000fe400078e0a02 */
[C---:B------:R-:W-:Y:S02]  /*3fd0*/  IMAD R12, R3.reuse, R7, R12 ;  /* 0x00000007030c7224 */ /* 0x040fe400078e020c */
[----:B------:R-:W-:Y:S02]  /*3fe0*/  IMAD R8, R3, R2, R8 ;  /* 0x0000000203087224 */ /* 0x000fe400078e0208 */
[----:B------:R-:W-:Y:S01]  /*3ff0*/  @!P5 IMAD.IADD R9, R9, 0x1, -R3 ;  /* 0x000000010909d824 */ /* 0x000fe200078e0a03 */
[----:B------:R-:W-:Y:S01]  /*4000*/  ISETP.GT.U32.AND P5, PT, R3, R12, PT ;  /* 0x0000000c0300720c */ /* 0x000fe20003fa4070 */
[----:B0-----:R-:W-:-:S02]  /*4010*/  IMAD.MOV.U32 R14, RZ, RZ, R11 ;  /* 0x000000ffff0e7224 */ /* 0x001fc400078e000b */
[----:B------:R-:W-:Y:S01]  /*4020*/  @!P2 IMAD.MOV R13, RZ, RZ, -R13 ;  /* 0x000000ffff0da224 */ /* 0x000fe200078e0a0d */
[----:B------:R-:W-:Y:S01]  /*4030*/  ISETP.GE.AND P2, PT, R0, RZ, PT ;  /* 0x000000ff0000720c */ /* 0x000fe20003f46270 */
[----:B------:R-:W-:Y:S01]  /*4040*/  @!P3 IMAD.MOV R14, RZ, RZ, -R14 ;  /* 0x000000ffff0eb224 */ /* 0x000fe200078e0a0e */
[----:B------:R-:W-:Y:S01]  /*4050*/  ISETP.GT.U32.AND P3, PT, R3, R8, PT ;  /* 0x000000080300720c */ /* 0x000fe20003f64070 */
[----:B------:R-:W-:Y:S01]  /*4060*/  @!P6 IMAD.IADD R10, R10, 0x1, -R3 ;  /* 0x000000010a0ae824 */ /* 0x000fe200078e0a03 */
[----:B------:R-:W-:Y:S01]  /*4070*/  IADD3 R0, R29, 0x3e, RZ ;  /* 0x0000003e1d007810 */ /* 0x000fe20007ffe0ff */
[----:B------:R-:W-:Y:S01]  /*4080*/  @!P1 IMAD.MOV R5, RZ, RZ, -R5 ;  /* 0x000000ffff059224 */ /* 0x000fe200078e0a05 */
[----:B------:R-:W-:Y:S01]  /*4090*/  ISETP.GE.AND P1, PT, R4, RZ, PT ;  /* 0x000000ff0400720c */ /* 0x000fe20003f26270 */
[----:B------:R0:W-:Y:S01]  /*40a0*/  STL [R1+0xd0], R13 ;  /* 0x0000d00d01007387 */ /* 0x0001e20000100800 */
[C---:B------:R-:W-:Y:S01]  /*40b0*/  ISETP.GT.U32.AND P6, PT, R3.reuse, R10, PT ;  /* 0x0000000a0300720c */ /* 0x040fe20003fc4070 */
[--C-:B------:R-:W-:Y:S01]  /*40c0*/  @!P5 IMAD.IADD R12, R12, 0x1, -R3.reuse ;  /* 0x000000010c0cd824 */ /* 0x100fe200078e0a03 */
[----:B------:R-:W-:Y:S01]  /*40d0*/  IABS R4, R0 ;  /* 0x0000000000047213 */ /* 0x000fe20000000000 */
[----:B------:R1:W-:Y:S03]  /*40e0*/  STL [R1+0xd4], R5 ;  /* 0x0000d40501007387 */ /* 0x0003e60000100800 */
[----:B------:R-:W-:Y:S01]  /*40f0*/  ISETP.GT.U32.AND P5, PT, R3, R12, PT ;  /* 0x0000000c0300720c */ /* 0x000fe20003fa4070 */
[----:B------:R-:W-:Y:S01]  /*4100*/  @!P3 IMAD.IADD R8, R8, 0x1, -R3 ;  /* 0x000000010808b824 */ /* 0x000fe200078e0a03 */
[----:B------:R2:W-:Y:S01]  /*4110*/  STL [R1+0xc8], R14 ;  /* 0x0000c80e01007387 */ /* 0x0005e20000100800 */
[----:B------:R-:W-:-:S03]  /*4120*/  IMAD.HI.U32 R7, R15, R4, RZ ;  /* 0x000000040f077227 */ /* 0x000fc600078e00ff */
[----:B------:R-:W-:Y:S01]  /*4130*/  ISETP.GT.U32.AND P3, PT, R3, R8, PT ;  /* 0x000000080300720c */ /* 0x000fe20003f64070 */
[----:B0-----:R-:W-:Y:S01]  /*4140*/  IMAD.MOV.U32 R13, RZ, RZ, R9 ;  /* 0x000000ffff0d7224 */ /* 0x001fe200078e0009 */
[----:B-1----:R-:W-:Y:S01]  /*4150*/  IABS R5, R6 ;  /* 0x0000000600057213 */ /* 0x002fe20000000000 */
[----:B------:R-:W-:Y:S01]  /*4160*/  IMAD.MOV R7, RZ, RZ, -R7 ;  /* 0x000000ffff077224 */ /* 0x000fe200078e0a07 */
[----:B------:R-:W-:Y:S01]  /*4170*/  IADD3 R9, R29, 0x3c, RZ ;  /* 0x0000003c1d097810 */ /* 0x000fe20007ffe0ff */
[----:B------:R-:W-:Y:S01]  /*4180*/  @!P0 IMAD.MOV R13, RZ, RZ, -R13 ;  /* 0x000000ffff0d8224 */ /* 0x000fe200078e0a0d */
[----:B------:R-:W-:Y:S01]  /*4190*/  ISETP.GE.AND P0, PT, R0, RZ, PT ;  /* 0x000000ff0000720c */ /* 0x000fe20003f06270 */
[----:B------:R-:W-:Y:S01]  /*41a0*/  IMAD.HI.U32 R2, R15, R5, RZ ;  /* 0x000000050f027227 */ /* 0x000fe200078e00ff */
[----:B--2---:R-:W-:Y:S02]  /*41b0*/  IABS R14, R9 ;  /* 0x00000009000e7213 */ /* 0x004fe40000000000 */
[----:B------:R0:W-:Y:S01]  /*41c0*/  STL [R1+0xcc], R13 ;  /* 0x0000cc0d01007387 */ /* 0x0001e20000100800 */
[----:B------:R-:W-:Y:S01]  /*41d0*/  @!P6 IMAD.IADD R10, R10, 0x1, -R3 ;  /* 0x000000010a0ae824 */ /* 0x000fe200078e0a03 */
[----:B------:R-:W-:Y:S01]  /*41e0*/  ISETP.GE.AND P6, PT, R6, RZ, PT ;  /* 0x000000ff0600720c */ /* 0x000fe20003fc6270 */
[----:B------:R-:W-:Y:S01]  /*41f0*/  IMAD.MOV R2, RZ, RZ, -R2 ;  /* 0x000000ffff027224 */ /* 0x000fe200078e0a02 */
[----:B------:R-:W-:Y:S01]  /*4200*/  IADD3 R6, R29, 0x3b, RZ ;  /* 0x0000003b1d067810 */ /* 0x000fe20007ffe0ff */
[----:B------:R-:W-:-:S02]  /*4210*/  IMAD R0, R3, R7, R4 ;  /* 0x0000000703007224 */ /* 0x000fc400078e0204 */
[C---:B------:R-:W-:Y:S01]  /*4220*/  IMAD R5, R3.reuse, R2, R5 ;  /* 0x0000000203057224 */ /* 0x040fe200078e0205 */
[----:B------:R-:W-:Y:S01]  /*4230*/  IABS R22, R6 ;  /* 0x0000000600167213 */ /* 0x000fe20000000000 */
[--C-:B------:R-:W-:Y:S01]  /*4240*/  @!P5 IMAD.IADD R12, R12, 0x1, -R3.reuse ;  /* 0x000000010c0cd824 */ /* 0x100fe200078e0a03 */
[----:B------:R-:W-:Y:S01]  /*4250*/  ISETP.GT.U32.AND P5, PT, R3, R0, PT ;  /* 0x000000000300720c */ /* 0x000fe20003fa4070 */
[----:B------:R-:W-:Y:S01]  /*4260*/  IMAD.HI.U32 R7, R15, R14, RZ ;  /* 0x0000000e0f077227 */ /* 0x000fe200078e00ff */
[C---:B0-----:R-:W-:Y:S02]  /*4270*/  IADD3 R13, R29.reuse, 0x39, RZ ;  /* 0x000000391d0d7810 */ /* 0x041fe40007ffe0ff */
[----:B------:R-:W-:Y:S01]  /*4280*/  IADD3 R2, R29, 0x38, RZ ;  /* 0x000000381d027810 */ /* 0x000fe20007ffe0ff */
[----:B------:R-:W-:Y:S01]  /*4290*/  @!P3 IMAD.IADD R8, R8, 0x1, -R3 ;  /* 0x000000010808b824 */ /* 0x000fe200078e0a03 */
[----:B------:R-:W-:Y:S01]  /*42a0*/  ISETP.GT.U32.AND P3, PT, R3, R5, PT ;  /* 0x000000050300720c */ /* 0x000fe20003f64070 */
[----:B------:R-:W-:Y:S01]  /*42b0*/  IMAD.MOV R7, RZ, RZ, -R7 ;  /* 0x000000ffff077224 */ /* 0x000fe200078e0a07 */
[----:B------:R-:W-:Y:S01]  /*42c0*/  IABS R4, R13 ;  /* 0x0000000d00047213 */ /* 0x000fe20000000000 */
[----:B------:R-:W-:Y:S01]  /*42d0*/  IMAD.HI.U32 R21, R15, R22, RZ ;  /* 0x000000160f157227 */ /* 0x000fe200078e00ff */
[----:B------:R-:W-:-:S03]  /*42e0*/  IABS R11, R2 ;  /* 0x00000002000b7213 */ /* 0x000fc60000000000 */
[C---:B------:R-:W-:Y:S02]  /*42f0*/  IMAD R14, R3.reuse, R7, R14 ;  /* 0x00000007030e7224 */ /* 0x040fe400078e020e */
[----:B------:R-:W-:Y:S02]  /*4300*/  IMAD.MOV R21, RZ, RZ, -R21 ;  /* 0x000000ffff157224 */ /* 0x000fe400078e0a15 */
[--C-:B------:R-:W-:Y:S01]  /*4310*/  @!P5 IMAD.IADD R0, R0, 0x1, -R3.reuse ;  /* 0x000000010000d824 */ /* 0x100fe200078e0a03 */
[C---:B------:R-:W-:Y:S01]  /*4320*/  ISETP.GT.U32.AND P5, PT, R3.reuse, R14, PT ;  /* 0x0000000e0300720c */ /* 0x040fe20003fa4070 */
[----:B------:R-:W-:Y:S02]  /*4330*/  IMAD R21, R3, R21, R22 ;  /* 0x0000001503157224 */ /* 0x000fe400078e0216 */
[----:B------:R-:W-:Y:S02]  /*4340*/  @!P3 IMAD.IADD R5, R5, 0x1, -R3 ;  /* 0x000000010505b824 */ /* 0x000fe400078e0a03 */
[----:B------:R-:W-:Y:S01]  /*4350*/  IMAD.HI.U32 R18, R15, R4, RZ ;  /* 0x000000040f127227 */ /* 0x000fe200078e00ff */
[----:B------:R-:W-:-:S03]  /*4360*/  ISETP.GT.U32.AND P3, PT, R3, R21, PT ;  /* 0x000000150300720c */ /* 0x000fc60003f64070 */
[----:B------:R-:W-:Y:S01]  /*4370*/  IMAD.MOV.U32 R17, RZ, RZ, R10 ;  /* 0x000000ffff117224 */ /* 0x000fe200078e000a */
[----:B------:R-:W-:Y:S01]  /*4380*/  IADD3 R10, R29, 0x36, RZ ;  /* 0x000000361d0a7810 */ /* 0x000fe20007ffe0ff */
[----:B------:R-:W-:-:S04]  /*4390*/  IMAD.HI.U32 R7, R15, R11, RZ ;  /* 0x0000000b0f077227 */ /* 0x000fc800078e00ff */
[--C-:B------:R-:W-:Y:S01]  /*43a0*/  @!P5 IMAD.IADD R14, R14, 0x1, -R3.reuse ;  /* 0x000000010e0ed824 */ /* 0x100fe200078e0a03 */
[----:B------:R-:W-:Y:S01]  /*43b0*/  ISETP.GT.U32.AND P5, PT, R3, R0, PT ;  /* 0x000000000300720c */ /* 0x000fe20003fa4070 */
[----:B------:R-:W-:Y:S02]  /*43c0*/  IMAD.MOV R18, RZ, RZ, -R18 ;  /* 0x000000ffff127224 */ /* 0x000fe400078e0a12 */
[----:B------:R-:W-:Y:S01]  /*43d0*/  @!P3 IMAD.IADD R21, R21, 0x1, -R3 ;  /* 0x000000011515b824 */ /* 0x000fe200078e0a03 */
[C---:B------:R-:W-:Y:S01]  /*43e0*/  ISETP.GT.U32.AND P3, PT, R3.reuse, R14, PT ;  /* 0x0000000e0300720c */ /* 0x040fe20003f64070 */
[----:B------:R-:W-:Y:S01]  /*43f0*/  @!P4 IMAD.MOV R17, RZ, RZ, -R17 ;  /* 0x000000ffff11c224 */ /* 0x000fe200078e0a11 */
[C---:B------:R-:W-:Y:S01]  /*4400*/  ISETP.GT.U32.AND P4, PT, R3.reuse, R5, PT ;  /* 0x000000050300720c */ /* 0x040fe20003f84070 */
[----:B------:R-:W-:Y:S02]  /*4410*/  IMAD.MOV R7, RZ, RZ, -R7 ;  /* 0x000000ffff077224 */ /* 0x000fe400078e0a07 */
[C---:B------:R-:W-:Y:S01]  /*4420*/  IMAD R4, R3.reuse, R18, R4 ;  /* 0x0000001203047224 */ /* 0x040fe200078e0204 */
[----:B------:R0:W-:Y:S01]  /*4430*/  STL [R1+0xb4], R17 ;  /* 0x0000b41101007387 */ /* 0x0001e20000100800 */
[----:B------:R-:W-:Y:S01]  /*4440*/  @!P1 IMAD.MOV R8, RZ, RZ, -R8 ;  /* 0x000000ffff089224 */ /* 0x000fe200078e0a08 */
[C---:B------:R-:W-:Y:S01]  /*4450*/  ISETP.GT.U32.AND P1, PT, R3.reuse, R20, PT ;  /* 0x000000140300720c */ /* 0x040fe20003f24070 */
[----:B------:R-:W-:Y:S01]  /*4460*/  IMAD R7, R3, R7, R11 ;  /* 0x0000000703077224 */ /* 0x000fe200078e020b */
[----:B------:R-:W-:Y:S01]  /*4470*/  IADD3 R18, R29, 0x37, RZ ;  /* 0x000000371d127810 */ /* 0x000fe20007ffe0ff */
[--C-:B------:R-:W-:Y:S01]  /*4480*/  @!P5 IMAD.IADD R0, R0, 0x1, -R3.reuse ;  /* 0x000000010000d824 */ /* 0x100fe200078e0a03 */
[C---:B------:R-:W-:Y:S01]  /*4490*/  ISETP.GT.U32.AND P5, PT, R3.reuse, R4, PT ;  /* 0x000000040300720c */ /* 0x040fe20003fa4070 */
[--C-:B------:R-:W-:Y:S01]  /*44a0*/  @!P3 IMAD.IADD R14, R14, 0x1, -R3.reuse ;  /* 0x000000010e0eb824 */ /* 0x100fe200078e0a03 */
[----:B------:R-:W-:Y:S01]  /*44b0*/  ISETP.GT.U32.AND P3, PT, R3, R7, PT ;  /* 0x000000070300720c */ /* 0x000fe20003f64070 */
[----:B------:R-:W-:Y:S01]  /*44c0*/  @!P4 IMAD.IADD R5, R5, 0x1, -R3 ;  /* 0x000000010505c824 */ /* 0x000fe200078e0a03 */
[----:B------:R-:W-:Y:S01]  /*44d0*/  IABS R11, R18 ;  /* 0x00000012000b7213 */ /* 0x000fe20000000000 */
[----:B0-----:R-:W-:Y:S01]  /*44e0*/  IMAD.MOV.U32 R17, RZ, RZ, R12 ;  /* 0x000000ffff117224 */ /* 0x001fe200078e000c */
[----:B------:R-:W-:Y:S01]  /*44f0*/  ISETP.GE.AND P4, PT, R9, RZ, PT ;  /* 0x000000ff0900720c */ /* 0x000fe20003f86270 */
[----:B------:R-:W-:Y:S01]  /*4500*/  IMAD.MOV.U32 R22, RZ, RZ, R0 ;  /* 0x000000ffff167224 */ /* 0x000fe200078e0000 */
[----:B------:R-:W-:Y:S01]  /*4510*/  IABS R12, R10 ;  /* 0x0000000a000c7213 */ /* 0x000fe20000000000 */
[----:B------:R-:W-:Y:S01]  /*4520*/  @!P2 IMAD.MOV R17, RZ, RZ, -R17 ;  /* 0x000000ffff11a224 */ /* 0x000fe200078e0a11 */
[----:B------:R-:W-:Y:S01]  /*4530*/  ISETP.GT.U32.AND P2, PT, R3, R21, PT ;  /* 0x000000150300720c */ /* 0x000fe20003f44070 */
[--C-:B------:R-:W-:Y:S01]  /*4540*/  @!P1 IMAD.IADD R20, R20, 0x1, -R3.reuse ;  /* 0x0000000114149824 */ /* 0x100fe200078e0a03 */
[----:B------:R-:W-:Y:S01]  /*4550*/  ISETP.GE.AND P1, PT, R19, RZ, PT ;  /* 0x000000ff1300720c */ /* 0x000fe20003f26270 */
[--C-:B------:R-:W-:Y:S01]  /*4560*/  @!P5 IMAD.IADD R4, R4, 0x1, -R3.reuse ;  /* 0x000000010404d824 */ /* 0x100fe200078e0a03 */
[----:B------:R0:W-:Y:S01]  /*4570*/  STL [R1+0xb0], R17 ;  /* 0x0000b01101007387 */ /* 0x0001e20000100800 */
[----:B------:R-:W-:Y:S01]  /*4580*/  @!P0 IMAD.MOV R22, RZ, RZ, -R22 ;  /* 0x000000ffff168224 */ /* 0x000fe200078e0a16 */
[----:B------:R-:W-:Y:S01]  /*4590*/  ISETP.GT.U32.AND P0, PT, R3, R20, PT ;  /* 0x000000140300720c */ /* 0x000fe20003f04070 */
[--C-:B------:R-:W-:Y:S01]  /*45a0*/  @!P3 IMAD.IADD R7, R7, 0x1, -R3.reuse ;  /* 0x000000010707b824 */ /* 0x100fe200078e0a03 */
[----:B------:R1:W-:Y:S01]  /*45b0*/  STL [R1+0xac], R8 ;  /* 0x0000ac0801007387 */ /* 0x0003e20000100800 */
[----:B------:R-:W-:Y:S01]  /*45c0*/  ISETP.GT.U32.AND P3, PT, R3, R4, PT ;  /* 0x000000040300720c */ /* 0x000fe20003f64070 */
[----:B------:R-:W-:Y:S01]  /*45d0*/  IMAD.HI.U32 R9, R15, R12, RZ ;  /* 0x0000000c0f097227 */ /* 0x000fe200078e00ff */
[----:B------:R-:W-:Y:S01]  /*45e0*/  ISETP.GE.AND P5, PT, R13, RZ, PT ;  /* 0x000000ff0d00720c */ /* 0x000fe20003fa6270 */
[----:B------:R2:W-:Y:S01]  /*45f0*/  STL [R1+0xa0], R22 ;  /* 0x0000a01601007387 */ /* 0x0005e20000100800 */
[----:B------:R-:W-:Y:S01]  /*4600*/  IADD3 R0, R29, 0x35, RZ ;  /* 0x000000351d007810 */ /* 0x000fe20007ffe0ff */
[----:B------:R-:W-:Y:S01]  /*4610*/  @!P2 IMAD.IADD R21, R21, 0x1, -R3 ;  /* 0x000000011515a824 */ /* 0x000fe200078e0a03 */
[----:B------:R-:W-:Y:S01]  /*4620*/  ISETP.GE.AND P2, PT, R6, RZ, PT ;  /* 0x000000ff0600720c */ /* 0x000fe20003f46270 */
[----:B0-----:R-:W-:Y:S01]  /*4630*/  IMAD.MOV.U32 R17, RZ, RZ, R5 ;  /* 0x000000ffff117224 */ /* 0x001fe200078e0005 */
[----:B------:R-:W-:Y:S01]  /*4640*/  IADD3 R5, R29, 0x34, RZ ;  /* 0x000000341d057810 */ /* 0x000fe20007ffe0ff */
[----:B-1----:R-:W-:-:S04]  /*4650*/  IMAD.HI.U32 R8, R15, R11, RZ ;  /* 0x0000000b0f087227 */ /* 0x002fc800078e00ff */
[----:B------:R-:W-:Y:S01]  /*4660*/  IMAD.MOV R8, RZ, RZ, -R8 ;  /* 0x000000ffff087224 */ /* 0x000fe200078e0a08 */
[----:B--2---:R-:W-:Y:S01]  /*4670*/  IABS R22, R25 ;  /* 0x0000001900167213 */ /* 0x004fe20000000000 */
[----:B------:R-:W-:Y:S02]  /*4680*/  IMAD.MOV R9, RZ, RZ, -R9 ;  /* 0x000000ffff097224 */ /* 0x000fe400078e0a09 */
[C---:B------:R-:W-:Y:S02]  /*4690*/  IMAD R11, R3.reuse, R8, R11 ;  /* 0x00000008030b7224 */ /* 0x040fe400078e020b */
[----:B------:R-:W-:Y:S02]  /*46a0*/  IMAD.MOV.U32 R8, RZ, RZ, R14 ;  /* 0x000000ffff087224 */ /* 0x000fe400078e000e */
[----:B------:R-:W-:Y:S01]  /*46b0*/  @!P6 IMAD.MOV R17, RZ, RZ, -R17 ;  /* 0x000000ffff11e224 */ /* 0x000fe200078e0a11 */
[----:B------:R-:W-:Y:S01]  /*46c0*/  ISETP.GT.U32.AND P6, PT, R3, R7, PT ;  /* 0x000000070300720c */ /* 0x000fe20003fc4070 */
[----:B------:R-:W-:Y:S01]  /*46d0*/  IMAD.MOV.U32 R6, RZ, RZ, R21 ;  /* 0x000000ffff067224 */ /* 0x000fe200078e0015 */
[----:B------:R-:W-:Y:S01]  /*46e0*/  IADD3 R21, R29, 0x13, RZ ;  /* 0x000000131d157810 */ /* 0x000fe20007ffe0ff */
[----:B------:R-:W-:Y:S01]  /*46f0*/  @!P4 IMAD.MOV R8, RZ, RZ, -R8 ;  /* 0x000000ffff08c224 */ /* 0x000fe200078e0a08 */
[C---:B------:R-:W-:Y:S01]  /*4700*/  ISETP.GT.U32.AND P4, PT, R3.reuse, R11, PT ;  /* 0x0000000b0300720c */ /* 0x040fe20003f84070 */
[C---:B------:R-:W-:Y:S01]  /*4710*/  IMAD R9, R3.reuse, R9, R12 ;  /* 0x0000000903097224 */ /* 0x040fe200078e020c */
[----:B------:R0:W-:Y:S01]  /*4720*/  STL [R1+0x9c], R17 ;  /* 0x00009c1101007387 */ /* 0x0001e20000100800 */
[----:B------:R-:W-:Y:S01]  /*4730*/  @!P2 IMAD.MOV R6, RZ, RZ, -R6 ;  /* 0x000000ffff06a224 */ /* 0x000fe200078e0a06 */
[----:B------:R-:W-:Y:S01]  /*4740*/  ISETP.GE.AND P2, PT, R2, RZ, PT ;  /* 0x000000ff0200720c */ /* 0x000fe20003f46270 */
[--C-:B------:R-:W-:Y:S01]  /*4750*/  @!P0 IMAD.IADD R20, R20, 0x1, -R3.reuse ;  /* 0x0000000114148824 */ /* 0x100fe200078e0a03 */
[----:B------:R1:W-:Y:S01]  /*4760*/  STL [R1+0x98], R8 ;  /* 0x0000980801007387 */ /* 0x0003e20000100800 */
[----:B------:R-:W-:Y:S01]  /*4770*/  IABS R2, R5 ;  /* 0x0000000500027213 */ /* 0x000fe20000000000 */
[--C-:B------:R-:W-:Y:S01]  /*4780*/  @!P3 IMAD.IADD R4, R4, 0x1, -R3.reuse ;  /* 0x000000010404b824 */ /* 0x100fe200078e0a03 */
[----:B------:R-:W-:Y:S01]  /*4790*/  ISETP.GT.U32.AND P0, PT, R3, R9, PT ;  /* 0x000000090300720c */ /* 0x000fe20003f04070 */
[----:B------:R2:W-:Y:S01]  /*47a0*/  STL [R1+0x94], R6 ;  /* 0x0000940601007387 */ /* 0x0005e20000100800 */
[----:B------:R-:W-:Y:S01]  /*47b0*/  IMAD.MOV.U32 R12, RZ, RZ, R20 ;  /* 0x000000ffff0c7224 */ /* 0x000fe200078e0014 */
[----:B------:R-:W-:Y:S01]  /*47c0*/  ISETP.GE.AND P3, PT, R18, RZ, PT ;  /* 0x000000ff1200720c */ /* 0x000fe20003f66270 */
[----:B------:R-:W-:Y:S01]  /*47d0*/  IMAD.MOV.U32 R18, RZ, RZ, R2 ;  /* 0x000000ffff127224 */ /* 0x000fe200078e0002 */
[----:B0-----:R-:W-:Y:S01]  /*47e0*/  IADD3 R17, R29, 0x8, RZ ;  /* 0x000000081d117810 */ /* 0x001fe20007ffe0ff */
[----:B------:R-:W-:Y:S01]  /*47f0*/  @!P1 IMAD.MOV R12, RZ, RZ, -R12 ;  /* 0x000000ffff0c9224 */ /* 0x000fe200078e0a0c */
[----:B-1----:R-:W-:Y:S01]  /*4800*/  IABS R8, R0 ;  /* 0x0000000000087213 */ /* 0x002fe20000000000 */
[--C-:B------:R-:W-:Y:S01]  /*4810*/  @!P6 IMAD.IADD R7, R7, 0x1, -R3.reuse ;  /* 0x000000010707e824 */ /* 0x100fe200078e0a03 */
[----:B------:R-:W-:Y:S01]  /*4820*/  ISETP.GE.AND P6, PT, R10, RZ, PT ;  /* 0x000000ff0a00720c */ /* 0x000fe20003fc6270 */
[----:B------:R-:W-:Y:S01]  /*4830*/  @!P4 IMAD.IADD R11, R11, 0x1, -R3 ;  /* 0x000000010b0bc824 */ /* 0x000fe200078e0a03 */
[----:B------:R-:W-:Y:S01]  /*4840*/  STL [R1+0x90], R12 ;  /* 0x0000900c01007387 */ /* 0x000fe20000100800 */
[----:B--2---:R-:W-:Y:S01]  /*4850*/  IMAD.MOV.U32 R6, RZ, RZ, R4 ;  /* 0x000000ffff067224 */ /* 0x004fe200078e0004 */
[----:B------:R-:W-:Y:S01]  /*4860*/  ISETP.GE.AND P4, PT, R0, RZ, PT ;  /* 0x000000ff0000720c */ /* 0x000fe20003f86270 */
[----:B------:R-:W-:Y:S01]  /*4870*/  IMAD.HI.U32 R2, R15, R8, RZ ;  /* 0x000000080f027227 */ /* 0x000fe200078e00ff */
[----:B------:R-:W-:-:S02]  /*4880*/  IADD3 R4, R29, 0x33, RZ ;  /* 0x000000331d047810 */ /* 0x000fc40007ffe0ff */
[----:B------:R-:W-:Y:S01]  /*4890*/  ISETP.GE.AND P1, PT, R5, RZ, PT ;  /* 0x000000ff0500720c */ /* 0x000fe20003f26270 */
[----:B------:R-:W-:Y:S01]  /*48a0*/  @!P5 IMAD.MOV R6, RZ, RZ, -R6 ;  /* 0x000000ffff06d224 */ /* 0x000fe200078e0a06 */
[----:B------:R-:W-:Y:S01]  /*48b0*/  IADD3 R5, R29, 0x32, RZ ;  /* 0x000000321d057810 */ /* 0x000fe20007ffe0ff */
[----:B------:R-:W-:Y:S01]  /*48c0*/  IMAD.MOV R2, RZ, RZ, -R2 ;  /* 0x000000ffff027224 */ /* 0x000fe200078e0a02 */
[----:B------:R-:W-:Y:S01]  /*48d0*/  IABS R23, R17 ;  /* 0x0000001100177213 */ /* 0x000fe20000000000 */
[----:B------:R-:W-:Y:S01]  /*48e0*/  @!P0 IMAD.IADD R9, R9, 0x1, -R3 ;  /* 0x0000000109098824 */ /* 0x000fe200078e0a03 */
[----:B------:R0:W-:Y:S01]  /*48f0*/  STL [R1+0x8c], R6 ;  /* 0x00008c0601007387 */ /* 0x0001e20000100800 */
[C---:B------:R-:W-:Y:S01]  /*4900*/  IMAD R8, R3.reuse, R2, R8 ;  /* 0x0000000203087224 */ /* 0x040fe200078e0208 */
[----:B------:R-:W-:Y:S01]  /*4910*/  ISETP.GT.U32.AND P0, PT, R3, R11, PT ;  /* 0x0000000b0300720c */ /* 0x000fe20003f04070 */
[----:B------:R-:W-:Y:S01]  /*4920*/  IMAD.HI.U32 R0, R15, R18, RZ ;  /* 0x000000120f007227 */ /* 0x000fe200078e00ff */
[----:B------:R-:W-:-:S02]  /*4930*/  ISETP.GT.U32.AND P5, PT, R3, R9, PT ;  /* 0x000000090300720c */ /* 0x000fc40003fa4070 */
[----:B------:R-:W-:Y:S01]  /*4940*/  IADD3 R2, R29, 0x31, RZ ;  /* 0x000000311d027810 */ /* 0x000fe20007ffe0ff */
[----:B------:R-:W-:Y:S02]  /*4950*/  IMAD.MOV R0, RZ, RZ, -R0 ;  /* 0x000000ffff007224 */ /* 0x000fe400078e0a00 */
[----:B0-----:R-:W-:Y:S01]  /*4960*/  IMAD.MOV.U32 R6, RZ, RZ, R7 ;  /* 0x000000ffff067224 */ /* 0x001fe200078e0007 */
[----:B------:R-:W-:Y:S01]  /*4970*/  IABS R7, R2 ;  /* 0x0000000200077213 */ /* 0x000fe20000000000 */
[C---:B------:R-:W-:Y:S01]  /*4980*/  IMAD R18, R3.reuse, R0, R18 ;  /* 0x0000000003127224 */ /* 0x040fe200078e0212 */
[----:B------:R-:W-:Y:S01]  /*4990*/  IABS R0, R5 ;  /* 0x0000000500007213 */ /* 0x000fe20000000000 */
[----:B------:R-:W-:Y:S01]  /*49a0*/  @!P2 IMAD.MOV R6, RZ, RZ, -R6 ;  /* 0x000000ffff06a224 */ /* 0x000fe200078e0a06 */
[----:B------:R-:W-:Y:S01]  /*49b0*/  ISETP.GT.U32.AND P2, PT, R3, R8, PT ;  /* 0x000000080300720c */ /* 0x000fe20003f44070 */
[--C-:B------:R-:W-:Y:S01]  /*49c0*/  @!P0 IMAD.IADD R11, R11, 0x1, -R3.reuse ;  /* 0x000000010b0b8824 */ /* 0x100fe200078e0a03 */
[----:B------:R-:W-:Y:S01]  /*49d0*/  ISETP.GE.AND P0, PT, R4, RZ, PT ;  /* 0x000000ff0400720c */ /* 0x000fe20003f06270 */
[----:B------:R-:W-:Y:S01]  /*49e0*/  @!P5 IMAD.IADD R9, R9, 0x1, -R3 ;  /* 0x000000010909d824 */ /* 0x000fe200078e0a03 */
[----:B------:R-:W-:Y:S01]  /*49f0*/  IABS R4, R4 ;  /* 0x0000000400047213 */ /* 0x000fe20000000000 */
[----:B------:R-:W-:Y:S01]  /*4a00*/  IMAD.MOV.U32 R13, RZ, RZ, R11 ;  /* 0x000000ffff0d7224 */ /* 0x000fe200078e000b */
[----:B------:R-:W-:Y:S01]  /*4a10*/  ISETP.GT.U32.AND P5, PT, R3, R18, PT ;  /* 0x000000120300720c */ /* 0x000fe20003fa4070 */
[----:B------:R-:W-:Y:S01]  /*4a20*/  IMAD.MOV.U32 R12, RZ, RZ, R9 ;  /* 0x000000ffff0c7224 */ /* 0x000fe200078e0009 */
[----:B------:R0:W-:Y:S01]  /*4a30*/  STL [R1+0x88], R6 ;  /* 0x0000880601007387 */ /* 0x0001e20000100800 */
[----:B------:R-:W-:Y:S01]  /*4a40*/  @!P3 IMAD.MOV R13, RZ, RZ, -R13 ;  /* 0x000000ffff0db224 */ /* 0x000fe200078e0a0d */
[----:B------:R-:W-:Y:S01]  /*4a50*/  IADD3 R11, R29, 0x2f, RZ ;  /* 0x0000002f1d0b7810 */ /* 0x000fe20007ffe0ff */
[----:B------:R-:W-:-:S03]  /*4a60*/  IMAD.HI.U32 R10, R15, R4, RZ ;  /* 0x000000040f0a7227 */ /* 0x000fc600078e00ff */
[----:B------:R1:W-:Y:S01]  /*4a70*/  STL [R1+0x1034], R13 ;  /* 0x0010340d01007387 */ /* 0x0003e20000100800 */
[--C-:B------:R-:W-:Y:S01]  /*4a80*/  @!P2 IMAD.IADD R8, R8, 0x1, -R3.reuse ;  /* 0x000000010808a824 */ /* 0x100fe200078e0a03 */
[----:B------:R-:W-:Y:S01]  /*4a90*/  ISETP.GE.AND P2, PT, R5, RZ, PT ;  /* 0x000000ff0500720c */ /* 0x000fe20003f46270 */
[----:B------:R-:W-:Y:S01]  /*4aa0*/  IMAD.MOV R10, RZ, RZ, -R10 ;  /* 0x000000ffff0a7224 */ /* 0x000fe200078e0a0a */
[----:B------:R-:W-:Y:S01]  /*4ab0*/  IABS R14, R11 ;  /* 0x0000000b000e7213 */ /* 0x000fe20000000000 */
[----:B------:R-:W-:Y:S01]  /*4ac0*/  @!P5 IMAD.IADD R18, R18, 0x1, -R3 ;  /* 0x000000011212d824 */ /* 0x000fe200078e0a03 */
[C---:B------:R-:W-:Y:S01]  /*4ad0*/  ISETP.GT.U32.AND P3, PT, R3.reuse, R8, PT ;  /* 0x000000080300720c */ /* 0x040fe20003f64070 */
[----:B------:R-:W-:Y:S01]  /*4ae0*/  IMAD R9, R3, R10, R4 ;  /* 0x0000000a03097224 */ /* 0x000fe200078e0204 */
[----:B------:R-:W-:Y:S01]  /*4af0*/  IADD3 R4, R29, 0x2d, RZ ;  /* 0x0000002d1d047810 */ /* 0x000fe20007ffe0ff */
[----:B------:R-:W-:Y:S01]  /*4b00*/  IMAD.HI.U32 R5, R15, R7, RZ ;  /* 0x000000070f057227 */ /* 0x000fe200078e00ff */
[----:B------:R-:W-:-:S02]  /*4b10*/  ISETP.GT.U32.AND P5, PT, R3, R18, PT ;  /* 0x000000120300720c */ /* 0x000fc40003fa4070 */
[----:B------:R-:W-:Y:S01]  /*4b20*/  IABS R10, R4 ;  /* 0x00000004000a7213 */ /* 0x000fe20000000000 */
[----:B0-----:R-:W-:-:S04]  /*4b30*/  IMAD.HI.U32 R6, R15, R0, RZ ;  /* 0x000000000f067227 */ /* 0x001fc800078e00ff */
[----:B------:R-:W-:Y:S02]  /*4b40*/  IMAD.MOV R5, RZ, RZ, -R5 ;  /* 0x000000ffff057224 */ /* 0x000fe400078e0a05 */
[----:B------:R-:W-:Y:S01]  /*4b50*/  @!P3 IMAD.IADD R8, R8, 0x1, -R3 ;  /* 0x000000010808b824 */ /* 0x000fe200078e0a03 */
[C---:B------:R-:W-:Y:S01]  /*4b60*/  ISETP.GT.U32.AND P3, PT, R3.reuse, R9, PT ;  /* 0x000000090300720c */ /* 0x040fe20003f64070 */
[----:B------:R-:W-:Y:S02]  /*4b70*/  IMAD.MOV R6, RZ, RZ, -R6 ;  /* 0x000000ffff067224 */ /* 0x000fe400078e0a06 */
[----:B------:R-:W-:Y:S01]  /*4b80*/  @!P6 IMAD.MOV R12, RZ, RZ, -R12 ;  /* 0x000000ffff0ce224 */ /* 0x000fe200078e0a0c */
[----:B------:R-:W-:Y:S01]  /*4b90*/  ISETP.GE.AND P6, PT, R2, RZ, PT ;  /* 0x000000ff0200720c */ /* 0x000fe20003fc6270 */
[----:B------:R-:W-:Y:S01]  /*4ba0*/  IMAD R7, R3, R5, R7 ;  /* 0x0000000503077224 */ /* 0x000fe200078e0207 */
[----:B------:R-:W-:Y:S01]  /*4bb0*/  IADD3 R2, R29, 0x30, RZ ;  /* 0x000000301d027810 */ /* 0x000fe20007ffe0ff */
[----:B-1----:R-:W-:Y:S01]  /*4bc0*/  IMAD.MOV.U32 R13, RZ, RZ, R8 ;  /* 0x000000ffff0d7224 */ /* 0x002fe200078e0008 */
[----:B------:R0:W-:Y:S01]  /*4bd0*/  STL [R1+0x84], R12 ;  /* 0x0000840c01007387 */ /* 0x0001e20000100800 */
[----:B------:R-:W-:Y:S01]  /*4be0*/  IMAD R0, R3, R6, R0 ;  /* 0x0000000603007224 */ /* 0x000fe200078e0200 */
[----:B------:R-:W-:Y:S01]  /*4bf0*/  IABS R5, R2 ;  /* 0x0000000200057213 */ /* 0x000fe20000000000 */
[----:B------:R-:W-:Y:S01]  /*4c00*/  @!P4 IMAD.MOV R13, RZ, RZ, -R13 ;  /* 0x000000ffff0dc224 */ /* 0x000fe200078e0a0d */
[----:B------:R-:W-:Y:S01]  /*4c10*/  IADD3 R6, R29, 0x2e, RZ ;  /* 0x0000002e1d067810 */ /* 0x000fe20007ffe0ff */
[--C-:B------:R-:W-:Y:S01]  /*4c20*/  @!P3 IMAD.IADD R9, R9, 0x1, -R3.reuse ;  /* 0x000000010909b824 */ /* 0x100fe200078e0a03 */
[C---:B------:R-:W-:Y:S01]  /*4c30*/  ISETP.GT.U32.AND P3, PT, R3.reuse, R7, PT ;  /* 0x000000070300720c */ /* 0x040fe20003f64070 */
[----:B------:R-:W-:Y:S01]  /*4c40*/  @!P5 IMAD.IADD R18, R18, 0x1, -R3 ;  /* 0x000000011212d824 */ /* 0x000fe200078e0a03 */
[----:B------:R-:W-:Y:S01]  /*4c50*/  ISETP.GT.U32.AND P5, PT, R3, R0, PT ;  /* 0x000000000300720c */ /* 0x000fe20003fa4070 */
[----:B------:R-:W-:Y:S01]  /*4c60*/  IMAD.HI.U32 R8, R15, R5, RZ ;  /* 0x000000050f087227 */ /* 0x000fe200078e00ff */
[----:B------:R-:W-:Y:S01]  /*4c70*/  ISETP.GT.U32.AND P4, PT, R3, R9, PT ;  /* 0x000000090300720c */ /* 0x000fe20003f84070 */
[----:B------:R1:W-:Y:S01]  /*4c80*/  STL [R1+0x4c], R13 ;  /* 0x00004c0d01007387 */ /* 0x0003e20000100800 */
[----:B0-----:R-:W-:Y:S01]  /*4c90*/  IABS R12, R6 ;  /* 0x00000006000c7213 */ /* 0x001fe20000000000 */
[----:B------:R-:W-:-:S06]  /*4ca0*/  IMAD.MOV R8, RZ, RZ, -R8 ;  /* 0x000000ffff087224 */ /* 0x000fcc00078e0a08 */
[--C-:B------:R-:W-:Y:S02]  /*4cb0*/  @!P3 IMAD.IADD R7, R7, 0x1, -R3.reuse ;  /* 0x000000010707b824 */ /* 0x100fe400078e0a03 */
[----:B-1----:R-:W-:Y:S02]  /*4cc0*/  IMAD.MOV.U32 R13, RZ, RZ, R18 ;  /* 0x000000ffff0d7224 */ /* 0x002fe400078e0012 */
[----:B------:R-:W-:Y:S01]  /*4cd0*/  @!P5 IMAD.IADD R0, R0, 0x1, -R3 ;  /* 0x000000010000d824 */ /* 0x000fe200078e0a03 */
[C---:B------:R-:W-:Y:S01]  /*4ce0*/  ISETP.GT.U32.AND P3, PT, R3.reuse, R7, PT ;  /* 0x000000070300720c */ /* 0x040fe20003f64070 */
[----:B------:R-:W-:Y:S01]  /*4cf0*/  @!P1 IMAD.MOV R13, RZ, RZ, -R13 ;  /* 0x000000ffff0d9224 */ /* 0x000fe200078e0a0d */
[----:B------:R-:W-:Y:S01]  /*4d00*/  ISETP.GE.AND P1, PT, R2, RZ, PT ;  /* 0x000000ff0200720c */ /* 0x000fe20003f26270 */
[C---:B------:R-:W-:Y:S01]  /*4d10*/  IMAD R2, R3.reuse, R8, R5 ;  /* 0x0000000803027224 */ /* 0x040fe200078e0205 */
[----:B------:R-:W-:Y:S01]  /*4d20*/  ISETP.GT.U32.AND P5, PT, R3, R0, PT ;  /* 0x000000000300720c */ /* 0x000fe20003fa4070 */
[----:B------:R-:W-:Y:S01]  /*4d30*/  @!P4 IMAD.IADD R9, R9, 0x1, -R3 ;  /* 0x000000010909c824 */ /* 0x000fe200078e0a03 */
[----:B------:R0:W-:Y:S01]  /*4d40*/  STL [R1+0x80], R13 ;  /* 0x0000800d01007387 */ /* 0x0001e20000100800 */
[----:B------:R-:W-:Y:S01]  /*4d50*/  IMAD.HI.U32 R5, R15, R12, RZ ;  /* 0x0000000c0f057227 */ /* 0x000fe200078e00ff */
[----:B------:R-:W-:-:S03]  /*4d60*/  ISETP.GT.U32.AND P4, PT, R3, R2, PT ;  /* 0x000000020300720c */ /* 0x000fc60003f84070 */
[----:B------:R-:W-:-:S04]  /*4d70*/  IMAD.HI.U32 R18, R15, R14, RZ ;  /* 0x0000000e0f127227 */ /* 0x000fc800078e00ff */
[----:B------:R-:W-:-:S04]  /*4d80*/  IMAD.HI.U32 R8, R15, R10, RZ ;  /* 0x0000000a0f087227 */ /* 0x000fc800078e00ff */
[----:B------:R-:W-:Y:S02]  /*4d90*/  IMAD.MOV R5, RZ, RZ, -R5 ;  /* 0x000000ffff057224 */ /* 0x000fe400078e0a05 */
[--C-:B------:R-:W-:Y:S02]  /*4da0*/  @!P4 IMAD.IADD R2, R2, 0x1, -R3.reuse ;  /* 0x000000010202c824 */ /* 0x100fe400078e0a03 */
[----:B------:R-:W-:Y:S02]  /*4db0*/  IMAD.MOV R18, RZ, RZ, -R18 ;  /* 0x000000ffff127224 */ /* 0x000fe400078e0a12 */
[----:B------:R-:W-:Y:S01]  /*4dc0*/  IMAD.MOV R8, RZ, RZ, -R8 ;  /* 0x000000ffff087224 */ /* 0x000fe200078e0a08 */
[C---:B------:R-:W-:Y:S01]  /*4dd0*/  ISETP.GT.U32.AND P4, PT, R3.reuse, R2, PT ;  /* 0x000000020300720c */ /* 0x040fe20003f84070 */
[----:B------:R-:W-:Y:S01]  /*4de0*/  IMAD R12, R3, R5, R12 ;  /* 0x00000005030c7224 */ /* 0x000fe200078e020c */
[----:B------:R-:W-:Y:S01]  /*4df0*/  IADD3 R5, R29, 0x2c, RZ ;  /* 0x0000002c1d057810 */ /* 0x000fe20007ffe0ff */
[----:B------:R-:W-:-:S02]  /*4e00*/  @!P3 IMAD.IADD R7, R7, 0x1, -R3 ;  /* 0x000000010707b824 */ /* 0x000fc400078e0a03 */
[----:B------:R-:W-:Y:S01]  /*4e10*/  @!P5 IMAD.IADD R0, R0, 0x1, -R3 ;  /* 0x000000010000d824 */ /* 0x000fe200078e0a03 */
[----:B------:R-:W-:Y:S01]  /*4e20*/  ISETP.GE.AND P5, PT, R11, RZ, PT ;  /* 0x000000ff0b00720c */ /* 0x000fe20003fa6270 */
[----:B0-----:R-:W-:Y:S01]  /*4e30*/  IMAD.MOV.U32 R13, RZ, RZ, R9 ;  /* 0x000000ffff0d7224 */ /* 0x001fe200078e0009 */
[C---:B------:R-:W-:Y:S01]  /*4e40*/  ISETP.GT.U32.AND P3, PT, R3.reuse, R12, PT ;  /* 0x0000000c0300720c */ /* 0x040fe20003f64070 */
[C---:B------:R-:W-:Y:S02]  /*4e50*/  IMAD R11, R3.reuse, R18, R14 ;  /* 0x00000012030b7224 */ /* 0x040fe400078e020e */
[----:B------:R-:W-:Y:S01]  /*4e60*/  IMAD R10, R3, R8, R10 ;  /* 0x00000008030a7224 */ /* 0x000fe200078e020a */
[----:B------:R-:W-:Y:S01]  /*4e70*/  IABS R8, R5 ;  /* 0x0000000500087213 */ /* 0x000fe20000000000 */
[----:B------:R-:W-:Y:S01]  /*4e80*/  IMAD.MOV.U32 R9, RZ, RZ, R7 ;  /* 0x000000ffff097224 */ /* 0x000fe200078e0007 */
[----:B------:R-:W-:Y:S01]  /*4e90*/  IADD3 R7, R29, 0x2b, RZ ;  /* 0x0000002b1d077810 */ /* 0x000fe20007ffe0ff */
[----:B------:R-:W-:Y:S01]  /*4ea0*/  @!P0 IMAD.MOV R13, RZ, RZ, -R13 ;  /* 0x000000ffff0d8224 */ /* 0x000fe200078e0a0d */
[C---:B------:R-:W-:Y:S01]  /*4eb0*/  ISETP.GT.U32.AND P0, PT, R3.reuse, R11, PT ;  /* 0x0000000b0300720c */ /* 0x040fe20003f04070 */
[----:B------:R-:W-:Y:S01]  /*4ec0*/  @!P6 IMAD.MOV R9, RZ, RZ, -R9 ;  /* 0x000000ffff09e224 */ /* 0x000fe200078e0a09 */
[----:B------:R-:W-:Y:S01]  /*4ed0*/  ISETP.GT.U32.AND P6, PT, R3, R10, PT ;  /* 0x0000000a0300720c */ /* 0x000fe20003fc4070 */
[--C-:B------:R-:W-:Y:S01]  /*4ee0*/  @!P4 IMAD.IADD R2, R2, 0x1, -R3.reuse ;  /* 0x000000010202c824 */ /* 0x100fe200078e0a03 */
[----:B------:R-:W-:Y:S01]  /*4ef0*/  ISETP.GE.AND P4, PT, R4, RZ, PT ;  /* 0x000000ff0400720c */ /* 0x000fe20003f86270 */
[--C-:B------:R-:W-:Y:S01]  /*4f00*/  @!P3 IMAD.IADD R12, R12, 0x1, -R3.reuse ;  /* 0x000000010c0cb824 */ /* 0x100fe200078e0a03 */
[----:B------:R-:W-:Y:S01]  /*4f10*/  IABS R4, R7 ;  /* 0x0000000700047213 */ /* 0x000fe20000000000 */
[----:B------:R0:W-:Y:S06]  /*4f20*/  STL [R1+0x68], R13 ;  /* 0x0000680d01007387 */ /* 0x0001ec0000100800 */
[--C-:B------:R-:W-:Y:S01]  /*4f30*/  @!P0 IMAD.IADD R11, R11, 0x1, -R3.reuse ;  /* 0x000000010b0b8824 */ /* 0x100fe200078e0a03 */
[----:B------:R-:W-:Y:S01]  /*4f40*/  ISETP.GE.AND P0, PT, R5, RZ, PT ;  /* 0x000000ff0500720c */ /* 0x000fe20003f06270 */
[----:B------:R-:W-:Y:S01]  /*4f50*/  @!P6 IMAD.IADD R10, R10, 0x1, -R3 ;  /* 0x000000010a0ae824 */ /* 0x000fe200078e0a03 */
[C---:B------:R-:W-:Y:S01]  /*4f60*/  ISETP.GT.U32.AND P6, PT, R3.reuse, R12, PT ;  /* 0x0000000c0300720c */ /* 0x040fe20003fc4070 */
[----:B0-----:R-:W-:Y:S01]  /*4f70*/  IMAD.MOV.U32 R13, RZ, RZ, R0 ;  /* 0x000000ffff0d7224 */ /* 0x001fe200078e0000 */
[----:B------:R-:W-:Y:S01]  /*4f80*/  ISETP.GT.U32.AND P3, PT, R3, R11, PT ;  /* 0x0000000b0300720c */ /* 0x000fe20003f64070 */
[----:B------:R-:W-:-:S02]  /*4f90*/  IMAD.MOV.U32 R0, RZ, RZ, R8 ;  /* 0x000000ffff007224 */ /* 0x000fc400078e0008 */
[----:B------:R-:W-:-:S04]  /*4fa0*/  IMAD.HI.U32 R5, R15, R4, RZ ;  /* 0x000000040f057227 */ /* 0x000fc800078e00ff */
[----:B------:R-:W-:Y:S01]  /*4fb0*/  @!P2 IMAD.MOV R13, RZ, RZ, -R13 ;  /* 0x000000ffff0da224 */ /* 0x000fe200078e0a0d */
[----:B------:R-:W-:Y:S01]  /*4fc0*/  ISETP.GE.AND P2, PT, R6, RZ, PT ;  /* 0x000000ff0600720c */ /* 0x000fe20003f46270 */
[----:B------:R-:W-:-:S03]  /*4fd0*/  IMAD.HI.U32 R6, R15, R0, RZ ;  /* 0x000000000f067227 */ /* 0x000fc600078e00ff */
[----:B------:R0:W-:Y:S01]  /*4fe0*/  STL [R1+0x78], R13 ;  /* 0x0000780d01007387 */ /* 0x0001e20000100800 */
[----:B------:R-:W-:Y:S02]  /*4ff0*/  IMAD.MOV R5, RZ, RZ, -R5 ;  /* 0x000000ffff057224 */ /* 0x000fe400078e0a05 */
[----:B------:R-:W-:Y:S01]  /*5000*/  IMAD.MOV R6, RZ, RZ, -R6 ;  /* 0x000000ffff067224 */ /* 0x000fe200078e0a06 */
[----:B------:R1:W-:Y:S01]  /*5010*/  STL [R1+0x7c], R9 ;  /* 0x00007c0901007387 */ /* 0x0003e20000100800 */
[----:B------:R-:W-:Y:S01]  /*5020*/  IMAD.MOV.U32 R8, RZ, RZ, R2 ;  /* 0x000000ffff087224 */ /* 0x000fe200078e0002 */
[----:B------:R-:W-:Y:S01]  /*5030*/  IADD3 R2, R29, 0x28, RZ ;  /* 0x000000281d027810 */ /* 0x000fe20007ffe0ff */
[C---:B------:R-:W-:Y:S02]  /*5040*/  IMAD R4, R3.reuse, R5, R4 ;  /* 0x0000000503047224 */ /* 0x040fe400078e0204 */
[----:B------:R-:W-:Y:S01]  /*5050*/  IMAD R0, R3, R6, R0 ;  /* 0x0000000603007224 */ /* 0x000fe200078e0200 */
[----:B------:R-:W-:Y:S01]  /*5060*/  IADD3 R6, R29, 0x29, RZ ;  /* 0x000000291d067810 */ /* 0x000fe20007ffe0ff */
[----:B------:R-:W-:Y:S01]  /*5070*/  @!P1 IMAD.MOV R8, RZ, RZ, -R8 ;  /* 0x000000ffff089224 */ /* 0x000fe200078e0a08 */
[C---:B------:R-:W-:Y:S01]  /*5080*/  ISETP.GT.U32.AND P1, PT, R3.reuse, R10, PT ;  /* 0x0000000a0300720c */ /* 0x040fe20003f24070 */
[--C-:B------:R-:W-:Y:S01]  /*5090*/  @!P6 IMAD.IADD R12, R12, 0x1, -R3.reuse ;  /* 0x000000010c0ce824 */ /* 0x100fe200078e0a03 */
[----:B------:R-:W-:Y:S01]  /*50a0*/  ISETP.GT.U32.AND P6, PT, R3, R4, PT ;  /* 0x000000040300720c */ /* 0x000fe20003fc4070 */
[----:B------:R-:W-:Y:S01]  /*50b0*/  @!P3 IMAD.IADD R11, R11, 0x1, -R3 ;  /* 0x000000010b0bb824 */ /* 0x000fe200078e0a03 */
[----:B------:R-:W-:Y:S01]  /*50c0*/  ISETP.GT.U32.AND P3, PT, R3, R0, PT ;  /* 0x000000000300720c */ /* 0x000fe20003f64070 */
[----:B------:R2:W-:Y:S01]  /*50d0*/  STL [R1+0x1f8], R8 ;  /* 0x0001f80801007387 */ /* 0x0005e20000100800 */
[----:B------:R-:W-:Y:S01]  /*50e0*/  IABS R5, R6 ;  /* 0x0000000600057213 */ /* 0x000fe20000000000 */
[----:B0-----:R-:W-:Y:S01]  /*50f0*/  IMAD.MOV.U32 R13, RZ, RZ, R11 ;  /* 0x000000ffff0d7224 */ /* 0x001fe200078e000b */
[----:B------:R-:W-:Y:S01]  /*5100*/  IABS R14, R2 ;  /* 0x00000002000e7213 */ /* 0x000fe20000000000 */
[----:B------:R-:W-:Y:S01]  /*5110*/  @!P2 IMAD.MOV R12, RZ, RZ, -R12 ;  /* 0x000000ffff0ca224 */ /* 0x000fe200078e0a0c */
[----:B-1----:R-:W-:Y:S01]  /*5120*/  IADD3 R9, R29, 0x2a, RZ ;  /* 0x0000002a1d097810 */ /* 0x002fe20007ffe0ff */
[----:B------:R-:W-:-:S04]  /*5130*/  IMAD.HI.U32 R18, R15, R5, RZ ;  /* 0x000000050f127227 */ /* 0x000fc800078e00ff */
[--C-:B------:R-:W-:Y:S01]  /*5140*/  @!P1 IMAD.IADD R10, R10, 0x1, -R3.reuse ;  /* 0x000000010a0a9824 */ /* 0x100fe200078e0a03 */
[----:B------:R-:W-:Y:S01]  /*5150*/  ISETP.GE.AND P1, PT, R7, RZ, PT ;  /* 0x000000ff0700720c */ /* 0x000fe20003f26270 */
[--C-:B------:R-:W-:Y:S01]  /*5160*/  @!P6 IMAD.IADD R4, R4, 0x1, -R3.reuse ;  /* 0x000000010404e824 */ /* 0x100fe200078e0a03 */
[----:B--2---:R-:W-:Y:S01]  /*5170*/  IABS R8, R9 ;  /* 0x0000000900087213 */ /* 0x004fe20000000000 */
[----:B------:R-:W-:Y:S02]  /*5180*/  IMAD.MOV.U32 R7, RZ, RZ, R14 ;  /* 0x000000ffff077224 */ /* 0x000fe400078e000e */
[----:B------:R-:W-:Y:S01]  /*5190*/  @!P3 IMAD.IADD R0, R0, 0x1, -R3 ;  /* 0x000000010000b824 */ /* 0x000fe200078e0a03 */
[----:B------:R-:W-:Y:S01]  /*51a0*/  ISETP.GE.AND P3, PT, R9, RZ, PT ;  /* 0x000000ff0900720c */ /* 0x000fe20003f66270 */
[----:B------:R-:W-:Y:S01]  /*51b0*/  IMAD.HI.U32 R9, R15, R7, RZ ;  /* 0x000000070f097227 */ /* 0x000fe200078e00ff */
[----:B------:R-:W-:-:S03]  /*51c0*/  ISETP.GT.U32.AND P6, PT, R3, R4, PT ;  /* 0x000000040300720c */ /* 0x000fc60003fc4070 */
[----:B------:R-:W-:Y:S02]  /*51d0*/  IMAD.MOV R11, RZ, RZ, -R18 ;  /* 0x000000ffff0b7224 */ /* 0x000fe400078e0a12 */
[----:B------:R-:W-:Y:S02]  /*51e0*/  IMAD.MOV R9, RZ, RZ, -R9 ;  /* 0x000000ffff097224 */ /* 0x000fe400078e0a09 */
[C---:B------:R-:W-:Y:S02]  /*51f0*/  IMAD R5, R3.reuse, R11, R5 ;  /* 0x0000000b03057224 */ /* 0x040fe400078e0205 */
[C---:B------:R-:W-:Y:S02]  /*5200*/  IMAD R7, R3.reuse, R9, R7 ;  /* 0x0000000903077224 */ /* 0x040fe400078e0207 */
[----:B------:R-:W-:Y:S01]  /*5210*/  @!P4 IMAD.MOV R10, RZ, RZ, -R10 ;  /* 0x000000ffff0ac224 */ /* 0x000fe200078e0a0a */
[C---:B------:R-:W-:Y:S01]  /*5220*/  ISETP.GT.U32.AND P4, PT, R3.reuse, R5, PT ;  /* 0x000000050300720c */ /* 0x040fe20003f84070 */
[----:B------:R-:W-:Y:S01]  /*5230*/  @!P5 IMAD.MOV R13, RZ, RZ, -R13 ;  /* 0x000000ffff0dd224 */ /* 0x000fe200078e0a0d */
[----:B------:R-:W-:Y:S01]  /*5240*/  ISETP.GT.U32.AND P5, PT, R3, R0, PT ;  /* 0x000000000300720c */ /* 0x000fe20003fa4070 */
[----:B------:R-:W-:-:S03]  /*5250*/  IMAD.HI.U32 R14, R15, R8, RZ ;  /* 0x000000080f0e7227 */ /* 0x000fc600078e00ff */
[----:B------:R-:W-:Y:S01]  /*5260*/  STL [R1+0x74], R13 ;  /* 0x0000740d01007387 */ /* 0x000fe20000100800 */
[--C-:B------:R-:W-:Y:S01]  /*5270*/  @!P6 IMAD.IADD R4, R4, 0x1, -R3.reuse ;  /* 0x000000010404e824 */ /* 0x100fe200078e0a03 */
[C---:B------:R-:W-:Y:S01]  /*5280*/  ISETP.GT.U32.AND P6, PT, R3.reuse, R7, PT ;  /* 0x000000070300720c */ /* 0x040fe20003fc4070 */
[----:B------:R-:W-:Y:S01]  /*5290*/  IMAD.MOV R14, RZ, RZ, -R14 ;  /* 0x000000ffff0e7224 */ /* 0x000fe200078e0a0e */
[----:B------:R-:W-:Y:S01]  /*52a0*/  STL [R1+0x60], R12 ;  /* 0x0000600c01007387 */ /* 0x000fe20000100800 */
[----:B------:R-:W-:Y:S02]  /*52b0*/  @!P1 IMAD.MOV R4, RZ, RZ, -R4 ;  /* 0x000000ffff049224 */ /* 0x000fe400078e0a04 */
[----:B------:R-:W-:Y:S01]  /*52c0*/  IMAD R8, R3, R14, R8 ;  /* 0x0000000e03087224 */ /* 0x000fe200078e0208 */
[----:B------:R0:W-:Y:S01]  /*52d0*/  STL [R1+0x64], R10 ;  /* 0x0000640a01007387 */ /* 0x0001e20000100800 */
[--C-:B------:R-:W-:Y:S01]  /*52e0*/  @!P4 IMAD.IADD R5, R5, 0x1, -R3.reuse ;  /* 0x000000010505c824 */ /* 0x100fe200078e0a03 */
[----:B------:R-:W-:Y:S01]  /*52f0*/  IADD3 R14, R29, 0x27, RZ ;  /* 0x000000271d0e7810 */ /* 0x000fe20007ffe0ff */
[----:B------:R-:W-:Y:S01]  /*5300*/  @!P5 IMAD.IADD R0, R0, 0x1, -R3 ;  /* 0x000000010000d824 */ /* 0x000fe200078e0a03 */
[----:B------:R-:W-:-:S02]  /*5310*/  ISETP.GT.U32.AND P2, PT, R3, R8, PT ;  /* 0x000000080300720c */ /* 0x000fc40003f44070 */
[----:B------:R-:W-:Y:S01]  /*5320*/  IABS R9, R14 ;  /* 0x0000000e00097213 */ /* 0x000fe20000000000 */
[----:B------:R-:W-:Y:S01]  /*5330*/  @!P6 IMAD.IADD R7, R7, 0x1, -R3 ;  /* 0x000000010707e824 */ /* 0x000fe200078e0a03 */
[----:B------:R-:W-:Y:S01]  /*5340*/  ISETP.GT.U32.AND P6, PT, R3, R5, PT ;  /* 0x000000050300720c */ /* 0x000fe20003fc4070 */
[----:B------:R-:W-:Y:S01]  /*5350*/  IMAD.MOV.U32 R11, RZ, RZ, R0 ;  /* 0x000000ffff0b7224 */ /* 0x000fe200078e0000 */
[----:B0-----:R-:W-:Y:S02]  /*5360*/  IADD3 R10, R29, 0x26, RZ ;  /* 0x000000261d0a7810 */ /* 0x001fe40007ffe0ff */
[----:B------:R-:W-:Y:S01]  /*5370*/  ISETP.GE.AND P5, PT, R6, RZ, PT ;  /* 0x000000ff0600720c */ /* 0x000fe20003fa6270 */
[----:B------:R-:W-:Y:S01]  /*5380*/  @!P0 IMAD.MOV R11, RZ, RZ, -R11 ;  /* 0x000000ffff0b8224 */ /* 0x000fe200078e0a0b */
[----:B------:R-:W-:Y:S02]  /*5390*/  IABS R12, R10 ;  /* 0x0000000a000c7213 */ /* 0x000fe40000000000 */
[----:B------:R-:W-:Y:S01]  /*53a0*/  ISETP.GT.U32.AND P0, PT, R3, R7, PT ;  /* 0x000000070300720c */ /* 0x000fe20003f04070 */
[----:B------:R-:W-:Y:S01]  /*53b0*/  @!P2 IMAD.IADD R8, R8, 0x1, -R3 ;  /* 0x000000010808a824 */ /* 0x000fe200078e0a03 */
[----:B------:R-:W-:Y:S01]  /*53c0*/  ISETP.GE.AND P2, PT, R2, RZ, PT ;  /* 0x000000ff0200720c */ /* 0x000fe20003f46270 */
[----:B------:R-:W-:Y:S01]  /*53d0*/  IMAD.HI.U32 R0, R15, R12, RZ ;  /* 0x0000000c0f007227 */ /* 0x000fe200078e00ff */
[----:B------:R0:W-:Y:S01]  /*53e0*/  STL [R1+0x1f4], R11 ;  /* 0x0001f40b01007387 */ /* 0x0001e20000100800 */
[----:B------:R-:W-:-:S02]  /*53f0*/  IADD3 R6, R29, 0x25, RZ ;  /* 0x000000251d067810 */ /* 0x000fc40007ffe0ff */
[----:B------:R-:W-:Y:S01]  /*5400*/  IMAD.MOV R0, RZ, RZ, -R0 ;  /* 0x000000ffff007224 */ /* 0x000fe200078e0a00 */
[----:B------:R-:W-:Y:S01]  /*5410*/  ISETP.GT.U32.AND P4, PT, R3, R8, PT ;  /* 0x000000080300720c */ /* 0x000fe20003f84070 */
[--C-:B------:R-:W-:Y:S01]  /*5420*/  @!P6 IMAD.IADD R5, R5, 0x1, -R3.reuse ;  /* 0x000000010505e824 */ /* 0x100fe200078e0a03 */
[----:B------:R1:W-:Y:S01]  /*5430*/  STL [R1+0x5c], R4 ;  /* 0x00005c0401007387 */ /* 0x0003e20000100800 */
[----:B------:R-:W-:Y:S01]  /*5440*/  IMAD R12, R3, R0, R12 ;  /* 0x00000000030c7224 */ /* 0x000fe200078e020c */
[----:B------:R-:W-:Y:S01]  /*5450*/  IABS R19, R6 ;  /* 0x0000000600137213 */ /* 0x000fe20000000000 */
[----:B------:R-:W-:Y:S01]  /*5460*/  IMAD.HI.U32 R2, R15, R9, RZ ;  /* 0x000000090f027227 */ /* 0x000fe200078e00ff */
[----:B0-----:R-:W-:Y:S02]  /*5470*/  IADD3 R11, R29, 0x24, RZ ;  /* 0x000000241d0b7810 */ /* 0x001fe40007ffe0ff */
[----:B------:R-:W-:Y:S01]  /*5480*/  ISETP.GT.U32.AND P6, PT, R3, R12, PT ;  /* 0x0000000c0300720c */ /* 0x000fe20003fc4070 */
[----:B------:R-:W-:Y:S01]  /*5490*/  IMAD.MOV R2, RZ, RZ, -R2 ;  /* 0x000000ffff027224 */ /* 0x000fe200078e0a02 */
[----:B------:R-:W-:Y:S01]  /*54a0*/  IABS R0, R11 ;  /* 0x0000000b00007213 */ /* 0x000fe20000000000 */
[----:B------:R-:W-:Y:S01]  /*54b0*/  @!P0 IMAD.IADD R7, R7, 0x1, -R3 ;  /* 0x0000000107078824 */ /* 0x000fe200078e0a03 */
[----:B------:R-:W-:Y:S01]  /*54c0*/  ISETP.GE.AND P0, PT, R14, RZ, PT ;  /* 0x000000ff0e00720c */ /* 0x000fe20003f06270 */
[----:B------:R-:W-:Y:S01]  /*54d0*/  IMAD R9, R3, R2, R9 ;  /* 0x0000000203097224 */ /* 0x000fe200078e0209 */
[----:B------:R-:W-:Y:S01]  /*54e0*/  IADD3 R2, R29, 0x23, RZ ;  /* 0x000000231d027810 */ /* 0x000fe20007ffe0ff */
[----:B------:R-:W-:-:S02]  /*54f0*/  @!P4 IMAD.IADD R8, R8, 0x1, -R3 ;  /* 0x000000010808c824 */ /* 0x000fc400078e0a03 */
[----:B-1----:R-:W-:Y:S01]  /*5500*/  IMAD.MOV.U32 R4, RZ, RZ, R7 ;  /* 0x000000ffff047224 */ /* 0x002fe200078e0007 */
[----:B------:R-:W-:Y:S01]  /*5510*/  ISETP.GT.U32.AND P4, PT, R3, R9, PT ;  /* 0x000000090300720c */ /* 0x000fe20003f84070 */
[----:B------:R-:W-:Y:S01]  /*5520*/  IMAD.HI.U32 R18, R15, R0, RZ ;  /* 0x000000000f127227 */ /* 0x000fe200078e00ff */
[----:B------:R-:W-:-:S03]  /*5530*/  IABS R14, R2 ;  /* 0x00000002000e7213 */ /* 0x000fc60000000000 */
[----:B------:R-:W-:Y:S02]  /*5540*/  @!P6 IMAD.IADD R12, R12, 0x1, -R3 ;  /* 0x000000010c0ce824 */ /* 0x000fe400078e0a03 */
[----:B------:R-:W-:Y:S02]  /*5550*/  @!P3 IMAD.MOV R8, RZ, RZ, -R8 ;  /* 0x000000ffff08b224 */ /* 0x000fe400078e0a08 */
[----:B------:R-:W-:Y:S01]  /*5560*/  @!P5 IMAD.MOV R5, RZ, RZ, -R5 ;  /* 0x000000ffff05d224 */ /* 0x000fe200078e0a05 */
[----:B------:R-:W-:Y:S01]  /*5570*/  ISETP.GT.U32.AND P6, PT, R3, R12, PT ;  /* 0x0000000c0300720c */ /* 0x000fe20003fc4070 */
[----:B------:R-:W-:Y:S01]  /*5580*/  @!P2 IMAD.MOV R4, RZ, RZ, -R4 ;  /* 0x000000ffff04a224 */ /* 0x000fe200078e0a04 */
[----:B------:R-:W-:Y:S01]  /*5590*/  STL [R1+0x58], R8 ;  /* 0x0000580801007387 */ /* 0x000fe20000100800 */
[----:B------:R-:W-:Y:S01]  /*55a0*/  IMAD.MOV R18, RZ, RZ, -R18 ;  /* 0x000000ffff127224 */ /* 0x000fe200078e0a12 */
[----:B------:R-:W-:Y:S01]  /*55b0*/  ISETP.GE.AND P5, PT, R6, RZ, PT ;  /* 0x000000ff0600720c */ /* 0x000fe20003fa6270 */
[----:B------:R-:W-:Y:S01]  /*55c0*/  IMAD.HI.U32 R20, R15, R19, RZ ;  /* 0x000000130f147227 */ /* 0x000fe200078e00ff */
[----:B------:R0:W-:Y:S01]  /*55d0*/  STL [R1+0x54], R5 ;  /* 0x0000540501007387 */ /* 0x0001e20000100800 */
[----:B------:R-:W-:-:S02]  /*55e0*/  ISETP.GE.AND P2, PT, R11, RZ, PT ;  /* 0x000000ff0b00720c */ /* 0x000fc40003f46270 */
[----:B------:R-:W-:Y:S01]  /*55f0*/  IMAD.MOV R20, RZ, RZ, -R20 ;  /* 0x000000ffff147224 */ /* 0x000fe200078e0a14 */
[----:B------:R1:W-:Y:S01]  /*5600*/  STL [R1+0x50], R4 ;  /* 0x0000500401007387 */ /* 0x0003e20000100800 */
[--C-:B------:R-:W-:Y:S01]  /*5610*/  @!P4 IMAD.IADD R9, R9, 0x1, -R3.reuse ;  /* 0x000000010909c824 */ /* 0x100fe200078e0a03 */
[----:B------:R-:W-:Y:S01]  /*5620*/  ISETP.GE.AND P4, PT, R10, RZ, PT ;  /* 0x000000ff0a00720c */ /* 0x000fe20003f86270 */
[----:B------:R-:W-:Y:S02]  /*5630*/  @!P6 IMAD.IADD R12, R12, 0x1, -R3 ;  /* 0x000000010c0ce824 */ /* 0x000fe400078e0a03 */
[----:B------:R-:W-:Y:S01]  /*5640*/  IMAD R10, R3, R20, R19 ;  /* 0x00000014030a7224 */ /* 0x000fe200078e0213 */
[----:B0-----:R-:W-:Y:S01]  /*5650*/  IADD3 R5, R29, 0x22, RZ ;  /* 0x000000221d057810 */ /* 0x001fe20007ffe0ff */
[----:B------:R-:W-:Y:S01]  /*5660*/  IMAD.HI.U32 R6, R15, R14, RZ ;  /* 0x0000000e0f067227 */ /* 0x000fe200078e00ff */
[C---:B------:R-:W-:Y:S02]  /*5670*/  ISETP.GT.U32.AND P1, PT, R3.reuse, R9, PT ;  /* 0x000000090300720c */ /* 0x040fe40003f24070 */
[C---:B------:R-:W-:Y:S01]  /*5680*/  ISETP.GT.U32.AND P3, PT, R3.reuse, R10, PT ;  /* 0x0000000a0300720c */ /* 0x040fe20003f64070 */
[----:B-1----:R-:W-:Y:S01]  /*5690*/  IMAD R4, R3, R18, R0 ;  /* 0x0000001203047224 */ /* 0x002fe200078e0200 */
[----:B------:R-:W-:Y:S01]  /*56a0*/  IABS R8, R5 ;  /* 0x0000000500087213 */ /* 0x000fe20000000000 */
[----:B------:R-:W-:Y:S01]  /*56b0*/  IMAD.MOV R6, RZ, RZ, -R6 ;  /* 0x000000ffff067224 */ /* 0x000fe200078e0a06 */
[----:B------:R-:W-:Y:S01]  /*56c0*/  IADD3 R19, R29, 0x1e, RZ ;  /* 0x0000001e1d137810 */ /* 0x000fe20007ffe0ff */
[----:B------:R-:W-:Y:S01]  /*56d0*/  @!P4 IMAD.MOV R12, RZ, RZ, -R12 ;  /* 0x000000ffff0cc224 */ /* 0x000fe200078e0a0c */
[C---:B------:R-:W-:Y:S01]  /*56e0*/  ISETP.GT.U32.AND P6, PT, R3.reuse, R4, PT ;  /* 0x000000040300720c */ /* 0x040fe20003fc4070 */
[----:B------:R-:W-:Y:S01]  /*56f0*/  IMAD R0, R3, R6, R14 ;  /* 0x0000000603007224 */ /* 0x000fe200078e020e */
[----:B------:R-:W-:Y:S01]  /*5700*/  IADD3 R14, R29, 0x20, RZ ;  /* 0x000000201d0e7810 */ /* 0x000fe20007ffe0ff */
[----:B------:R-:W-:Y:S01]  /*5710*/  IMAD.HI.U32 R7, R15, R8, RZ ;  /* 0x000000080f077227 */ /* 0x000fe200078e00ff */
[----:B------:R-:W-:-:S02]  /*5720*/  IADD3 R20, R29, 0x1a, RZ ;  /* 0x0000001a1d147810 */ /* 0x000fc40007ffe0ff */
[----:B------:R-:W-:Y:S01]  /*5730*/  ISETP.GT.U32.AND P4, PT, R3, R0, PT ;  /* 0x000000000300720c */ /* 0x000fe20003f84070 */
[----:B------:R-:W-:Y:S01]  /*5740*/  @!P3 IMAD.IADD R10, R10, 0x1, -R3 ;  /* 0x000000010a0ab824 */ /* 0x000fe200078e0a03 */
[----:B------:R-:W-:Y:S01]  /*5750*/  IABS R6, R14 ;  /* 0x0000000e00067213 */ /* 0x000fe20000000000 */
[----:B------:R-:W-:Y:S02]  /*5760*/  IMAD.MOV R7, RZ, RZ, -R7 ;  /* 0x000000ffff077224 */ /* 0x000fe400078e0a07 */
[--C-:B------:R-:W-:Y:S01]  /*5770*/  @!P1 IMAD.IADD R9, R9, 0x1, -R3.reuse ;  /* 0x0000000109099824 */ /* 0x100fe200078e0a03 */
[C---:B------:R-:W-:Y:S01]  /*5780*/  ISETP.GT.U32.AND P3, PT, R3.reuse, R10, PT ;  /* 0x0000000a0300720c */ /* 0x040fe20003f64070 */
[----:B------:R-:W-:Y:S01]  /*5790*/  @!P6 IMAD.IADD R4, R4, 0x1, -R3 ;  /* 0x000000010404e824 */ /* 0x000fe200078e0a03 */
[----:B------:R-:W-:Y:S01]  /*57a0*/  ISETP.GE.AND P1, PT, R2, RZ, PT ;  /* 0x000000ff0200720c */ /* 0x000fe20003f26270 */
[----:B------:R-:W-:Y:S01]  /*57b0*/  IMAD R8, R3, R7, R8 ;  /* 0x0000000703087224 */ /* 0x000fe200078e0208 */
[----:B------:R-:W-:Y:S01]  /*57c0*/  IADD3 R2, R29, 0x21, RZ ;  /* 0x000000211d027810 */ /* 0x000fe20007ffe0ff */
[----:B------:R-:W-:Y:S01]  /*57d0*/  @!P0 IMAD.MOV R9, RZ, RZ, -R9 ;  /* 0x000000ffff098224 */ /* 0x000fe200078e0a09 */
[----:B------:R-:W-:Y:S01]  /*57e0*/  ISETP.GT.U32.AND P6, PT, R3, R4, PT ;  /* 0x000000040300720c */ /* 0x000fe20003fc4070 */
[--C-:B------:R-:W-:Y:S01]  /*57f0*/  @!P4 IMAD.IADD R0, R0, 0x1, -R3.reuse ;  /* 0x000000010000c824 */ /* 0x100fe200078e0a03 */
[----:B------:R-:W-:Y:S01]  /*5800*/  ISETP.GE.AND P0, PT, R5, RZ, PT ;  /* 0x000000ff0500720c */ /* 0x000fe20003f06270 */
[----:B------:R-:W-:Y:S01]  /*5810*/  IMAD.HI.U32 R18, R15, R6, RZ ;  /* 0x000000060f127227 */ /* 0x000fe200078e00ff */
[----:B------:R-:W-:Y:S01]  /*5820*/  IABS R5, R2 ;  /* 0x0000000200057213 */ /* 0x000fe20000000000 */
[----:B------:R-:W-:Y:S01]  /*5830*/  STL [R1+0x1038], R9 ;  /* 0x0010380901007387 */ /* 0x000fe20000100800 */
[----:B------:R-:W-:Y:S01]  /*5840*/  ISETP.GT.U32.AND P4, PT, R3, R0, PT ;  /* 0x000000000300720c */ /* 0x000fe20003f84070 */
[--C-:B------:R-:W-:Y:S01]  /*5850*/  @!P3 IMAD.IADD R10, R10, 0x1, -R3.reuse ;  /* 0x000000010a0ab824 */ /* 0x100fe200078e0a03 */
[----:B------:R-:W-:Y:S01]  /*5860*/  ISETP.GE.AND P3, PT, R2, RZ, PT ;  /* 0x000000ff0200720c */ /* 0x000fe20003f66270 */
[----:B------:R-:W-:Y:S01]  /*5870*/  IMAD.HI.U32 R11, R15, R5, RZ ;  /* 0x000000050f0b7227 */ /* 0x000fe200078e00ff */
[----:B------:R-:W-:Y:S01]  /*5880*/  IADD3 R2, R29, 0x1f, RZ ;  /* 0x0000001f1d027810 */ /* 0x000fe20007ffe0ff */
[----:B------:R0:W-:Y:S02]  /*5890*/  STL [R1+0x103c], R12 ;  /* 0x00103c0c01007387 */ /* 0x0001e40000100800 */
[----:B------:R-:W-:Y:S01]  /*58a0*/  @!P6 IMAD.IADD R4, R4, 0x1, -R3 ;  /* 0x000000010404e824 */ /* 0x000fe200078e0a03 */
[----:B------:R-:W-:Y:S01]  /*58b0*/  ISETP.GT.U32.AND P6, PT, R3, R8, PT ;  /* 0x000000080300720c */ /* 0x000fe20003fc4070 */
[----:B------:R-:W-:Y:S01]  /*58c0*/  IMAD.MOV R11, RZ, RZ, -R11 ;  /* 0x000000ffff0b7224 */ /* 0x000fe200078e0a0b */
[----:B------:R-:W-:Y:S01]  /*58d0*/  IABS R7, R2 ;  /* 0x0000000200077213 */ /* 0x000fe20000000000 */
[----:B------:R-:W-:-:S02]  /*58e0*/  IMAD.MOV.U32 R13, RZ, RZ, R4 ;  /* 0x000000ffff0d7224 */ /* 0x000fc400078e0004 */
[----:B------:R-:W-:Y:S02]  /*58f0*/  IMAD.MOV R18, RZ, RZ, -R18 ;  /* 0x000000ffff127224 */ /* 0x000fe400078e0a12 */
[----:B------:R-:W-:Y:S01]  /*5900*/  IMAD R5, R3, R11, R5 ;  /* 0x0000000b03057224 */ /* 0x000fe200078e0205 */
[----:B0-----:R-:W-:Y:S01]  /*5910*/  IADD3 R12, R29, 0x5, RZ ;  /* 0x000000051d0c7810 */ /* 0x001fe20007ffe0ff */
[----:B------:R-:W-:Y:S02]  /*5920*/  @!P4 IMAD.IADD R0, R0, 0x1, -R3 ;  /* 0x000000010000c824 */ /* 0x000fe400078e0a03 */
[----:B------:R-:W-:Y:S01]  /*5930*/  IMAD.MOV.U32 R4, RZ, RZ, R7 ;  /* 0x000000ffff047224 */ /* 0x000fe200078e0007 */
[----:B------:R-:W-:Y:S01]  /*5940*/  ISETP.GT.U32.AND P4, PT, R3, R5, PT ;  /* 0x000000050300720c */ /* 0x000fe20003f84070 */
[----:B------:R-:W-:Y:S01]  /*5950*/  @!P6 IMAD.IADD R8, R8, 0x1, -R3 ;  /* 0x000000010808e824 */ /* 0x000fe200078e0a03 */
[----:B------:R-:W-:Y:S01]  /*5960*/  IADD3 R7, R29, 0x1d, RZ ;  /* 0x0000001d1d077810 */ /* 0x000fe20007ffe0ff */
[----:B------:R-:W-:Y:S01]  /*5970*/  @!P2 IMAD.MOV R13, RZ, RZ, -R13 ;  /* 0x000000ffff0da224 */ /* 0x000fe200078e0a0d */
[----:B------:R-:W-:Y:S01]  /*5980*/  ISETP.GE.AND P2, PT, R2, RZ, PT ;  /* 0x000000ff0200720c */ /* 0x000fe20003f46270 */
[C---:B------:R-:W-:Y:S01]  /*5990*/  IMAD R2, R3.reuse, R18, R6 ;  /* 0x0000001203027224 */ /* 0x040fe200078e0206 */
[----:B------:R-:W-:Y:S01]  /*59a0*/  ISETP.GT.U32.AND P6, PT, R3, R8, PT ;  /* 0x000000080300720c */ /* 0x000fe20003fc4070 */
[----:B------:R-:W-:Y:S01]  /*59b0*/  IMAD.MOV.U32 R9, RZ, RZ, R0 ;  /* 0x000000ffff097224 */ /* 0x000fe200078e0000 */
[----:B------:R-:W-:Y:S01]  /*59c0*/  IABS R18, R7 ;  /* 0x0000000700127213 */ /* 0x000fe20000000000 */
[----:B------:R-:W-:Y:S01]  /*59d0*/  IMAD.HI.U32 R6, R15, R4, RZ ;  /* 0x000000040f067227 */ /* 0x000fe200078e00ff */
[----:B------:R-:W-:-:S03]  /*59e0*/  IADD3 R0, R29, 0x1c, RZ ;  /* 0x0000001c1d007810 */ /* 0x000fc60007ffe0ff */
[----:B------:R-:W-:Y:S01]  /*59f0*/  @!P1 IMAD.MOV R9, RZ, RZ, -R9 ;  /* 0x000000ffff099224 */ /* 0x000fe200078e0a09 */
[----:B------:R-:W-:Y:S01]  /*5a00*/  ISETP.GT.U32.AND P1, PT, R3, R2, PT ;  /* 0x000000020300720c */ /* 0x000fe20003f24070 */
[----:B------:R-:W-:Y:S01]  /*5a10*/  IMAD.MOV R6, RZ, RZ, -R6 ;  /* 0x000000ffff067224 */ /* 0x000fe200078e0a06 */
[----:B------:R-:W-:Y:S01]  /*5a20*/  IABS R11, R0 ;  /* 0x00000000000b7213 */ /* 0x000fe20000000000 */
[--C-:B------:R-:W-:Y:S02]  /*5a30*/  @!P4 IMAD.IADD R5, R5, 0x1, -R3.reuse ;  /* 0x000000010505c824 */ /* 0x100fe400078e0a03 */
[C---:B------:R-:W-:Y:S01]  /*5a40*/  IMAD R4, R3.reuse, R6, R4 ;  /* 0x0000000603047224 */ /* 0x040fe200078e0204 */
[----:B------:R-:W-:Y:S01]  /*5a50*/  IABS R6, R19 ;  /* 0x0000001300067213 */ /* 0x000fe20000000000 */
[----:B------:R-:W-:Y:S01]  /*5a60*/  @!P6 IMAD.IADD R8, R8, 0x1, -R3 ;  /* 0x000000010808e824 */ /* 0x000fe200078e0a03 */
[C---:B------:R-:W-:Y:S01]  /*5a70*/  ISETP.GT.U32.AND P4, PT, R3.reuse, R5, PT ;  /* 0x000000050300720c */ /* 0x040fe20003f84070 */
[----:B------:R-:W-:Y:S01]  /*5a80*/  @!P5 IMAD.MOV R10, RZ, RZ, -R10 ;  /* 0x000000ffff0ad224 */ /* 0x000fe200078e0a0a */
[----:B------:R-:W-:-:S02]  /*5a90*/  ISETP.GT.U32.AND P6, PT, R3, R4, PT ;  /* 0x000000040300720c */ /* 0x000fc40003fc4070 */
[----:B------:R-:W-:Y:S01]  /*5aa0*/  ISETP.GE.AND P5, PT, R14, RZ, PT ;  /* 0x000000ff0e00720c */ /* 0x000fe20003fa6270 */
[----:B------:R-:W-:Y:S01]  /*5ab0*/  @!P1 IMAD.IADD R2, R2, 0x1, -R3 ;  /* 0x0000000102029824 */ /* 0x000fe200078e0a03 */
[----:B------:R0:W-:Y:S01]  /*5ac0*/  STL [R1+0x1040], R10 ;  /* 0x0010400a01007387 */ /* 0x0001e20000100800 */
[----:B------:R-:W-:-:S03]  /*5ad0*/  IMAD.HI.U32 R14, R15, R6, RZ ;  /* 0x000000060f0e7227 */ /* 0x000fc600078e00ff */
[----:B------:R-:W-:Y:S01]  /*5ae0*/  ISETP.GT.U32.AND P1, PT, R3, R2, PT ;  /* 0x000000020300720c */ /* 0x000fe20003f24070 */
[----:B------:R-:W-:Y:S01]  /*5af0*/  STL [R1+0x190], R13 ;  /* 0x0001900d01007387 */ /* 0x000fe20000100800 */
[----:B------:R-:W-:Y:S02]  /*5b00*/  IMAD.MOV R14, RZ, RZ, -R14 ;  /* 0x000000ffff0e7224 */ /* 0x000fe400078e0a0e */
[--C-:B------:R-:W-:Y:S01]  /*5b10*/  @!P4 IMAD.IADD R5, R5, 0x1, -R3.reuse ;  /* 0x000000010505c824 */ /* 0x100fe200078e0a03 */
[----:B------:R1:W-:Y:S01]  /*5b20*/  STL [R1+0x1a8], R9 ;  /* 0x0001a80901007387 */ /* 0x0003e20000100800 */
[----:B------:R-:W-:Y:S01]  /*5b30*/  @!P6 IMAD.IADD R4, R4, 0x1, -R3 ;  /* 0x000000010404e824 */ /* 0x000fe200078e0a03 */
[----:B------:R-:W-:Y:S01]  /*5b40*/  ISETP.GE.AND P4, PT, R7, RZ, PT ;  /* 0x000000ff0700720c */ /* 0x000fe20003f86270 */
[----:B------:R-:W-:Y:S01]  /*5b50*/  IMAD R6, R3, R14, R6 ;  /* 0x0000000e03067224 */ /* 0x000fe200078e0206 */
[----:B------:R-:W-:Y:S01]  /*5b60*/  IADD3 R14, R29, 0x19, RZ ;  /* 0x000000191d0e7810 */ /* 0x000fe20007ffe0ff */
[----:B0-----:R-:W-:Y:S01]  /*5b70*/  IMAD.MOV.U32 R10, RZ, RZ, R5 ;  /* 0x000000ffff0a7224 */ /* 0x001fe200078e0005 */
[----:B------:R-:W-:-:S02]  /*5b80*/  ISETP.GT.U32.AND P6, PT, R3, R4, PT ;  /* 0x000000040300720c */ /* 0x000fc40003fc4070 */
[----:B------:R-:W-:Y:S01]  /*5b90*/  @!P1 IMAD.IADD R2, R2, 0x1, -R3 ;  /* 0x0000000102029824 */ /* 0x000fe200078e0a03 */
[----:B------:R-:W-:Y:S01]  /*5ba0*/  ISETP.GT.U32.AND P1, PT, R3, R6, PT ;  /* 0x000000060300720c */ /* 0x000fe20003f24070 */
[----:B-1----:R-:W-:Y:S01]  /*5bb0*/  IMAD.MOV.U32 R9, RZ, RZ, R8 ;  /* 0x000000ffff097224 */ /* 0x002fe200078e0008 */
[----:B------:R-:W-:Y:S01]  /*5bc0*/  IABS R5, R20 ;  /* 0x0000001400057213 */ /* 0x000fe20000000000 */
[----:B------:R-:W-:Y:S01]  /*5bd0*/  IMAD.HI.U32 R8, R15, R18, RZ ;  /* 0x000000120f087227 */ /* 0x000fe200078e00ff */
[----:B------:R-:W-:-:S03]  /*5be0*/  IADD3 R13, R29, 0x6, RZ ;  /* 0x000000061d0d7810 */ /* 0x000fc60007ffe0ff */
[----:B------:R-:W-:Y:S01]  /*5bf0*/  @!P0 IMAD.MOV R9, RZ, RZ, -R9 ;  /* 0x000000ffff098224 */ /* 0x000fe200078e0a09 */
[----:B------:R-:W-:Y:S01]  /*5c00*/  ISETP.GE.AND P0, PT, R19, RZ, PT ;  /* 0x000000ff1300720c */ /* 0x000fe20003f06270 */
[----:B------:R-:W-:Y:S02]  /*5c10*/  IMAD.MOV R8, RZ, RZ, -R8 ;  /* 0x000000ffff087224 */ /* 0x000fe400078e0a08 */
[----:B------:R-:W-:Y:S01]  /*5c20*/  IMAD.HI.U32 R19, R15, R11, RZ ;  /* 0x0000000b0f137227 */ /* 0x000fe200078e00ff */
[----:B------:R0:W-:Y:S03]  /*5c30*/  STL [R1+0x198], R9 ;  /* 0x0001980901007387 */ /* 0x0001e60000100800 */
[----:B------:R-:W-:Y:S01]  /*5c40*/  IMAD R18, R3, R8, R18 ;  /* 0x0000000803127224 */ /* 0x000fe200078e0212 */
[----:B------:R-:W-:Y:S01]  /*5c50*/  IABS R8, R14 ;  /* 0x0000000e00087213 */ /* 0x000fe20000000000 */
[----:B------:R-:W-:-:S02]  /*5c60*/  IMAD.MOV R7, RZ, RZ, -R19 ;  /* 0x000000ffff077224 */ /* 0x000fc400078e0a13 */
[----:B------:R-:W-:Y:S01]  /*5c70*/  @!P3 IMAD.MOV R10, RZ, RZ, -R10 ;  /* 0x000000ffff0ab224 */ /* 0x000fe200078e0a0a */
[C---:B------:R-:W-:Y:S01]  /*5c80*/  ISETP.GT.U32.AND P3, PT, R3.reuse, R18, PT ;  /* 0x000000120300720c */ /* 0x040fe20003f64070 */
[----:B------:R-:W-:Y:S02]  /*5c90*/  IMAD R11, R3, R7, R11 ;  /* 0x00000007030b7224 */ /* 0x000fe400078e020b */
[----:B0-----:R-:W-:Y:S01]  /*5ca0*/  IMAD.MOV.U32 R9, RZ, RZ, R2 ;  /* 0x000000ffff097224 */ /* 0x001fe200078e0002 */
[----:B------:R-:W-:Y:S01]  /*5cb0*/  IADD3 R2, R29, 0x1b, RZ ;  /* 0x0000001b1d027810 */ /* 0x000fe20007ffe0ff */
[----:B------:R-:W-:Y:S01]  /*5cc0*/  @!P6 IMAD.IADD R4, R4, 0x1, -R3 ;  /* 0x000000010404e824 */ /* 0x000fe200078e0a03 */
[C---:B------:R-:W-:Y:S01]  /*5cd0*/  ISETP.GT.U32.AND P6, PT, R3.reuse, R11, PT ;  /* 0x0000000b0300720c */ /* 0x040fe20003fc4070 */
[----:B------:R-:W-:Y:S01]  /*5ce0*/  @!P5 IMAD.MOV R9, RZ, RZ, -R9 ;  /* 0x000000ffff09d224 */ /* 0x000fe200078e0a09 */
[----:B------:R-:W-:Y:S01]  /*5cf0*/  ISETP.GE.AND P5, PT, R0, RZ, PT ;  /* 0x000000ff0000720c */ /* 0x000fe20003fa6270 */
[--C-:B------:R-:W-:Y:S01]  /*5d00*/  @!P1 IMAD.IADD R6, R6, 0x1, -R3.reuse ;  /* 0x0000000106069824 */ /* 0x100fe200078e0a03 */
[----:B------:R-:W-:Y:S01]  /*5d10*/  IABS R0, R2 ;  /* 0x0000000200007213 */ /* 0x000fe20000000000 */
[----:B------:R-:W-:Y:S01]  /*5d20*/  IMAD.MOV.U32 R7, RZ, RZ, R4 ;  /* 0x000000ffff077224 */ /* 0x000fe200078e0004 */
[----:B------:R-:W-:Y:S01]  /*5d30*/  ISETP.GE.AND P1, PT, R2, RZ, PT ;  /* 0x000000ff0200720c */ /* 0x000fe20003f26270 */
[--C-:B------:R-:W-:Y:S01]  /*5d40*/  @!P3 IMAD.IADD R18, R18, 0x1, -R3.reuse ;  /* 0x000000011212b824 */ /* 0x100fe200078e0a03 */
[----:B------:R-:W-:Y:S01]  /*5d50*/  ISETP.GT.U32.AND P3, PT, R3, R6, PT ;  /* 0x000000060300720c */ /* 0x000fe20003f64070 */
[----:B------:R-:W-:Y:S01]  /*5d60*/  IMAD.HI.U32 R2, R15, R0, RZ ;  /* 0x000000000f027227 */ /* 0x000fe200078e00ff */
[----:B------:R-:W-:Y:S03]  /*5d70*/  STL [R1+0x14c], R10 ;  /* 0x00014c0a01007387 */ /* 0x000fe60000100800 */
[----:B------:R-:W-:Y:S01]  /*5d80*/  IMAD.MOV R2, RZ, RZ, -R2 ;  /* 0x000000ffff027224 */ /* 0x000fe200078e0a02 */
[----:B------:R0:W-:Y:S01]  /*5d90*/  STL [R1+0x16c], R9 ;  /* 0x00016c0901007387 */ /* 0x0001e20000100800 */
[----:B------:R-:W-:Y:S01]  /*5da0*/  @!P6 IMAD.IADD R11, R11, 0x1, -R3 ;  /* 0x000000010b0be824 */ /* 0x000fe200078e0a03 */
[----:B------:R-:W-:Y:S01]  /*5db0*/  ISETP.GT.U32.AND P6, PT, R3, R18, PT ;  /* 0x000000120300720c */ /* 0x000fe20003fc4070 */
[----:B------:R-:W-:-:S04]  /*5dc0*/  IMAD.HI.U32 R4, R15, R5, RZ ;  /* 0x000000050f047227 */ /* 0x000fc800078e00ff */
[----:B------:R-:W-:Y:S01]  /*5dd0*/  IMAD R0, R3, R2, R0 ;  /* 0x0000000203007224 */ /* 0x000fe200078e0200 */
[----:B------:R-:W-:Y:S01]  /*5de0*/  IADD3 R2, R29, 0x18, RZ ;  /* 0x000000181d027810 */ /* 0x000fe20007ffe0ff */
[----:B------:R-:W-:Y:S02]  /*5df0*/  IMAD.MOV R4, RZ, RZ, -R4 ;  /* 0x000000ffff047224 */ /* 0x000fe400078e0a04 */
[----:B------:R-:W-:Y:S01]  /*5e00*/  @!P3 IMAD.IADD R6, R6, 0x1, -R3 ;  /* 0x000000010606b824 */ /* 0x000fe200078e0a03 */
[C---:B------:R-:W-:Y:S01]  /*5e10*/  ISETP.GT.U32.AND P3, PT, R3.reuse, R0, PT ;  /* 0x000000000300720c */ /* 0x040fe20003f64070 */
[----:B------:R-:W-:Y:S01]  /*5e20*/  IMAD R5, R3, R4, R5 ;  /* 0x0000000403057224 */ /* 0x000fe200078e0205 */
[----:B------:R-:W-:Y:S01]  /*5e30*/  IABS R19, R2 ;  /* 0x0000000200137213 */ /* 0x000fe20000000000 */
[----:B------:R-:W-:Y:S01]  /*5e40*/  @!P6 IMAD.IADD R18, R18, 0x1, -R3 ;  /* 0x000000011212e824 */ /* 0x000fe200078e0a03 */
[----:B------:R-:W-:Y:S01]  /*5e50*/  IADD3 R4, R29, 0x17, RZ ;  /* 0x000000171d047810 */ /* 0x000fe20007ffe0ff */
[----:B------:R-:W-:Y:S01]  /*5e60*/  @!P2 IMAD.MOV R7, RZ, RZ, -R7 ;  /* 0x000000ffff07a224 */ /* 0x000fe200078e0a07 */
[C---:B------:R-:W-:Y:S01]  /*5e70*/  ISETP.GT.U32.AND P6, PT, R3.reuse, R5, PT ;  /* 0x000000050300720c */ /* 0x040fe20003fc4070 */
[----:B0-----:R-:W-:Y:S01]  /*5e80*/  IMAD.MOV.U32 R9, RZ, RZ, R6 ;  /* 0x000000ffff097224 */ /* 0x001fe200078e0006 */
[----:B------:R-:W-:Y:S01]  /*5e90*/  ISETP.GT.U32.AND P2, PT, R3, R11, PT ;  /* 0x0000000b0300720c */ /* 0x000fe20003f44070 */
[----:B------:R-:W-:Y:S01]  /*5ea0*/  IMAD.MOV.U32 R6, RZ, RZ, R19 ;  /* 0x000000ffff067224 */ /* 0x000fe200078e0013 */
[----:B------:R0:W-:Y:S01]  /*5eb0*/  STL [R1+0x174], R7 ;  /* 0x0001740701007387 */ /* 0x0001e20000100800 */
[----:B------:R-:W-:Y:S01]  /*5ec0*/  @!P0 IMAD.MOV R9, RZ, RZ, -R9 ;  /* 0x000000ffff098224 */ /* 0x000fe200078e0a09 */
[----:B------:R-:W-:Y:S01]  /*5ed0*/  ISETP.GE.AND P0, PT, R14, RZ, PT ;  /* 0x000000ff0e00720c */ /* 0x000fe20003f06270 */
[----:B------:R-:W-:-:S02]  /*5ee0*/  @!P3 IMAD.IADD R0, R0, 0x1, -R3 ;  /* 0x000000010000b824 */ /* 0x000fc400078e0a03 */
[----:B------:R-:W-:Y:S01]  /*5ef0*/  IMAD.HI.U32 R14, R15, R6, RZ ;  /* 0x000000060f0e7227 */ /* 0x000fe200078e00ff */
[----:B------:R1:W-:Y:S02]  /*5f00*/  STL [R1+0x154], R9 ;  /* 0x0001540901007387 */ /* 0x0003e40000100800 */
[----:B------:R-:W-:Y:S01]  /*5f10*/  ISETP.GT.U32.AND P3, PT, R3, R0, PT ;  /* 0x000000000300720c */ /* 0x000fe20003f64070 */
[----:B------:R-:W-:Y:S02]  /*5f20*/  @!P6 IMAD.IADD R5, R5, 0x1, -R3 ;  /* 0x000000010505e824 */ /* 0x000fe400078e0a03 */
[----:B0-----:R-:W-:-:S03]  /*5f30*/  IMAD.HI.U32 R7, R15, R8, RZ ;  /* 0x000000080f077227 */ /* 0x001fc600078e00ff */
[----:B------:R-:W-:Y:S01]  /*5f40*/  ISETP.GT.U32.AND P6, PT, R3, R5, PT ;  /* 0x000000050300720c */ /* 0x000fe20003fc4070 */
[----:B------:R-:W-:Y:S02]  /*5f50*/  IMAD.MOV R7, RZ, RZ, -R7 ;  /* 0x000000ffff077224 */ /* 0x000fe400078e0a07 */
[----:B------:R-:W-:Y:S01]  /*5f60*/  IMAD.MOV.U32 R10, RZ, RZ, R18 ;  /* 0x000000ffff0a7224 */ /* 0x000fe200078e0012 */
[----:B------:R-:W-:Y:S01]  /*5f70*/  IADD3 R18, R29, 0x16, RZ ;  /* 0x000000161d127810 */ /* 0x000fe20007ffe0ff */
[----:B------:R-:W-:Y:S02]  /*5f80*/  IMAD R8, R3, R7, R8 ;  /* 0x0000000703087224 */ /* 0x000fe400078e0208 */
[----:B------:R-:W-:Y:S02]  /*5f90*/  IMAD.MOV R14, RZ, RZ, -R14 ;  /* 0x000000ffff0e7224 */ /* 0x000fe400078e0a0e */
[--C-:B------:R-:W-:Y:S01]  /*5fa0*/  @!P2 IMAD.IADD R11, R11, 0x1, -R3.reuse ;  /* 0x000000010b0ba824 */ /* 0x100fe200078e0a03 */
[----:B------:R-:W-:Y:S01]  /*5fb0*/  ISETP.GE.AND P2, PT, R20, RZ, PT ;  /* 0x000000ff1400720c */ /* 0x000fe20003f46270 */
[----:B------:R-:W-:Y:S01]  /*5fc0*/  @!P3 IMAD.IADD R0, R0, 0x1, -R3 ;  /* 0x000000010000b824 */ /* 0x000fe200078e0a03 */
[----:B------:R-:W-:Y:S01]  /*5fd0*/  IABS R20, R4 ;  /* 0x0000000400147213 */ /* 0x000fe20000000000 */
[----:B------:R-:W-:Y:S01]  /*5fe0*/  @!P4 IMAD.MOV R10, RZ, RZ, -R10 ;  /* 0x000000ffff0ac224 */ /* 0x000fe200078e0a0a */
[----:B------:R-:W-:Y:S01]  /*5ff0*/  ISETP.GE.AND P3, PT, R4, RZ, PT ;  /* 0x000000ff0400720c */ /* 0x000fe20003f66270 */
[C---:B------:R-:W-:Y:S01]  /*6000*/  IMAD R4, R3.reuse, R14, R6 ;  /* 0x0000000e03047224 */ /* 0x040fe200078e0206 */
[----:B------:R-:W-:Y:S01]  /*6010*/  ISETP.GT.U32.AND P4, PT, R3, R8, PT ;  /* 0x000000080300720c */ /* 0x000fe20003f84070 */
[----:B-1----:R-:W-:Y:S01]  /*6020*/  IMAD.MOV.U32 R9, RZ, RZ, R11 ;  /* 0x000000ffff097224 */ /* 0x002fe200078e000b */
[----:B------:R-:W-:Y:S01]  /*6030*/  STL [R1+0x10c], R10 ;  /* 0x00010c0a01007387 */ /* 0x000fe20000100800 */
[----:B------:R-:W-:Y:S01]  /*6040*/  @!P6 IMAD.IADD R5, R5, 0x1, -R3 ;  /* 0x000000010505e824 */ /* 0x000fe200078e0a03 */
[----:B------:R-:W-:Y:S01]  /*6050*/  ISETP.GT.U32.AND P6, PT, R3, R4, PT ;  /* 0x000000040300720c */ /* 0x000fe20003fc4070 */
[----:B------:R-:W-:Y:S01]  /*6060*/  @!P5 IMAD.MOV R9, RZ, RZ, -R9 ;  /* 0x000000ffff09d224 */ /* 0x000fe200078e0a09 */
[----:B------:R-:W-:Y:S01]  /*6070*/  ISETP.GE.AND P5, PT, R2, RZ, PT ;  /* 0x000000ff0200720c */ /* 0x000fe20003fa6270 */
[----:B------:R-:W-:Y:S01]  /*6080*/  IMAD.HI.U32 R7, R15, R20, RZ ;  /* 0x000000140f077227 */ /* 0x000fe200078e00ff */
[----:B------:R-:W-:-:S02]  /*6090*/  IADD3 R2, R29, 0x15, RZ ;  /* 0x000000151d027810 */ /* 0x000fc40007ffe0ff */
[----:B------:R0:W-:Y:S01]  /*60a0*/  STL [R1+0x114], R9 ;  /* 0x0001140901007387 */ /* 0x0001e20000100800 */
[----:B------:R-:W-:Y:S01]  /*60b0*/  IMAD.MOV R7, RZ, RZ, -R7 ;  /* 0x000000ffff077224 */ /* 0x000fe200078e0a07 */
[----:B------:R-:W-:Y:S01]  /*60c0*/  IABS R14, R2 ;  /* 0x00000002000e7213 */ /* 0x000fe20000000000 */
[--C-:B------:R-:W-:Y:S01]  /*60d0*/  @!P4 IMAD.IADD R8, R8, 0x1, -R3.reuse ;  /* 0x000000010808c824 */ /* 0x100fe200078e0a03 */
[----:B------:R-:W-:Y:S01]  /*60e0*/  ISETP.GE.AND P4, PT, R18, RZ, PT ;  /* 0x000000ff1200720c */ /* 0x000fe20003f86270 */
[C---:B------:R-:W-:Y:S01]  /*60f0*/  IMAD R20, R3.reuse, R7, R20 ;  /* 0x0000000703147224 */ /* 0x040fe200078e0214 */
[----:B------:R-:W-:Y:S01]  /*6100*/  IABS R18, R18 ;  /* 0x0000001200127213 */ /* 0x000fe20000000000 */
[----:B------:R-:W-:Y:S01]  /*6110*/  @!P6 IMAD.IADD R4, R4, 0x1, -R3 ;  /* 0x000000010404e824 */ /* 0x000fe200078e0a03 */
[----:B------:R-:W-:Y:S01]  /*6120*/  ISETP.GT.U32.AND P6, PT, R3, R8, PT ;  /* 0x000000080300720c */ /* 0x000fe20003fc4070 */
[----:B0-----:R-:W-:Y:S01]  /*6130*/  IMAD.MOV.U32 R9, RZ, RZ, R0 ;  /* 0x000000ffff097224 */ /* 0x001fe200078e0000 */
[----:B------:R-:W-:Y:S01]  /*6140*/  IADD3 R11, R29, 0x14, RZ ;  /* 0x000000141d0b7810 */ /* 0x000fe20007ffe0ff */
[----:B------:R-:W-:Y:S01]  /*6150*/  IMAD.HI.U32 R19, R15, R18, RZ ;  /* 0x000000120f137227 */ /* 0x000fe200078e00ff */
[----:B------:R-:W-:-:S02]  /*6160*/  IABS R6, R21 ;  /* 0x0000001500067213 */ /* 0x000fc40000000000 */
[----:B------:R-:W-:Y:S01]  /*6170*/  IABS R7, R11 ;  /* 0x0000000b00077213 */ /* 0x000fe20000000000 */
[----:B------:R-:W-:Y:S01]  /*6180*/  @!P1 IMAD.MOV R9, RZ, RZ, -R9 ;  /* 0x000000ffff099224 */ /* 0x000fe200078e0a09 */
[----:B------:R-:W-:Y:S01]  /*6190*/  ISETP.GT.U32.AND P1, PT, R3, R4, PT ;  /* 0x000000040300720c */ /* 0x000fe20003f24070 */
[----:B------:R-:W-:-:S03]  /*61a0*/  IMAD.HI.U32 R0, R15, R14, RZ ;  /* 0x0000000e0f007227 */ /* 0x000fc600078e00ff */
[----:B------:R0:W-:Y:S01]  /*61b0*/  STL [R1+0x108], R9 ;  /* 0x0001080901007387 */ /* 0x0001e20000100800 */
[----:B------:R-:W-:Y:S02]  /*61c0*/  IMAD.MOV R0, RZ, RZ, -R0 ;  /* 0x000000ffff007224 */ /* 0x000fe400078e0a00 */
[----:B------:R-:W-:Y:S02]  /*61d0*/  @!P6 IMAD.IADD R8, R8, 0x1, -R3 ;  /* 0x000000010808e824 */ /* 0x000fe400078e0a03 */
[----:B------:R-:W-:Y:S01]  /*61e0*/  IMAD R14, R3, R0, R14 ;  /* 0x00000000030e7224 */ /* 0x000fe200078e020e */
[----:B------:R-:W-:-:S03]  /*61f0*/  IADD3 R0, R29, 0x12, RZ ;  /* 0x000000121d007810 */ /* 0x000fc60007ffe0ff */
[----:B------:R-:W-:Y:S01]  /*6200*/  @!P1 IMAD.IADD R4, R4, 0x1, -R3 ;  /* 0x0000000104049824 */ /* 0x000fe200078e0a03 */
[C---:B------:R-:W-:Y:S01]  /*6210*/  ISETP.GT.U32.AND P1, PT, R3.reuse, R14, PT ;  /* 0x0000000e0300720c */ /* 0x040fe20003f24070 */
[----:B0-----:R-:W-:Y:S02]  /*6220*/  IMAD.MOV.U32 R9, RZ, RZ, R5 ;  /* 0x000000ffff097224 */ /* 0x001fe400078e0005 */
[----:B------:R-:W-:Y:S02]  /*6230*/  IMAD.MOV R5, RZ, RZ, -R19 ;  /* 0x000000ffff057224 */ /* 0x000fe400078e0a13 */
[----:B------:R-:W-:Y:S01]  /*6240*/  @!P2 IMAD.MOV R9, RZ, RZ, -R9 ;  /* 0x000000ffff09a224 */ /* 0x000fe200078e0a09 */
[C---:B------:R-:W-:Y:S01]  /*6250*/  ISETP.GT.U32.AND P2, PT, R3.reuse, R20, PT ;  /* 0x000000140300720c */ /* 0x040fe20003f44070 */
[----:B------:R-:W-:Y:S02]  /*6260*/  IMAD R18, R3, R5, R18 ;  /* 0x0000000503127224 */ /* 0x000fe400078e0212 */
[----:B------:R-:W-:Y:S01]  /*6270*/  IMAD.HI.U32 R19, R15, R7, RZ ;  /* 0x000000070f137227 */ /* 0x000fe200078e00ff */
[----:B------:R0:W-:Y:S02]  /*6280*/  STL [R1+0x104], R9 ;  /* 0x0001040901007387 */ /* 0x0001e40000100800 */
[----:B------:R-:W-:Y:S01]  /*6290*/  ISETP.GT.U32.AND P6, PT, R3, R18, PT ;  /* 0x000000120300720c */ /* 0x000fe20003fc4070 */
[----:B------:R-:W-:-:S04]  /*62a0*/  IMAD.HI.U32 R5, R15, R6, RZ ;  /* 0x000000060f057227 */ /* 0x000fc800078e00ff */
[----:B------:R-:W-:Y:S02]  /*62b0*/  IMAD.MOV R19, RZ, RZ, -R19 ;  /* 0x000000ffff137224 */ /* 0x000fe400078e0a13 */
[--C-:B------:R-:W-:Y:S01]  /*62c0*/  @!P2 IMAD.IADD R20, R20, 0x1, -R3.reuse ;  /* 0x000000011414a824 */ /* 0x100fe200078e0a03 */
[----:B------:R-:W-:Y:S01]  /*62d0*/  ISETP.GE.AND P2, PT, R2, RZ, PT ;  /* 0x000000ff0200720c */ /* 0x000fe20003f46270 */
[----:B0-----:R-:W-:Y:S01]  /*62e0*/  IMAD.MOV.U32 R9, RZ, RZ, R8 ;  /* 0x000000ffff097224 */ /* 0x001fe200078e0008 */
[----:B------:R-:W-:Y:S01]  /*62f0*/  IABS R2, R0 ;  /* 0x0000000000027213 */ /* 0x000fe20000000000 */
[--C-:B------:R-:W-:Y:S02]  /*6300*/  @!P1 IMAD.IADD R14, R14, 0x1, -R3.reuse ;  /* 0x000000010e0e9824 */ /* 0x100fe400078e0a03 */
[----:B------:R-:W-:Y:S01]  /*6310*/  @!P6 IMAD.IADD R18, R18, 0x1, -R3 ;  /* 0x000000011212e824 */ /* 0x000fe200078e0a03 */
[----:B------:R-:W-:Y:S01]  /*6320*/  ISETP.GT.U32.AND P6, PT, R3, R20, PT ;  /* 0x000000140300720c */ /* 0x000fe20003fc4070 */
[----:B------:R-:W-:-:S02]  /*6330*/  IMAD.MOV R5, RZ, RZ, -R5 ;  /* 0x000000ffff057224 */ /* 0x000fc400078e0a05 */
[C---:B------:R-:W-:Y:S01]  /*6340*/  IMAD R7, R3.reuse, R19, R7 ;  /* 0x0000001303077224 */ /* 0x040fe200078e0207 */
[C---:B------:R-:W-:Y:S01]  /*6350*/  ISETP.GT.U32.AND P1, PT, R3.reuse, R18, PT ;  /* 0x000000120300720c */ /* 0x040fe20003f24070 */
[----:B------:R-:W-:Y:S02]  /*6360*/  IMAD.MOV.U32 R8, RZ, RZ, R4 ;  /* 0x000000ffff087224 */ /* 0x000fe400078e0004 */
[----:B------:R-:W-:Y:S01]  /*6370*/  @!P0 IMAD.MOV R9, RZ, RZ, -R9 ;  /* 0x000000ffff098224 */ /* 0x000fe200078e0a09 */
[----:B------:R-:W-:Y:S01]  /*6380*/  ISETP.GT.U32.AND P0, PT, R3, R14, PT ;  /* 0x0000000e0300720c */ /* 0x000fe20003f04070 */
[----:B------:R-:W-:-:S03]  /*6390*/  IMAD.HI.U32 R19, R15, R2, RZ ;  /* 0x000000020f137227 */ /* 0x000fc600078e00ff */
[----:B------:R0:W-:Y:S01]  /*63a0*/  STL [R1+0xbc], R9 ;  /* 0x0000bc0901007387 */ /* 0x0001e20000100800 */
[----:B------:R-:W-:Y:S01]  /*63b0*/  IMAD R6, R3, R5, R6 ;  /* 0x0000000503067224 */ /* 0x000fe200078e0206 */
[----:B------:R-:W-:Y:S01]  /*63c0*/  IADD3 R5, R29, 0x11, RZ ;  /* 0x000000111d057810 */ /* 0x000fe20007ffe0ff */
[----:B------:R-:W-:Y:S01]  /*63d0*/  @!P5 IMAD.MOV R8, RZ, RZ, -R8 ;  /* 0x000000ffff08d224 */ /* 0x000fe200078e0a08 */
[C---:B------:R-:W-:Y:S01]  /*63e0*/  ISETP.GT.U32.AND P5, PT, R3.reuse, R7, PT ;  /* 0x000000070300720c */ /* 0x040fe20003fa4070 */
[----:B------:R-:W-:Y:S01]  /*63f0*/  IMAD.MOV R19, RZ, RZ, -R19 ;  /* 0x000000ffff137224 */ /* 0x000fe200078e0a13 */
[----:B------:R-:W-:Y:S01]  /*6400*/  IABS R4, R5 ;  /* 0x0000000500047213 */ /* 0x000fe20000000000 */
[----:B------:R-:W-:Y:S01]  /*6410*/  @!P6 IMAD.IADD R20, R20, 0x1, -R3 ;  /* 0x000000011414e824 */ /* 0x000fe200078e0a03 */
[C---:B------:R-:W-:Y:S01]  /*6420*/  ISETP.GT.U32.AND P6, PT, R3.reuse, R6, PT ;  /* 0x000000060300720c */ /* 0x040fe20003fc4070 */
[----:B------:R-:W-:Y:S01]  /*6430*/  IMAD R2, R3, R19, R2 ;  /* 0x0000001303027224 */ /* 0x000fe200078e0202 */
[----:B------:R1:W-:Y:S01]  /*6440*/  STL [R1+0xc4], R8 ;  /* 0x0000c40801007387 */ /* 0x0003e20000100800 */
[----:B0-----:R-:W-:Y:S01]  /*6450*/  IMAD.MOV.U32 R9, RZ, RZ, R20 ;  /* 0x000000ffff097224 */ /* 0x001fe200078e0014 */
[----:B------:R-:W-:Y:S01]  /*6460*/  IADD3 R20, R29, 0xb, RZ ;  /* 0x0000000b1d147810 */ /* 0x000fe20007ffe0ff */
[----:B------:R-:W-:-:S04]  /*6470*/  IMAD.HI.U32 R19, R15, R4, RZ ;  /* 0x000000040f137227 */ /* 0x000fc800078e00ff */
[----:B------:R-:W-:Y:S01]  /*6480*/  @!P0 IMAD.IADD R14, R14, 0x1, -R3 ;  /* 0x000000010e0e8824 */ /* 0x000fe200078e0a03 */
[----:B------:R-:W-:Y:S01]  /*6490*/  ISETP.GT.U32.AND P0, PT, R3, R2, PT ;  /* 0x000000020300720c */ /* 0x000fe20003f04070 */
[----:B------:R-:W-:Y:S01]  /*64a0*/  @!P3 IMAD.MOV R9, RZ, RZ, -R9 ;  /* 0x000000ffff09b224 */ /* 0x000fe200078e0a09 */
[----:B-1----:R-:W-:Y:S01]  /*64b0*/  IADD3 R8, R29, 0x10, RZ ;  /* 0x000000101d087810 */ /* 0x002fe20007ffe0ff */
[----:B------:R-:W-:Y:S01]  /*64c0*/  @!P5 IMAD.IADD R7, R7, 0x1, -R3 ;  /* 0x000000010707d824 */ /* 0x000fe200078e0a03 */
[----:B------:R-:W-:Y:S01]  /*64d0*/  ISETP.GE.AND P5, PT, R21, RZ, PT ;  /* 0x000000ff1500720c */ /* 0x000fe20003fa6270 */
[----:B------:R-:W-:Y:S01]  /*64e0*/  IMAD.MOV R19, RZ, RZ, -R19 ;  /* 0x000000ffff137224 */ /* 0x000fe200078e0a13 */
[----:B------:R0:W-:Y:S01]  /*64f0*/  STL [R1+0x2c], R9 ;  /* 0x00002c0901007387 */ /* 0x0001e20000100800 */
[--C-:B------:R-:W-:Y:S01]  /*6500*/  @!P6 IMAD.IADD R6, R6, 0x1, -R3.reuse ;  /* 0x000000010606e824 */ /* 0x100fe200078e0a03 */
[C---:B------:R-:W-:Y:S01]  /*6510*/  ISETP.GT.U32.AND P6, PT, R3.reuse, R7, PT ;  /* 0x000000070300720c */ /* 0x040fe20003fc4070 */
[----:B------:R-:W-:Y:S01]  /*6520*/  IMAD R4, R3, R19, R4 ;  /* 0x0000001303047224 */ /* 0x000fe200078e0204 */
[----:B------:R-:W-:Y:S01]  /*6530*/  IABS R21, R26 ;  /* 0x0000001a00157213 */ /* 0x000fe20000000000 */
[--C-:B------:R-:W-:Y:S01]  /*6540*/  @!P1 IMAD.IADD R18, R18, 0x1, -R3.reuse ;  /* 0x0000000112129824 */ /* 0x100fe200078e0a03 */
[----:B------:R-:W-:Y:S01]  /*6550*/  ISETP.GE.AND P1, PT, R11, RZ, PT ;  /* 0x000000ff0b00720c */ /* 0x000fe20003f26270 */
[----:B------:R-:W-:Y:S01]  /*6560*/  @!P0 IMAD.IADD R2, R2, 0x1, -R3 ;  /* 0x0000000102028824 */ /* 0x000fe200078e0a03 */
[----:B------:R-:W-:Y:S01]  /*6570*/  IABS R11, R8 ;  /* 0x00000008000b7213 */ /* 0x000fe20000000000 */
[----:B------:R-:W-:Y:S01]  /*6580*/  IMAD.MOV.U32 R10, RZ, RZ, R18 ;  /* 0x000000ffff0a7224 */ /* 0x000fe200078e0012 */
[----:B------:R-:W-:Y:S01]  /*6590*/  ISETP.GE.AND P0, PT, R0, RZ, PT ;  /* 0x000000ff0000720c */ /* 0x000fe20003f06270 */
[----:B0-----:R-:W-:Y:S01]  /*65a0*/  IMAD.MOV.U32 R9, RZ, RZ, R14 ;  /* 0x000000ffff097224 */ /* 0x001fe200078e000e */
[C---:B------:R-:W-:Y:S01]  /*65b0*/  ISETP.GT.U32.AND P3, PT, R3.reuse, R6, PT ;  /* 0x000000060300720c */ /* 0x040fe20003f64070 */
[----:B------:R-:W-:Y:S01]  /*65c0*/  @!P4 IMAD.MOV R10, RZ, RZ, -R10 ;  /* 0x000000ffff0ac224 */ /* 0x000fe200078e0a0a */
[C---:B------:R-:W-:Y:S01]  /*65d0*/  ISETP.GT.U32.AND P4, PT, R3.reuse, R2, PT ;  /* 0x000000020300720c */ /* 0x040fe20003f84070 */
[----:B------:R-:W-:Y:S01]  /*65e0*/  @!P2 IMAD.MOV R9, RZ, RZ, -R9 ;  /* 0x000000ffff09a224 */ /* 0x000fe200078e0a09 */
[----:B------:R-:W-:Y:S01]  /*65f0*/  ISETP.GT.U32.AND P2, PT, R3, R4, PT ;  /* 0x000000040300720c */ /* 0x000fe20003f44070 */
[----:B------:R-:W-:Y:S01]  /*6600*/  IMAD.HI.U32 R18, R15, R11, RZ ;  /* 0x0000000b0f127227 */ /* 0x000fe200078e00ff */
[----:B------:R-:W-:Y:S01]  /*6610*/  STL [R1+0x30], R10 ;  /* 0x0000300a01007387 */ /* 0x000fe20000100800 */
[----:B------:R-:W-:-:S02]  /*6620*/  IADD3 R0, R29, 0xc, RZ ;  /* 0x0000000c1d007810 */ /* 0x000fc40007ffe0ff */
[--C-:B------:R-:W-:Y:S01]  /*6630*/  @!P6 IMAD.IADD R7, R7, 0x1, -R3.reuse ;  /* 0x000000010707e824 */ /* 0x100fe200078e0a03 */
[----:B------:R0:W-:Y:S01]  /*6640*/  STL [R1+0x34], R9 ;  /* 0x0000340901007387 */ /* 0x0001e20000100800 */
[----:B------:R-:W-:Y:S01]  /*6650*/  IMAD.MOV R18, RZ, RZ, -R18 ;  /* 0x000000ffff127224 */ /* 0x000fe200078e0a12 */
[----:B------:R-:W-:Y:S01]  /*6660*/  ISETP.GE.AND P6, PT, R5, RZ, PT ;  /* 0x000000ff0500720c */ /* 0x000fe20003fc6270 */
[----:B------:R-:W-:Y:S01]  /*6670*/  @!P3 IMAD.IADD R6, R6, 0x1, -R3 ;  /* 0x000000010606b824 */ /* 0x000fe200078e0a03 */
[----:B------:R-:W-:Y:S01]  /*6680*/  ISETP.GE.AND P3, PT, R8, RZ, PT ;  /* 0x000000ff0800720c */ /* 0x000fe20003f66270 */
[----:B------:R-:W-:Y:S01]  /*6690*/  IMAD R5, R3, R18, R11 ;  /* 0x0000001203057224 */ /* 0x000fe200078e020b */
[C---:B------:R-:W-:Y:S01]  /*66a0*/  IADD3 R11, R29.reuse, 0xf, RZ ;  /* 0x0000000f1d0b7810 */ /* 0x040fe20007ffe0ff */
[--C-:B------:R-:W-:Y:S01]  /*66b0*/  @!P2 IMAD.IADD R4, R4, 0x1, -R3.reuse ;  /* 0x000000010404a824 */ /* 0x100fe200078e0a03 */
[----:B------:R-:W-:Y:S01]  /*66c0*/  IADD3 R8, R29, 0xe, RZ ;  /* 0x0000000e1d087810 */ /* 0x000fe20007ffe0ff */
[----:B------:R-:W-:Y:S01]  /*66d0*/  @!P4 IMAD.IADD R2, R2, 0x1, -R3 ;  /* 0x000000010202c824 */ /* 0x000fe200078e0a03 */
[----:B------:R-:W-:Y:S01]  /*66e0*/  ISETP.GE.AND P4, PT, R11, RZ, PT ;  /* 0x000000ff0b00720c */ /* 0x000fe20003f86270 */
[----:B0-----:R-:W-:Y:S01]  /*66f0*/  IMAD.MOV.U32 R9, RZ, RZ, R7 ;  /* 0x000000ffff097224 */ /* 0x001fe200078e0007 */
[----:B------:R-:W-:Y:S01]  /*6700*/  IABS R11, R11 ;  /* 0x0000000b000b7213 */ /* 0x000fe20000000000 */
[----:B------:R-:W-:Y:S01]  /*6710*/  @!P0 IMAD.MOV R2, RZ, RZ, -R2 ;  /* 0x000000ffff028224 */ /* 0x000fe200078e0a02 */
[C---:B------:R-:W-:Y:S01]  /*6720*/  ISETP.GT.U32.AND P0, PT, R3.reuse, R5, PT ;  /* 0x000000050300720c */ /* 0x040fe20003f04070 */
[----:B------:R-:W-:Y:S01]  /*6730*/  @!P1 IMAD.MOV R9, RZ, RZ, -R9 ;  /* 0x000000ffff099224 */ /* 0x000fe200078e0a09 */
[----:B------:R-:W-:Y:S01]  /*6740*/  ISETP.GT.U32.AND P1, PT, R3, R4, PT ;  /* 0x000000040300720c */ /* 0x000fe20003f24070 */
[----:B------:R-:W-:Y:S01]  /*6750*/  IMAD.HI.U32 R7, R15, R11, RZ ;  /* 0x0000000b0f077227 */ /* 0x000fe200078e00ff */
[----:B------:R-:W-:-:S02]  /*6760*/  ISETP.GE.AND P2, PT, R8, RZ, PT ;  /* 0x000000ff0800720c */ /* 0x000fc40003f46270 */
[----:B------:R0:W-:Y:S01]  /*6770*/  STL [R1+0x40], R9 ;  /* 0x0000400901007387 */ /* 0x0001e20000100800 */
[----:B------:R-:W-:Y:S01]  /*6780*/  IMAD.MOV R7, RZ, RZ, -R7 ;  /* 0x000000ffff077224 */ /* 0x000fe200078e0a07 */
[----:B------:R-:W-:Y:S01]  /*6790*/  IADD3 R18, R29, 0xd, RZ ;  /* 0x0000000d1d127810 */ /* 0x000fe20007ffe0ff */
[----:B------:R-:W-:Y:S01]  /*67a0*/  @!P5 IMAD.MOV R6, RZ, RZ, -R6 ;  /* 0x000000ffff06d224 */ /* 0x000fe200078e0a06 */
[----:B------:R-:W-:Y:S01]  /*67b0*/  IABS R8, R8 ;  /* 0x0000000800087213 */ /* 0x000fe20000000000 */
[----:B------:R-:W-:Y:S01]  /*67c0*/  IMAD R11, R3, R7, R11 ;  /* 0x00000007030b7224 */ /* 0x000fe200078e020b */
[----:B------:R-:W-:Y:S01]  /*67d0*/  ISETP.GE.AND P5, PT, R18, RZ, PT ;  /* 0x000000ff1200720c */ /* 0x000fe20003fa6270 */
[--C-:B------:R-:W-:Y:S01]  /*67e0*/  @!P0 IMAD.IADD R5, R5, 0x1, -R3.reuse ;  /* 0x0000000105058824 */ /* 0x100fe200078e0a03 */
[----:B------:R1:W-:Y:S01]  /*67f0*/  STL [R1+0x6c], R6 ;  /* 0x00006c0601007387 */ /* 0x0003e20000100800 */
[----:B------:R-:W-:Y:S01]  /*6800*/  @!P1 IMAD.IADD R4, R4, 0x1, -R3 ;  /* 0x0000000104049824 */ /* 0x000fe200078e0a03 */
[----:B------:R-:W-:-:S02]  /*6810*/  IABS R18, R18 ;  /* 0x0000001200127213 */ /* 0x000fc40000000000 */
[C---:B------:R-:W-:Y:S01]  /*6820*/  ISETP.GT.U32.AND P0, PT, R3.reuse, R5, PT ;  /* 0x000000050300720c */ /* 0x040fe20003f04070 */
[----:B0-----:R-:W-:Y:S01]  /*6830*/  IMAD.MOV.U32 R9, RZ, RZ, R4 ;  /* 0x000000ffff097224 */ /* 0x001fe200078e0004 */
[----:B------:R0:W-:Y:S01]  /*6840*/  STL [R1+0x70], R2 ;  /* 0x0000700201007387 */ /* 0x0001e20000100800 */
[----:B------:R-:W-:Y:S02]  /*6850*/  IABS R19, R0 ;  /* 0x0000000000137213 */ /* 0x000fe40000000000 */
[----:B------:R-:W-:Y:S01]  /*6860*/  @!P6 IMAD.MOV R9, RZ, RZ, -R9 ;  /* 0x000000ffff09e224 */ /* 0x000fe200078e0a09 */
[----:B------:R-:W-:Y:S01]  /*6870*/  ISETP.GT.U32.AND P6, PT, R3, R11, PT ;  /* 0x0000000b0300720c */ /* 0x000fe20003fc4070 */
[----:B-1----:R-:W-:Y:S01]  /*6880*/  IMAD.HI.U32 R6, R15, R8, RZ ;  /* 0x000000080f067227 */ /* 0x002fe200078e00ff */
[----:B------:R-:W-:Y:S02]  /*6890*/  ISETP.GE.AND P1, PT, R0, RZ, PT ;  /* 0x000000ff0000720c */ /* 0x000fe40003f26270 */
[----:B------:R1:W-:Y:S01]  /*68a0*/  STL [R1+0x48], R9 ;  /* 0x0000480901007387 */ /* 0x0003e20000100800 */
[----:B------:R-:W-:Y:S01]  /*68b0*/  IMAD.MOV R6, RZ, RZ, -R6 ;  /* 0x000000ffff067224 */ /* 0x000fe200078e0a06 */
[----:B------:R-:W-:Y:S01]  /*68c0*/  IADD3 R10, R29, 0x4, RZ ;  /* 0x000000041d0a7810 */ /* 0x000fe20007ffe0ff */
[----:B0-----:R-:W-:-:S04]  /*68d0*/  IMAD.HI.U32 R2, R15, R18, RZ ;  /* 0x000000120f027227 */ /* 0x001fc800078e00ff */
[--C-:B------:R-:W-:Y:S01]  /*68e0*/  @!P0 IMAD.IADD R5, R5, 0x1, -R3.reuse ;  /* 0x0000000105058824 */ /* 0x100fe200078e0a03 */
[----:B------:R-:W-:Y:S01]  /*68f0*/  ISETP.GE.AND P0, PT, R20, RZ, PT ;  /* 0x000000ff1400720c */ /* 0x000fe20003f06270 */
[----:B------:R-:W-:Y:S01]  /*6900*/  @!P6 IMAD.IADD R11, R11, 0x1, -R3 ;  /* 0x000000010b0be824 */ /* 0x000fe200078e0a03 */
[----:B------:R-:W-:Y:S01]  /*6910*/  IABS R20, R20 ;  /* 0x0000001400147213 */ /* 0x000fe20000000000 */
[----:B------:R-:W-:Y:S01]  /*6920*/  IMAD R8, R3, R6, R8 ;  /* 0x0000000603087224 */ /* 0x000fe200078e0208 */
[----:B-1----:R-:W-:Y:S01]  /*6930*/  IADD3 R9, R29, 0x3, RZ ;  /* 0x000000031d097810 */ /* 0x002fe20007ffe0ff */
[----:B------:R-:W-:Y:S01]  /*6940*/  IMAD.MOV R2, RZ, RZ, -R2 ;  /* 0x000000ffff027224 */ /* 0x000fe200078e0a02 */
[C---:B------:R-:W-:Y:S01]  /*6950*/  ISETP.GT.U32.AND P6, PT, R3.reuse, R11, PT ;  /* 0x0000000b0300720c */ /* 0x040fe20003fc4070 */
[----:B------:R-:W-:Y:S02]  /*6960*/  IMAD.MOV.U32 R6, RZ, RZ, R5 ;  /* 0x000000ffff067224 */ /* 0x000fe400078e0005 */
[----:B------:R-:W-:-:S02]  /*6970*/  IMAD R18, R3, R2, R18 ;  /* 0x0000000203127224 */ /* 0x000fc400078e0212 */
[----:B------:R-:W-:Y:S01]  /*6980*/  @!P3 IMAD.MOV R6, RZ, RZ, -R6 ;  /* 0x000000ffff06b224 */ /* 0x000fe200078e0a06 */
[----:B------:R-:W-:Y:S01]  /*6990*/  ISETP.GT.U32.AND P3, PT, R3, R8, PT ;  /* 0x000000080300720c */ /* 0x000fe20003f64070 */
[----:B------:R-:W-:-:S03]  /*69a0*/  IMAD.HI.U32 R0, R15, R19, RZ ;  /* 0x000000130f007227 */ /* 0x000fc600078e00ff */
[----:B------:R0:W-:Y:S01]  /*69b0*/  STL [R1+0x44], R6 ;  /* 0x0000440601007387 */ /* 0x0001e20000100800 */
[----:B------:R-:W-:Y:S02]  /*69c0*/  IMAD.MOV R0, RZ, RZ, -R0 ;  /* 0x000000ffff007224 */ /* 0x000fe400078e0a00 */
[----:B------:R-:W-:Y:S01]  /*69d0*/  @!P6 IMAD.IADD R11, R11, 0x1, -R3 ;  /* 0x000000010b0be824 */ /* 0x000fe200078e0a03 */
[C---:B------:R-:W-:Y:S01]  /*69e0*/  ISETP.GT.U32.AND P6, PT, R3.reuse, R18, PT ;  /* 0x000000120300720c */ /* 0x040fe20003fc4070 */
[----:B------:R-:W-:Y:S01]  /*69f0*/  IMAD R19, R3, R0, R19 ;  /* 0x0000000003137224 */ /* 0x000fe200078e0213 */
[----:B------:R-:W-:Y:S01]  /*6a00*/  IADD3 R0, R29, 0x7, RZ ;  /* 0x000000071d007810 */ /* 0x000fe20007ffe0ff */
[----:B------:R-:W-:Y:S02]  /*6a10*/  @!P4 IMAD.MOV R11, RZ, RZ, -R11 ;  /* 0x000000ffff0bc224 */ /* 0x000fe400078e0a0b */
[----:B------:R-:W-:Y:S01]  /*6a20*/  @!P3 IMAD.IADD R8, R8, 0x1, -R3 ;  /* 0x000000010808b824 */ /* 0x000fe200078e0a03 */
[----:B------:R-:W-:Y:S01]  /*6a30*/  ISETP.GT.U32.AND P3, PT, R3, R19, PT ;  /* 0x000000130300720c */ /* 0x000fe20003f64070 */
[C---:B------:R-:W-:Y:S01]  /*6a40*/  IMAD.HI.U32 R4, R15.reuse, R20, RZ ;  /* 0x000000140f047227 */ /* 0x040fe200078e00ff */
[----:B------:R-:W-:Y:S01]  /*6a50*/  IABS R24, R0 ;  /* 0x0000000000187213 */ /* 0x000fe20000000000 */
[----:B------:R-:W-:Y:S01]  /*6a60*/  STL [R1+0x101c], R11 ;  /* 0x00101c0b01007387 */ /* 0x000fe20000100800 */
[----:B0-----:R-:W-:Y:S01]  /*6a70*/  IABS R6, R12 ;  /* 0x0000000c00067213 */ /* 0x001fe20000000000 */
[----:B------:R-:W-:-:S04]  /*6a80*/  IMAD.HI.U32 R2, R15, R21, RZ ;  /* 0x000000150f027227 */ /* 0x000fc800078e00ff */
[--C-:B------:R-:W-:Y:S01]  /*6a90*/  @!P6 IMAD.IADD R18, R18, 0x1, -R3.reuse ;  /* 0x000000011212e824 */ /* 0x100fe200078e0a03 */
[C---:B------:R-:W-:Y:S01]  /*6aa0*/  ISETP.GT.U32.AND P6, PT, R3.reuse, R8, PT ;  /* 0x000000080300720c */ /* 0x040fe20003fc4070 */
[----:B------:R-:W-:Y:S02]  /*6ab0*/  IMAD.MOV R4, RZ, RZ, -R4 ;  /* 0x000000ffff047224 */ /* 0x000fe400078e0a04 */
[----:B------:R-:W-:Y:S01]  /*6ac0*/  IMAD.MOV R2, RZ, RZ, -R2 ;  /* 0x000000ffff027224 */ /* 0x000fe200078e0a02 */
[----:B------:R-:W-:Y:S01]  /*6ad0*/  ISETP.GT.U32.AND P4, PT, R3, R18, PT ;  /* 0x000000120300720c */ /* 0x000fe20003f84070 */
[----:B------:R-:W-:Y:S02]  /*6ae0*/  @!P3 IMAD.IADD R19, R19, 0x1, -R3 ;  /* 0x000000011313b824 */ /* 0x000fe400078e0a03 */
[C---:B------:R-:W-:Y:S02]  /*6af0*/  IMAD R20, R3.reuse, R4, R20 ;  /* 0x0000000403147224 */ /* 0x040fe400078e0214 */
[C---:B------:R-:W-:Y:S01]  /*6b00*/  IMAD R21, R3.reuse, R2, R21 ;  /* 0x0000000203157224 */ /* 0x040fe200078e0215 */
[----:B------:R-:W-:Y:S01]  /*6b10*/  ISETP.GT.U32.AND P3, PT, R3, R19, PT ;  /* 0x000000130300720c */ /* 0x000fe20003f64070 */
[----:B------:R-:W-:-:S04]  /*6b20*/  IMAD.HI.U32 R5, R15, R22, RZ ;  /* 0x000000160f057227 */ /* 0x000fc800078e00ff */
[--C-:B------:R-:W-:Y:S01]  /*6b30*/  @!P6 IMAD.IADD R8, R8, 0x1, -R3.reuse ;  /* 0x000000010808e824 */ /* 0x100fe200078e0a03 */
[C---:B------:R-:W-:Y:S01]  /*6b40*/  ISETP.GT.U32.AND P6, PT, R3.reuse, R20, PT ;  /* 0x000000140300720c */ /* 0x040fe20003fc4070 */
[----:B------:R-:W-:Y:S01]  /*6b50*/  @!P4 IMAD.IADD R18, R18, 0x1, -R3 ;  /* 0x000000011212c824 */ /* 0x000fe200078e0a03 */
[----:B------:R-:W-:Y:S01]  /*6b60*/  ISETP.GT.U32.AND P4, PT, R3, R21, PT ;  /* 0x000000150300720c */ /* 0x000fe20003f84070 */
[----:B------:R-:W-:-:S04]  /*6b70*/  IMAD.HI.U32 R4, R15, R23, RZ ;  /* 0x000000170f047227 */ /* 0x000fc800078e00ff */
[----:B------:R-:W-:-:S04]  /*6b80*/  IMAD.HI.U32 R2, R15, R24, RZ ;  /* 0x000000180f027227 */ /* 0x000fc800078e00ff */
[----:B------:R-:W-:Y:S02]  /*6b90*/  IMAD.MOV R5, RZ, RZ, -R5 ;  /* 0x000000ffff057224 */ /* 0x000fe400078e0a05 */
[----:B------:R-:W-:Y:S02]  /*6ba0*/  IMAD.MOV R4, RZ, RZ, -R4 ;  /* 0x000000ffff047224 */ /* 0x000fe400078e0a04 */
[----:B------:R-:W-:Y:S02]  /*6bb0*/  IMAD.MOV R2, RZ, RZ, -R2 ;  /* 0x000000ffff027224 */ /* 0x000fe400078e0a02 */
[C---:B------:R-:W-:Y:S01]  /*6bc0*/  IMAD R22, R3.reuse, R5, R22 ;  /* 0x0000000503167224 */ /* 0x040fe200078e0216 */
[----:B------:R-:W-:Y:S01]  /*6bd0*/  IABS R5, R10 ;  /* 0x0000000a00057213 */ /* 0x000fe20000000000 */
[C---:B------:R-:W-:Y:S01]  /*6be0*/  IMAD R23, R3.reuse, R4, R23 ;  /* 0x0000000403177224 */ /* 0x040fe200078e0217 */
[----:B------:R-:W-:Y:S01]  /*6bf0*/  IABS R4, R9 ;  /* 0x0000000900047213 */ /* 0x000fe20000000000 */
[----:B------:R-:W-:Y:S01]  /*6c00*/  IMAD R24, R3, R2, R24 ;  /* 0x0000000203187224 */ /* 0x000fe200078e0218 */
[----:B------:R-:W-:Y:S01]  /*6c10*/  IABS R2, R13 ;  /* 0x0000000d00027213 */ /* 0x000fe20000000000 */
[--C-:B------:R-:W-:Y:S01]  /*6c20*/  @!P3 IMAD.IADD R19, R19, 0x1, -R3.reuse ;  /* 0x000000011313b824 */ /* 0x100fe200078e0a03 */
[C---:B------:R-:W-:Y:S01]  /*6c30*/  ISETP.GT.U32.AND P3, PT, R3.reuse, R22, PT ;  /* 0x000000160300720c */ /* 0x040fe20003f64070 */
[--C-:B------:R-:W-:Y:S01]  /*6c40*/  @!P6 IMAD.IADD R20, R20, 0x1, -R3.reuse ;  /* 0x000000011414e824 */ /* 0x100fe200078e0a03 */
[----:B------:R-:W-:Y:S01]  /*6c50*/  ISETP.GT.U32.AND P6, PT, R3, R23, PT ;  /* 0x000000170300720c */ /* 0x000fe20003fc4070 */
[----:B------:R-:W-:Y:S01]  /*6c60*/  @!P4 IMAD.IADD R21, R21, 0x1, -R3 ;  /* 0x000000011515c824 */ /* 0x000fe200078e0a03 */
[----:B------:R-:W-:Y:S01]  /*6c70*/  ISETP.GT.U32.AND P4, PT, R3, R24, PT ;  /* 0x000000180300720c */ /* 0x000fe20003f84070 */
[----:B------:R-:W-:-:S02]  /*6c80*/  @!P2 IMAD.MOV R8, RZ, RZ, -R8 ;  /* 0x000000ffff08a224 */ /* 0x000fc400078e0a08 */
[----:B------:R-:W-:Y:S01]  /*6c90*/  IMAD.HI.U32 R27, R15, R6, RZ ;  /* 0x000000060f1b7227 */ /* 0x000fe200078e00ff */
[C---:B------:R-:W-:Y:S02]  /*6ca0*/  ISETP.GT.U32.AND P2, PT, R3.reuse, R21, PT ;  /* 0x000000150300720c */ /* 0x040fe40003f44070 */
[----:B------:R0:W-:Y:S01]  /*6cb0*/  STL [R1+0x1020], R8 ;  /* 0x0010200801007387 */ /* 0x0001e20000100800 */
[----:B------:R-:W-:Y:S02]  /*6cc0*/  IMAD.MOV R27, RZ, RZ, -R27 ;  /* 0x000000ffff1b7224 */ /* 0x000fe400078e0a1b */
[--C-:B------:R-:W-:Y:S01]  /*6cd0*/  @!P3 IMAD.IADD R22, R22, 0x1, -R3.reuse ;  /* 0x000000011616b824 */ /* 0x100fe200078e0a03 */
[----:B------:R-:W-:Y:S01]  /*6ce0*/  ISETP.GT.U32.AND P3, PT, R3, R20, PT ;  /* 0x000000140300720c */ /* 0x000fe20003f64070 */
[--C-:B------:R-:W-:Y:S02]  /*6cf0*/  @!P6 IMAD.IADD R23, R23, 0x1, -R3.reuse ;  /* 0x000000011717e824 */ /* 0x100fe400078e0a03 */
[----:B------:R-:W-:Y:S01]  /*6d00*/  @!P4 IMAD.IADD R24, R24, 0x1, -R3 ;  /* 0x000000011818c824 */ /* 0x000fe200078e0a03 */
[C---:B------:R-:W-:Y:S01]  /*6d10*/  ISETP.GT.U32.AND P6, PT, R3.reuse, R22, PT ;  /* 0x000000160300720c */ /* 0x040fe20003fc4070 */
[C---:B------:R-:W-:Y:S01]  /*6d20*/  IMAD R6, R3.reuse, R27, R6 ;  /* 0x0000001b03067224 */ /* 0x040fe200078e0206 */
[----:B------:R-:W-:Y:S01]  /*6d30*/  ISETP.GT.U32.AND P4, PT, R3, R23, PT ;  /* 0x000000170300720c */ /* 0x000fe20003f84070 */
[----:B------:R-:W-:-:S04]  /*6d40*/  IMAD.HI.U32 R14, R15, R5, RZ ;  /* 0x000000050f0e7227 */ /* 0x000fc800078e00ff */
[----:B------:R-:W-:Y:S01]  /*6d50*/  @!P5 IMAD.MOV R18, RZ, RZ, -R18 ;  /* 0x000000ffff12d224 */ /* 0x000fe200078e0a12 */
[----:B------:R-:W-:Y:S01]  /*6d60*/  ISETP.GT.U32.AND P5, PT, R3, R24, PT ;  /* 0x000000180300720c */ /* 0x000fe20003fa4070 */
[----:B------:R-:W-:Y:S01]  /*6d70*/  @!P2 IMAD.IADD R21, R21, 0x1, -R3 ;  /* 0x000000011515a824 */ /* 0x000fe200078e0a03 */
[----:B------:R-:W-:Y:S01]  /*6d80*/  ISETP.GT.U32.AND P2, PT, R3, R6, PT ;  /* 0x000000060300720c */ /* 0x000fe20003f44070 */
[----:B------:R-:W-:Y:S01]  /*6d90*/  IMAD.MOV R14, RZ, RZ, -R14 ;  /* 0x000000ffff0e7224 */ /* 0x000fe200078e0a0e */
[----:B------:R1:W-:Y:S01]  /*6da0*/  STL [R1+0x1024], R18 ;  /* 0x0010241201007387 */ /* 0x0003e20000100800 */
[----:B------:R-:W-:-:S04]  /*6db0*/  IMAD.HI.U32 R7, R15, R2, RZ ;  /* 0x000000020f077227 */ /* 0x000fc800078e00ff */
[----:B------:R-:W-:Y:S01]  /*6dc0*/  IMAD R5, R3, R14, R5 ;  /* 0x0000000e03057224 */ /* 0x000fe200078e0205 */
[----:B------:R-:W-:Y:S01]  /*6dd0*/  IADD3 R14, R29, 0x1, RZ ;  /* 0x000000011d0e7810 */ /* 0x000fe20007ffe0ff */
[----:B------:R-:W-:Y:S02]  /*6de0*/  IMAD.MOV R7, RZ, RZ, -R7 ;  /* 0x000000ffff077224 */ /* 0x000fe400078e0a07 */
[--C-:B------:R-:W-:Y:S01]  /*6df0*/  @!P6 IMAD.IADD R22, R22, 0x1, -R3.reuse ;  /* 0x000000011616e824 */ /* 0x100fe200078e0a03 */
[C---:B------:R-:W-:Y:S01]  /*6e00*/  ISETP.GT.U32.AND P6, PT, R3.reuse, R5, PT ;  /* 0x000000050300720c */ /* 0x040fe20003fc4070 */
[----:B------:R-:W-:Y:S02]  /*6e10*/  IMAD R2, R3, R7, R2 ;  /* 0x0000000703027224 */ /* 0x000fe400078e0202 */
[--C-:B------:R-:W-:Y:S01]  /*6e20*/  @!P5 IMAD.IADD R24, R24, 0x1, -R3.reuse ;  /* 0x000000011818d824 */ /* 0x100fe200078e0a03 */
[----:B------:R-:W-:Y:S01]  /*6e30*/  ISETP.GE.AND P5, PT, R26, RZ, PT ;  /* 0x000000ff1a00720c */ /* 0x000fe20003fa6270 */
[--C-:B------:R-:W-:Y:S01]  /*6e40*/  @!P2 IMAD.IADD R6, R6, 0x1, -R3.reuse ;  /* 0x000000010606a824 */ /* 0x100fe200078e0a03 */
[----:B------:R-:W-:Y:S01]  /*6e50*/  ISETP.GE.AND P2, PT, R17, RZ, PT ;  /* 0x000000ff1100720c */ /* 0x000fe20003f46270 */
[--C-:B------:R-:W-:Y:S01]  /*6e60*/  @!P3 IMAD.IADD R20, R20, 0x1, -R3.reuse ;  /* 0x000000011414b824 */ /* 0x100fe200078e0a03 */
[----:B------:R-:W-:Y:S01]  /*6e70*/  ISETP.GT.U32.AND P3, PT, R3, R2, PT ;  /* 0x000000020300720c */ /* 0x000fe20003f64070 */
[----:B------:R-:W-:Y:S01]  /*6e80*/  IMAD.HI.U32 R28, R15, R4, RZ ;  /* 0x000000040f1c7227 */ /* 0x000fe200078e00ff */
[----:B------:R-:W2:Y:S03]  /*6e90*/  LDL.LU R17, [R1+0x1050] ;  /* 0x0010500001117983 */ /* 0x000ea60000300800 */
[----:B------:R-:W-:Y:S01]  /*6ea0*/  IMAD.MOV R7, RZ, RZ, -R28 ;  /* 0x000000ffff077224 */ /* 0x000fe200078e0a1c */
[----:B------:R-:W-:Y:S01]  /*6eb0*/  IADD3 R28, R29, 0x2, RZ ;  /* 0x000000021d1c7810 */ /* 0x000fe20007ffe0ff */
[----:B------:R-:W-:-:S02]  /*6ec0*/  @!P6 IMAD.IADD R5, R5, 0x1, -R3 ;  /* 0x000000010505e824 */ /* 0x000fc400078e0a03 */
[----:B------:R-:W-:Y:S01]  /*6ed0*/  @!P4 IMAD.IADD R23, R23, 0x1, -R3 ;  /* 0x000000011717c824 */ /* 0x000fe200078e0a03 */
[----:B------:R-:W-:Y:S01]  /*6ee0*/  IABS R27, R28 ;  /* 0x0000001c001b7213 */ /* 0x000fe20000000000 */
[----:B------:R-:W-:Y:S01]  /*6ef0*/  @!P5 IMAD.MOV R21, RZ, RZ, -R21 ;  /* 0x000000ffff15d224 */ /* 0x000fe200078e0a15 */
[----:B------:R-:W-:Y:S01]  /*6f00*/  ISETP.GT.U32.AND P5, PT, R3, R5, PT ;  /* 0x000000050300720c */ /* 0x000fe20003fa4070 */
[----:B------:R-:W-:Y:S01]  /*6f10*/  @!P2 IMAD.MOV R23, RZ, RZ, -R23 ;  /* 0x000000ffff17a224 */ /* 0x000fe200078e0a17 */
[----:B------:R-:W-:Y:S01]  /*6f20*/  ISETP.GE.AND P2, PT, R13, RZ, PT ;  /* 0x000000ff0d00720c */ /* 0x000fe20003f46270 */
[----:B------:R-:W-:Y:S01]  /*6f30*/  @!P3 IMAD.IADD R2, R2, 0x1, -R3 ;  /* 0x000000010202b824 */ /* 0x000fe200078e0a03 */
[----:B------:R-:W-:Y:S01]  /*6f40*/  ISETP.GE.AND P3, PT, R25, RZ, PT ;  /* 0x000000ff1900720c */ /* 0x000fe20003f66270 */
[----:B------:R-:W3:Y:S01]  /*6f50*/  S2R R13, SR_TID.X ;  /* 0x00000000000d7919 */ /* 0x000ee20000002100 */
[----:B------:R-:W-:Y:S01]  /*6f60*/  IMAD.HI.U32 R29, R15, R27, RZ ;  /* 0x0000001b0f1d7227 */ /* 0x000fe200078e00ff */
[----:B------:R-:W-:-:S03]  /*6f70*/  ISETP.GE.AND P6, PT, R0, RZ, PT ;  /* 0x000000ff0000720c */ /* 0x000fc60003fc6270 */
[----:B------:R-:W-:Y:S02]  /*6f80*/  IMAD.MOV R25, RZ, RZ, -R29 ;  /* 0x000000ffff197224 */ /* 0x000fe400078e0a1d */
[C---:B------:R-:W-:Y:S01]  /*6f90*/  IMAD R4, R3.reuse, R7, R4 ;  /* 0x0000000703047224 */ /* 0x040fe200078e0204 */
[----:B------:R-:W-:Y:S01]  /*6fa0*/  IABS R7, R14 ;  /* 0x0000000e00077213 */ /* 0x000fe20000000000 */
[C---:B------:R-:W-:Y:S02]  /*6fb0*/  IMAD R0, R3.reuse, R25, R27 ;  /* 0x0000001903007224 */ /* 0x040fe400078e021b */
[----:B------:R-:W-:Y:S01]  /*6fc0*/  @!P1 IMAD.MOV R19, RZ, RZ, -R19 ;  /* 0x000000ffff139224 */ /* 0x000fe200078e0a13 */
[----:B------:R-:W-:Y:S01]  /*6fd0*/  ISETP.GT.U32.AND P1, PT, R3, R2, PT ;  /* 0x000000020300720c */ /* 0x000fe20003f24070 */
[----:B------:R-:W-:Y:S01]  /*6fe0*/  @!P5 IMAD.IADD R5, R5, 0x1, -R3 ;  /* 0x000000010505d824 */ /* 0x000fe200078e0a03 */
[----:B------:R-:W-:Y:S01]  /*6ff0*/  ISETP.GE.AND P5, PT, R9, RZ, PT ;  /* 0x000000ff0900720c */ /* 0x000fe20003fa6270 */
[----:B------:R-:W-:Y:S01]  /*7000*/  @!P3 IMAD.MOV R22, RZ, RZ, -R22 ;  /* 0x000000ffff16b224 */ /* 0x000fe200078e0a16 */
[----:B------:R-:W4:Y:S01]  /*7010*/  S2R R9, SR_TID.X ;  /* 0x0000000000097919 */ /* 0x000f220000002100 */
[----:B------:R-:W-:Y:S01]  /*7020*/  ISETP.GT.U32.AND P3, PT, R3, R0, PT ;  /* 0x000000000300720c */ /* 0x000fe20003f64070 */
[----:B------:R-:W-:Y:S01]  /*7030*/  IMAD.HI.U32 R15, R15, R7, RZ ;  /* 0x000000070f0f7227 */ /* 0x000fe200078e00ff */
[----:B------:R-:W-:-:S03]  /*7040*/  ISETP.GT.U32.AND P4, PT, R3, R4, PT ;  /* 0x000000040300720c */ /* 0x000fc60003f84070 */
[----:B------:R-:W-:Y:S01]  /*7050*/  @!P6 IMAD.MOV R24, RZ, RZ, -R24 ;  /* 0x000000ffff18e224 */ /* 0x000fe200078e0a18 */
[----:B------:R-:W-:Y:S01]  /*7060*/  ISETP.GE.AND P6, PT, R12, RZ, PT ;  /* 0x000000ff0c00720c */ /* 0x000fe20003fc6270 */
[----:B------:R-:W-:Y:S02]  /*7070*/  IMAD.MOV R15, RZ, RZ, -R15 ;  /* 0x000000ffff0f7224 */ /* 0x000fe400078e0a0f */
[----:B------:R-:W-:Y:S02]  /*7080*/  IMAD.MOV.U32 R12, RZ, RZ, 0x7f ;  /* 0x0000007fff0c7424 */ /* 0x000fe400078e00ff */
[----:B------:R-:W-:Y:S02]  /*7090*/  IMAD R7, R3, R15, R7 ;  /* 0x0000000f03077224 */ /* 0x000fe400078e0207 */
[----:B------:R-:W-:Y:S01]  /*70a0*/  @!P1 IMAD.IADD R2, R2, 0x1, -R3 ;  /* 0x0000000102029824 */ /* 0x000fe200078e0a03 */
[----:B------:R-:W-:Y:S01]  /*70b0*/  IADD3 R12, R12, c[0x0][0x180], RZ ;  /* 0x000060000c0c7a10 */ /* 0x000fe20007ffe0ff */
[----:B---3--:R-:W-:-:S02]  /*70c0*/  IMAD.SHL.U32 R15, R13, 0x8, RZ ;  /* 0x000000080d0f7824 */ /* 0x008fc400078e00ff */
[----:B------:R-:W-:Y:S01]  /*70d0*/  @!P3 IMAD.IADD R0, R0, 0x1, -R3 ;  /* 0x000000010000b824 */ /* 0x000fe200078e0a03 */
[----:B------:R-:W-:Y:S01]  /*70e0*/  ISETP.GE.AND P3, PT, R14, RZ, PT ;  /* 0x000000ff0e00720c */ /* 0x000fe20003f66270 */
[----:B------:R-:W-:Y:S01]  /*70f0*/  IMAD.MOV.U32 R25, RZ, RZ, R2 ;  /* 0x000000ffff197224 */ /* 0x000fe200078e0002 */
[----:B------:R-:W-:Y:S02]  /*7100*/  LOP3.LUT R14, R13, 0x7, RZ, 0xc0, !PT ;  /* 0x000000070d0e7812 */ /* 0x000fe400078ec0ff */
[----:B------:R-:W-:Y:S02]  /*7110*/  SHF.R.S32.HI R2, RZ, 0x1f, R12 ;  /* 0x0000001fff027819 */ /* 0x000fe4000001140c */
[----:B------:R-:W-:Y:S02]  /*7120*/  LOP3.LUT R15, R15, 0x30, RZ, 0xc0, !PT ;  /* 0x000000300f0f7812 */ /* 0x000fe400078ec0ff */
[----:B0-----:R-:W-:Y:S01]  /*7130*/  LEA.HI R8, R2, R12, RZ, 0x7 ;  /* 0x0000000c02087211 */ /* 0x001fe200078f38ff */
[----:B------:R-:W-:-:S02]  /*7140*/  @!P0 IMAD.MOV R20, RZ, RZ, -R20 ;  /* 0x000000ffff148224 */ /* 0x000fc400078e0a14 */
[C---:B------:R-:W-:Y:S02]  /*7150*/  IMAD R2, R14.reuse, 0x40, R15 ;  /* 0x000000400e027824 */ /* 0x040fe400078e020f */
[----:B------:R-:W-:Y:S01]  /*7160*/  IMAD.SHL.U32 R15, R13, 0x2, RZ ;  /* 0x000000020d0f7824 */ /* 0x000fe200078e00ff */
[----:B----4-:R-:W-:Y:S01]  /*7170*/  LOP3.LUT R9, R9, 0x3f, RZ, 0xc0, !PT ;  /* 0x0000003f09097812 */ /* 0x010fe200078ec0ff */
[----:B------:R-:W-:Y:S01]  /*7180*/  IMAD R14, R14, 0x110, RZ ;  /* 0x000001100e0e7824 */ /* 0x000fe200078e02ff */
[----:B------:R-:W-:Y:S01]  /*7190*/  LOP3.LUT R27, R13, 0x20, RZ, 0xc0, !PT ;  /* 0x000000200d1b7812 */ /* 0x000fe200078ec0ff */
[----:B------:R-:W-:Y:S01]  /*71a0*/  STL [R1+0x1028], R19 ;  /* 0x0010281301007387 */ /* 0x000fe20000100800 */
[--C-:B------:R-:W-:Y:S01]  /*71b0*/  LOP3.LUT R2, R2, 0x10, R15.reuse, 0x78, !PT ;  /* 0x0000001002027812 */ /* 0x100fe200078e780f */
[----:B------:R-:W-:Y:S02]  /*71c0*/  IMAD R26, R9, c[0x0][0x18c], RZ ;  /* 0x00006300091a7a24 */ /* 0x000fe400078e02ff */
[----:B------:R-:W-:Y:S01]  /*71d0*/  STL [R1+0x102c], R20 ;  /* 0x00102c1401007387 */ /* 0x000fe20000100800 */
[----:B------:R-:W-:Y:S01]  /*71e0*/  IMAD.MOV.U32 R8, RZ, RZ, c[0x0][0x18c] ;  /* 0x00006300ff087624 */ /* 0x000fe200078e00ff */
[----:B------:R-:W-:Y:S01]  /*71f0*/  LOP3.LUT R14, R14, 0x30, R15, 0x78, !PT ;  /* 0x000000300e0e7812 */ /* 0x000fe200078e780f */
[----:B------:R-:W-:Y:S01]  /*7200*/  IMAD.SHL.U32 R27, R27, 0x40, RZ ;  /* 0x000000401b1b7824 */ /* 0x000fe200078e00ff */
[----:B------:R-:W-:Y:S04]  /*7210*/  STL [R1+0x1030], R21 ;  /* 0x0010301501007387 */ /* 0x000fe80000100800 */
[----:B------:R-:W-:Y:S01]  /*7220*/  STL [R1+0x1044], R22 ;  /* 0x0010441601007387 */ /* 0x000fe20000100800 */
[----:B------:R-:W-:-:S03]  /*7230*/  IMAD R15, R8, 0x40, R26 ;  /* 0x00000040080f7824 */ /* 0x000fc600078e021a */
[----:B------:R-:W-:Y:S01]  /*7240*/  STL [R1+0x1048], R23 ;  /* 0x0010481701007387 */ /* 0x000fe20000100800 */
[----:B------:R-:W-:-:S03]  /*7250*/  LOP3.LUT R8, R14, R27, RZ, 0xfc, !PT ;  /* 0x0000001b0e087212 */ /* 0x000fc600078efcff */
[----:B------:R-:W-:Y:S04]  /*7260*/  STL [R1+0x104c], R24 ;  /* 0x00104c1801007387 */ /* 0x000fe80000100800 */
[----:B------:R-:W-:Y:S04]  /*7270*/  STL [R1+0xd18], R2 ;  /* 0x000d180201007387 */ /* 0x000fe80000100800 */
[----:B------:R-:W3:Y:S04]  /*7280*/  LDL.LU R29, [R1+0x3c] ;  /* 0x00003c00011d7983 */ /* 0x000ee80000300800 */
[----:B-1----:R-:W4:Y:S04]  /*7290*/  LDL.LU R18, [R1+0x38] ;  /* 0x0000380001127983 */ /* 0x002f280000300800 */
[----:B------:R0:W-:Y:S04]  /*72a0*/  STL [R1+0x2a4], R8 ;  /* 0x0002a40801007387 */ /* 0x0001e80000100800 */
[----:B0-----:R-:W5:Y:S04]  /*72b0*/  LDL.LU R8, [R1+0x28] ;  /* 0x0000280001087983 */ /* 0x001f680000300800 */
[----:B------:R-:W5:Y:S04]  /*72c0*/  LDL.LU R11, [R1+0x24] ;  /* 0x00002400010b7983 */ /* 0x000f680000300800 */
[----:B------:R-:W5:Y:S01]  /*72d0*/  LDL.LU R13, [R1+0xc] ;  /* 0x00000c00010d7983 */ /* 0x000f620000300800 */
[C---:B------:R-:W-:Y:S01]  /*72e0*/  ISETP.GT.U32.AND P1, PT, R3.reuse, R7, PT ;  /* 0x000000070300720c */ /* 0x040fe20003f24070 */
[----:B------:R-:W-:Y:S01]  /*72f0*/  @!P4 IMAD.IADD R4, R4, 0x1, -R3 ;  /* 0x000000010404c824 */ /* 0x000fe200078e0a03 */
[C---:B------:R-:W-:Y:S01]  /*7300*/  ISETP.GT.U32.AND P0, PT, R3.reuse, R6, PT ;  /* 0x000000060300720c */ /* 0x040fe20003f04070 */
[----:B------:R-:W-:Y:S01]  /*7310*/  @!P2 IMAD.MOV R25, RZ, RZ, -R25 ;  /* 0x000000ffff19a224 */ /* 0x000fe200078e0a19 */
[----:B------:R-:W5:Y:S02]  /*7320*/  LDL.LU R27, [R1+0x164] ;  /* 0x00016400011b7983 */ /* 0x000f640000300800 */
[----:B------:R-:W-:-:S07]  /*7330*/  ISETP.GT.U32.AND P4, PT, R3, R4, PT ;  /* 0x000000040300720c */ /* 0x000fce0003f84070 */
[----:B------:R-:W-:Y:S01]  /*7340*/  @!P1 IMAD.IADD R7, R7, 0x1, -R3 ;  /* 0x0000000107079824 */ /* 0x000fe200078e0a03 */
[----:B------:R-:W-:-:S04]  /*7350*/  ISETP.GT.U32.AND P1, PT, R3, R0, PT ;  /* 0x000000000300720c */ /* 0x000fc80003f24070 */
[----:B------:R-:W-:Y:S01]  /*7360*/  ISETP.GT.U32.AND P2, PT, R3, R7, PT ;  /* 0x000000070300720c */ /* 0x000fe20003f44070 */
[--C-:B------:R-:W-:Y:S01]  /*7370*/  @!P0 IMAD.IADD R6, R6, 0x1, -R3.reuse ;  /* 0x0000000106068824 */ /* 0x100fe200078e0a03 */
[----:B------:R-:W-:Y:S01]  /*7380*/  ISETP.GE.AND P0, PT, R10, RZ, PT ;  /* 0x000000ff0a00720c */ /* 0x000fe20003f06270 */
[----:B------:R-:W-:Y:S01]  /*7390*/  @!P4 IMAD.IADD R4, R4, 0x1, -R3 ;  /* 0x000000010404c824 */ /* 0x000fe200078e0a03 */
[----:B------:R-:W5:Y:S01]  /*73a0*/  LDL.LU R10, [R1+0x168] ;  /* 0x00016800010a7983 */ /* 0x000f620000300800 */
[----:B------:R-:W-:-:S03]  /*73b0*/  ISETP.GE.AND P4, PT, R28, RZ, PT ;  /* 0x000000ff1c00720c */ /* 0x000fc60003f86270 */
[----:B------:R-:W5:Y:S01]  /*73c0*/  LDL.LU R12, [R1+0x17c] ;  /* 0x00017c00010c7983 */ /* 0x000f620000300800 */
[--C-:B------:R-:W-:Y:S01]  /*73d0*/  @!P1 IMAD.IADD R0, R0, 0x1, -R3.reuse ;  /* 0x0000000100009824 */ /* 0x100fe200078e0a03 */
[----:B------:R-:W-:Y:S02]  /*73e0*/  LEA R2, P1, R26, c[0x0][0x168], 0x1 ;  /* 0x00005a001a027a11 */ /* 0x000fe400078208ff */
[----:B------:R-:W5:Y:S01]  /*73f0*/  LDL.LU R28, [R1+0x180] ;  /* 0x00018000011c7983 */ /* 0x000f620000300800 */
[----:B------:R-:W-:-:S03]  /*7400*/  @!P2 IMAD.IADD R7, R7, 0x1, -R3 ;  /* 0x000000010707a824 */ /* 0x000fc600078e0a03 */
[----:B------:R-:W5:Y:S01]  /*7410*/  LDL.LU R24, [R1+0x184] ;  /* 0x0001840001187983 */ /* 0x000f620000300800 */
[----:B------:R-:W-:-:S03]  /*7420*/  LEA.HI.X.SX32 R3, R26, c[0x0][0x16c], 0x1, P1 ;  /* 0x00005b001a037a11 */ /* 0x000fc600008f0eff */
[----:B------:R-:W5:Y:S04]  /*7430*/  LDL.LU R23, [R1+0x188] ;  /* 0x0001880001177983 */ /* 0x000f680000300800 */
[----:B------:R-:W5:Y:S04]  /*7440*/  LDL.LU R22, [R1+0x1ac] ;  /* 0x0001ac0001167983 */ /* 0x000f680000300800 */
[----:B------:R-:W5:Y:S04]  /*7450*/  LDL.LU R21, [R1+0x1a0] ;  /* 0x0001a00001157983 */ /* 0x000f680000300800 */
[----:B------:R-:W5:Y:S04]  /*7460*/  LDL.LU R9, [R1+0x1a4] ;  /* 0x0001a40001097983 */ /* 0x000f680000300800 */
[----:B------:R-:W5:Y:S04]  /*7470*/  LDL.LU R20, [R1+0x194] ;  /* 0x0001940001147983 */ /* 0x000f680000300800 */
[----:B------:R-:W5:Y:S04]  /*7480*/  LDL.LU R19, [R1+0x19c] ;  /* 0x00019c0001137983 */ /* 0x000f680000300800 */
[----:B------:R0:W-:Y:S04]  /*7490*/  STL [R1+0xf18], R2 ;  /* 0x000f180201007387 */ /* 0x0001e80000100800 */
[----:B0-----:R-:W5:Y:S04]  /*74a0*/  LDL.LU R2, [R1+0x160] ;  /* 0x0001600001027983 */ /* 0x001f680000300800 */
[----:B------:R0:W-:Y:S04]  /*74b0*/  STL [R1+0xf14], R3 ;  /* 0x000f140301007387 */ /* 0x0001e80000100800 */
[----:B0-----:R-:W5:Y:S01]  /*74c0*/  LDL.LU R3, [R1+0x8] ;  /* 0x0000080001037983 */ /* 0x001f620000300800 */
[----:B------:R-:W-:-:S02]  /*74d0*/  LEA R14, P2, R15, c[0x0][0x168], 0x1 ;  /* 0x00005a000f0e7a11 */ /* 0x000fc400078408ff */
[----:B------:R-:W-:Y:S02]  /*74e0*/  ISETP.NE.AND P1, PT, RZ, c[0x0][0x17c], PT ;  /* 0x00005f00ff007a0c */ /* 0x000fe40003f25270 */
[----:B------:R-:W-:Y:S02]  /*74f0*/  LEA.HI.X.SX32 R15, R15, c[0x0][0x16c], 0x1, P2 ;  /* 0x00005b000f0f7a11 */ /* 0x000fe400010f0eff */
[----:B------:R-:W-:Y:S01]  /*7500*/  LOP3.LUT R26, RZ, c[0x0][0x17c], RZ, 0x33, !PT ;  /* 0x00005f00ff1a7a12 */ /* 0x000fe200078e33ff */
[----:B------:R-:W-:Y:S04]  /*7510*/  STL [R1+0xf90], R14 ;  /* 0x000f900e01007387 */ /* 0x000fe80000100800 */
[----:B------:R2:W-:Y:S02]  /*7520*/  STL [R1+0xf8c], R15 ;  /* 0x000f8c0f01007387 */ /* 0x0005e40000100800 */
[----:B--2---:R-:W-:-:S02]  /*7530*/  SEL R15, R26, R17, !P1 ;  /* 0x000000111a0f7207 */ /* 0x004fc40004800000 */
[C---:B---3--:R-:W-:Y:S02]  /*7540*/  SEL R14, R26.reuse, R29, !P1 ;  /* 0x0000001d1a0e7207 */ /* 0x048fe40004800000 */
[----:B------:R-:W2:Y:S04]  /*7550*/  LDL.LU R29, [R1+0x18c] ;  /* 0x00018c00011d7983 */ /* 0x000ea80000300800 */
[----:B------:R4:W-:Y:S04]  /*7560*/  STL [R1+0x1f0], R15 ;  /* 0x0001f00f01007387 */ /* 0x0009e80000100800 */
[----:B------:R5:W-:Y:S01]  /*7570*/  STL [R1+0x1ec], R14 ;  /* 0x0001ec0e01007387 */ /* 0x000be20000100800 */
[----:B----4-:R-:W-:-:S03]  /*7580*/  SEL R15, R26, R18, !P1 ;  /* 0x000000121a0f7207 */ /* 0x010fc60004800000 */
[----:B------:R-:W3:Y:S01]  /*7590*/  LDL.LU R18, [R1+0x178] ;  /* 0x0001780001127983 */ /* 0x000ee20000300800 */
[----:B-----5:R-:W-:-:S03]  /*75a0*/  SEL R14, R26, R8, !P1 ;  /* 0x000000081a0e7207 */ /* 0x020fc60004800000 */
[----:B------:R0:W-:Y:S04]  /*75b0*/  STL [R1+0x1e8], R15 ;  /* 0x0001e80f01007387 */ /* 0x0001e80000100800 */
[----:B------:R-:W4:Y:S01]  /*75c0*/  LDL.LU R8, [R1+0x170] ;  /* 0x0001700001087983 */ /* 0x000f220000300800 */
[----:B0-----:R-:W-:-:S03]  /*75d0*/  SEL R15, R26, R11, !P1 ;  /* 0x0000000b1a0f7207 */ /* 0x001fc60004800000 */
[----:B------:R0:W-:Y:S04]  /*75e0*/  STL [R1+0x1e4], R14 ;  /* 0x0001e40e01007387 */ /* 0x0001e80000100800 */
[----:B------:R-:W5:Y:S04]  /*75f0*/  LDL.LU R11, [R1+0x4] ;  /* 0x00000400010b7983 */ /* 0x000f680000300800 */
[----:B------:R-:W-:Y:S01]  /*7600*/  STL [R1+0x1e0], R15 ;  /* 0x0001e00f01007387 */ /* 0x000fe20000100800 */
[----:B0-----:R-:W-:-:S03]  /*7610*/  SEL R14, R26, R13, !P1 ;  /* 0x0000000d1a0e7207 */ /* 0x001fc60004800000 */
[----:B------:R-:W5:Y:S04]  /*7620*/  LDL.LU R13, [R1] ;  /* 0x00000000010d7983 */ /* 0x000f680000300800 */
[----:B------:R0:W-:Y:S02]  /*7630*/  STL [R1+0x1dc], R14 ;  /* 0x0001dc0e01007387 */ /* 0x0001e40000100800 */
[C---:B0-----:R-:W-:Y:S02]  /*7640*/  SEL R14, R26.reuse, R2, !P1 ;  /* 0x000000021a0e7207 */ /* 0x041fe40004800000 */
[C---:B------:R-:W-:Y:S02]  /*7650*/  SEL R2, R26.reuse, R27, !P1 ;  /* 0x0000001b1a027207 */ /* 0x040fe40004800000 */
[----:B------:R-:W-:-:S05]  /*7660*/  SEL R3, R26, R3, !P1 ;  /* 0x000000031a037207 */ /* 0x000fca0004800000 */
[----:B------:R0:W-:Y:S04]  /*7670*/  STL [R1+0x1d8], R3 ;  /* 0x0001d80301007387 */ /* 0x0001e80000100800 */
[----:B------:R1:W-:Y:S01]  /*7680*/  STL [R1+0x1d4], R14 ;  /* 0x0001d40e01007387 */ /* 0x0003e20000100800 */
[----:B0-----:R-:W-:-:S03]  /*7690*/  SEL R3, R26, R10, !P1 ;  /* 0x0000000a1a037207 */ /* 0x001fc60004800000 */
[----:B------:R-:W5:Y:S04]  /*76a0*/  LDL.LU R10, [R1+0x134] ;  /* 0x00013400010a7983 */ /* 0x000f680000300800 */
[----:B------:R0:W-:Y:S01]  /*76b0*/  STL [R1+0x1d0], R2 ;  /* 0x0001d00201007387 */ /* 0x0001e20000100800 */
[----:B-1----:R-:W-:-:S03]  /*76c0*/  SEL R14, R26, R28, !P1 ;  /* 0x0000001c1a0e7207 */ /* 0x002fc60004800000 */
[----:B------:R1:W-:Y:S01]  /*76d0*/  STL [R1+0x1cc], R3 ;  /* 0x0001cc0301007387 */ /* 0x0003e20000100800 */
[----:B0-----:R-:W-:-:S03]  /*76e0*/  SEL R2, R26, R12, !P1 ;  /* 0x0000000c1a027207 */ /* 0x001fc60004800000 */
[----:B------:R-:W5:Y:S01]  /*76f0*/  LDL.LU R12, [R1+0x138] ;  /* 0x00013800010c7983 */ /* 0x000f620000300800 */
[----:B-1----:R-:W-:-:S03]  /*7700*/  SEL R3, R26, R24, !P1 ;  /* 0x000000181a037207 */ /* 0x002fc60004800000 */
[----:B------:R0:W-:Y:S04]  /*7710*/  STL [R1+0x1c8], R2 ;  /* 0x0001c80201007387 */ /* 0x0001e80000100800 */
[----:B------:R1:W-:Y:S01]  /*7720*/  STL [R1+0x1c4], R14 ;  /* 0x0001c40e01007387 */ /* 0x0003e20000100800 */
[----:B0-----:R-:W-:-:S03]  /*7730*/  SEL R2, R26, R23, !P1 ;  /* 0x000000171a027207 */ /* 0x001fc60004800000 */
[----:B------:R0:W-:Y:S01]  /*7740*/  STL [R1+0x1c0], R3 ;  /* 0x0001c00301007387 */ /* 0x0001e20000100800 */
[----:B-1----:R-:W-:-:S03]  /*7750*/  SEL R14, R26, R22, !P1 ;  /* 0x000000161a0e7207 */ /* 0x002fc60004800000 */
[----:B------:R1:W-:Y:S01]  /*7760*/  STL [R1+0x1bc], R2 ;  /* 0x0001bc0201007387 */ /* 0x0003e20000100800 */
[----:B0-----:R-:W-:-:S03]  /*7770*/  SEL R3, R26, R21, !P1 ;  /* 0x000000151a037207 */ /* 0x001fc60004800000 */
[----:B------:R-:W-:Y:S01]  /*7780*/  STL [R1+0x1b8], R14 ;  /* 0x0001b80e01007387 */ /* 0x000fe20000100800 */
[----:B-1----:R-:W-:-:S03]  /*7790*/  SEL R2, R26, R9, !P1 ;  /* 0x000000091a027207 */ /* 0x002fc60004800000 */
[----:B------:R-:W5:Y:S04]  /*77a0*/  LDL.LU R9, [R1+0x13c] ;  /* 0x00013c0001097983 */ /* 0x000f680000300800 */
[----:B------:R0:W-:Y:S04]  /*77b0*/  STL [R1+0x1b4], R3 ;  /* 0x0001b40301007387 */ /* 0x0001e80000100800 */
[----:B------:R1:W-:Y:S04]  /*77c0*/  STL [R1+0x1b0], R2 ;  /* 0x0001b00201007387 */ /* 0x0003e80000100800 */
[----:B------:R-:W5:Y:S01]  /*77d0*/  LDL.LU R17, [R1+0x148] ;  /* 0x0001480001117983 */ /* 0x000f620000300800 */
[----:B0-----:R-:W-:-:S02]  /*77e0*/  SEL R3, R26, R20, !P1 ;  /* 0x000000141a037207 */ /* 0x001fc40004800000 */
[----:B-1----:R-:W-:-:S03]  /*77f0*/  SEL R2, R26, R19, !P1 ;  /* 0x000000131a027207 */ /* 0x002fc60004800000 */
[----:B------:R0:W-:Y:S04]  /*7800*/  STL [R1+0x1ac], R3 ;  /* 0x0001ac0301007387 */ /* 0x0001e80000100800 */
[----:B------:R-:W5:Y:S04]  /*7810*/  LDL.LU R15, [R1+0x158] ;  /* 0x00015800010f7983 */ /* 0x000f680000300800 */
[----:B------:R1:W-:Y:S04]  /*7820*/  STL [R1+0x1a4], R2 ;  /* 0x0001a40201007387 */ /* 0x0003e80000100800 */
[----:B------:R-:W5:Y:S04]  /*7830*/  LDL.LU R14, [R1+0x15c] ;  /* 0x00015c00010e7983 */ /* 0x000f680000300800 */
[----:B0-----:R-:W5:Y:S04]  /*7840*/  LDL.LU R3, [R1+0x200] ;  /* 0x0002000001037983 */ /* 0x001f680000300800 */
[----:B-1----:R-:W5:Y:S04]  /*7850*/  LDL.LU R2, [R1+0x150] ;  /* 0x0001500001027983 */ /* 0x002f680000300800 */
[----:B------:R-:W5:Y:S04]  /*7860*/  LDL.LU R28, [R1+0x144] ;  /* 0x00014400011c7983 */ /* 0x000f680000300800 */
[----:B------:R-:W5:Y:S01]  /*7870*/  LDL.LU R21, [R1+0x120] ;  /* 0x0001200001157983 */ /* 0x000f620000300800 */
[----:B--2---:R-:W-:-:S05]  /*7880*/  SEL R20, R26, R29, !P1 ;  /* 0x0000001d1a147207 */ /* 0x004fca0004800000 */
[----:B------:R0:W-:Y:S04]  /*7890*/  STL [R1+0x1a0], R20 ;  /* 0x0001a01401007387 */ /* 0x0001e80000100800 */
[----:B------:R-:W2:Y:S01]  /*78a0*/  LDL.LU R29, [R1+0x124] ;  /* 0x00012400011d7983 */ /* 0x000ea20000300800 */
[----:B---3--:R-:W-:-:S05]  /*78b0*/  SEL R19, R26, R18, !P1 ;  /* 0x000000121a137207 */ /* 0x008fca0004800000 */
[----:B------:R1:W-:Y:S01]  /*78c0*/  STL [R1+0x19c], R19 ;  /* 0x00019c1301007387 */ /* 0x0003e20000100800 */
[----:B----4-:R-:W-:-:S03]  /*78d0*/  SEL R18, R26, R8, !P1 ;  /* 0x000000081a127207 */ /* 0x010fc60004800000 */
[----:B0-----:R-:W3:Y:S04]  /*78e0*/  LDL.LU R20, [R1+0x128] ;  /* 0x0001280001147983 */ /* 0x001ee80000300800 */
[----:B------:R0:W-:Y:S04]  /*78f0*/  STL [R1+0x194], R18 ;  /* 0x0001941201007387 */ /* 0x0001e80000100800 */
[----:B-1----:R-:W4:Y:S01]  /*7900*/  LDL.LU R19, [R1+0x12c] ;  /* 0x00012c0001137983 */ /* 0x002f220000300800 */
[----:B-----5:R-:W-:-:S05]  /*7910*/  SEL R8, R26, R11, !P1 ;  /* 0x0000000b1a087207 */ /* 0x020fca0004800000 */
[----:B------:R1:W-:Y:S01]  /*7920*/  STL [R1+0x18c], R8 ;  /* 0x00018c0801007387 */ /* 0x0003e20000100800 */
[----:B------:R-:W-:-:S03]  /*7930*/  SEL R11, R26, R13, !P1 ;  /* 0x0000000d1a0b7207 */ /* 0x000fc60004800000 */
[----:B0-----:R-:W5:Y:S04]  /*7940*/  LDL.LU R18, [R1+0x130] ;  /* 0x0001300001127983 */ /* 0x001f680000300800 */
[----:B------:R-:W-:Y:S01]  /*7950*/  STL [R1+0x188], R11 ;  /* 0x0001880b01007387 */ /* 0x000fe20000100800 */
[----:B-1----:R-:W-:-:S03]  /*7960*/  SEL R8, R26, R16, !P1 ;  /* 0x000000101a087207 */ /* 0x002fc60004800000 */
[----:B------:R-:W2:Y:S04]  /*7970*/  LDL.LU R16, [R1+0x140] ;  /* 0x0001400001107983 */ /* 0x000ea80000300800 */
[----:B------:R-:W3:Y:S04]  /*7980*/  LDL.LU R13, [R1+0xa4] ;  /* 0x0000a400010d7983 */ /* 0x000ee80000300800 */
[----:B------:R0:W-:Y:S04]  /*7990*/  STL [R1+0x184], R8 ;  /* 0x0001840801007387 */ /* 0x0001e80000100800 */
[----:B0-----:R-:W3:Y:S01]  /*79a0*/  LDL.LU R8, [R1+0xa8] ;  /* 0x0000a80001087983 */ /* 0x001ee20000300800 */
[----:B------:R-:W-:-:S05]  /*79b0*/  SEL R11, R26, R10, !P1 ;  /* 0x0000000a1a0b7207 */ /* 0x000fca0004800000 */
[----:B------:R0:W-:Y:S04]  /*79c0*/  STL [R1+0x180], R11 ;  /* 0x0001800b01007387 */ /* 0x0001e80000100800 */
[----:B------:R-:W5:Y:S04]  /*79d0*/  LDL.LU R27, [R1+0xb8] ;  /* 0x0000b800011b7983 */ /* 0x000f680000300800 */
[----:B------:R-:W5:Y:S01]  /*79e0*/  LDL.LU R24, [R1+0x100] ;  /* 0x0001000001187983 */ /* 0x000f620000300800 */
[----:B------:R-:W-:-:S05]  /*79f0*/  SEL R10, R26, R12, !P1 ;  /* 0x0000000c1a0a7207 */ /* 0x000fca0004800000 */
[----:B------:R1:W-:Y:S04]  /*7a00*/  STL [R1+0x17c], R10 ;  /* 0x00017c0a01007387 */ /* 0x0003e80000100800 */
[----:B------:R-:W5:Y:S04]  /*7a10*/  LDL.LU R23, [R1+0x110] ;  /* 0x0001100001177983 */ /* 0x000f680000300800 */
[----:B------:R-:W5:Y:S04]  /*7a20*/  LDL.LU R22, [R1+0x11c] ;  /* 0x00011c0001167983 */ /* 0x000f680000300800 */
[----:B0-----:R-:W5:Y:S04]  /*7a30*/  LDL.LU R11, [R1+0x118] ;  /* 0x00011800010b7983 */ /* 0x001f680000300800 */
[----:B-1----:R-:W5:Y:S04]  /*7a40*/  LDL.LU R10, [R1+0xe8] ;  /* 0x0000e800010a7983 */ /* 0x002f680000300800 */
[----:B------:R-:W5:Y:S01]  /*7a50*/  LDL.LU R12, [R1+0xec] ;  /* 0x0000ec00010c7983 */ /* 0x000f620000300800 */
[----:B------:R-:W-:-:S05]  /*7a60*/  SEL R9, R26, R9, !P1 ;  /* 0x000000091a097207 */ /* 0x000fca0004800000 */
[----:B------:R0:W-:Y:S01]  /*7a70*/  STL [R1+0x178], R9 ;  /* 0x0001780901007387 */ /* 0x0001e20000100800 */
[----:B------:R-:W-:-:S03]  /*7a80*/  SEL R17, R26, R17, !P1 ;  /* 0x000000111a117207 */ /* 0x000fc60004800000 */
[----:B0-----:R-:W5:Y:S01]  /*7a90*/  LDL.LU R9, [R1+0xfc] ;  /* 0x0000fc0001097983 */ /* 0x001f620000300800 */
[C---:B------:R-:W-:Y:S02]  /*7aa0*/  SEL R2, R26.reuse, R2, !P1 ;  /* 0x000000021a027207 */ /* 0x040fe40004800000 */
[----:B--2---:R-:W-:-:S05]  /*7ab0*/  SEL R16, R26, R16, !P1 ;  /* 0x000000101a107207 */ /* 0x004fca0004800000 */
[----:B------:R0:W-:Y:S04]  /*7ac0*/  STL [R1+0x170], R16 ;  /* 0x0001701001007387 */ /* 0x0001e80000100800 */
[----:B------:R-:W-:Y:S01]  /*7ad0*/  STL [R1+0x168], R17 ;  /* 0x0001681101007387 */ /* 0x000fe20000100800 */
[C---:B0-----:R-:W-:Y:S02]  /*7ae0*/  SEL R16, R26.reuse, R15, !P1 ;  /* 0x0000000f1a107207 */ /* 0x041fe40004800000 */
[C---:B------:R-:W-:Y:S02]  /*7af0*/  SEL R15, R26.reuse, R14, !P1 ;  /* 0x0000000e1a0f7207 */ /* 0x040fe40004800000 */
[C---:B------:R-:W-:Y:S01]  /*7b00*/  SEL R14, R26.reuse, R3, !P1 ;  /* 0x000000031a0e7207 */ /* 0x040fe20004800000 */
[----:B------:R-:W-:Y:S01]  /*7b10*/  STL [R1+0x164], R16 ;  /* 0x0001641001007387 */ /* 0x000fe20000100800 */
[----:B------:R-:W-:-:S03]  /*7b20*/  SEL R3, R26, R28, !P1 ;  /* 0x0000001c1a037207 */ /* 0x000fc60004800000 */
[----:B------:R-:W-:Y:S04]  /*7b30*/  STL [R1+0x160], R15 ;  /* 0x0001600f01007387 */ /* 0x000fe80000100800 */
[----:B------:R-:W-:Y:S04]  /*7b40*/  STL [R1+0x15c], R14 ;  /* 0x00015c0e01007387 */ /* 0x000fe80000100800 */
[----:B------:R-:W2:Y:S04]  /*7b50*/  LDL.LU R28, [R1+0xf8] ;  /* 0x0000f800011c7983 */ /* 0x000ea80000300800 */
[----:B------:R0:W-:Y:S04]  /*7b60*/  STL [R1+0x158], R2 ;  /* 0x0001580201007387 */ /* 0x0001e80000100800 */
[----:B------:R1:W-:Y:S01]  /*7b70*/  STL [R1+0x150], R3 ;  /* 0x0001500301007387 */ /* 0x0003e20000100800 */
[----:B0-----:R-:W-:-:S03]  /*7b80*/  SEL R2, R26, R21, !P1 ;  /* 0x000000151a027207 */ /* 0x001fc60004800000 */
[----:B------:R-:W2:Y:S01]  /*7b90*/  LDL.LU R21, [R1+0xf4] ;  /* 0x0000f40001157983 */ /* 0x000ea20000300800 */
[----:B-1----:R-:W-:-:S03]  /*7ba0*/  SEL R3, R26, R29, !P1 ;  /* 0x0000001d1a037207 */ /* 0x002fc60004800000 */
[----:B------:R3:W-:Y:S04]  /*7bb0*/  STL [R1+0x148], R2 ;  /* 0x0001480201007387 */ /* 0x0007e80000100800 */
[----:B------:R-:W2:Y:S04]  /*7bc0*/  LDL.LU R29, [R1+0x1fc] ;  /* 0x0001fc00011d7983 */ /* 0x000ea80000300800 */
[----:B------:R4:W-:Y:S01]  /*7bd0*/  STL [R1+0x144], R3 ;  /* 0x0001440301007387 */ /* 0x0009e20000100800 */
[----:B---3--:R-:W-:-:S03]  /*7be0*/  SEL R2, R26, R20, !P1 ;  /* 0x000000141a027207 */ /* 0x008fc60004800000 */
[----:B------:R-:W3:Y:S01]  /*7bf0*/  LDL.LU R20, [R1+0xf0] ;  /* 0x0000f00001147983 */ /* 0x000ee20000300800 */
[----:B----4-:R-:W-:-:S03]  /*7c00*/  SEL R3, R26, R19, !P1 ;  /* 0x000000131a037207 */ /* 0x010fc60004800000 */
[----:B------:R5:W-:Y:S04]  /*7c10*/  STL [R1+0x140], R2 ;  /* 0x0001400201007387 */ /* 0x000be80000100800 */
[----:B------:R-:W4:Y:S04]  /*7c20*/  LDL.LU R19, [R1+0xe4] ;  /* 0x0000e40001137983 */ /* 0x000f280000300800 */
[----:B------:R0:W-:Y:S01]  /*7c30*/  STL [R1+0x13c], R3 ;  /* 0x00013c0301007387 */ /* 0x0001e20000100800 */
[----:B-----5:R-:W-:-:S03]  /*7c40*/  SEL R2, R26, R18, !P1 ;  /* 0x000000121a027207 */ /* 0x020fc60004800000 */
[----:B------:R-:W5:Y:S04]  /*7c50*/  LDL.LU R18, [R1+0xe0] ;  /* 0x0000e00001127983 */ /* 0x000f680000300800 */
[----:B------:R1:W-:Y:S01]  /*7c60*/  STL [R1+0x138], R2 ;  /* 0x0001380201007387 */ /* 0x0003e20000100800 */
[----:B0-----:R-:W-:-:S03]  /*7c70*/  SEL R3, R26, R13, !P1 ;  /* 0x0000000d1a037207 */ /* 0x001fc60004800000 */
[----:B------:R-:W5:Y:S01]  /*7c80*/  LDL.LU R13, [R1+0xdc] ;  /* 0x0000dc00010d7983 */ /* 0x000f620000300800 */
[C---:B------:R-:W-:Y:S02]  /*7c90*/  SEL R14, R26.reuse, R27, !P1 ;  /* 0x0000001b1a0e7207 */ /* 0x040fe40004800000 */
[C---:B-1----:R-:W-:Y:S01]  /*7ca0*/  SEL R2, R26.reuse, R8, !P1 ;  /* 0x000000081a027207 */ /* 0x042fe20004800000 */
[----:B------:R0:W-:Y:S04]  /*7cb0*/  STL [R1+0x134], R3 ;  /* 0x0001340301007387 */ /* 0x0001e80000100800 */
[----:B------:R-:W5:Y:S04]  /*7cc0*/  LDL.LU R8, [R1+0xd8] ;  /* 0x0000d80001087983 */ /* 0x000f680000300800 */
[----:B------:R1:W-:Y:S01]  /*7cd0*/  STL [R1+0x130], R2 ;  /* 0x0001300201007387 */ /* 0x0003e20000100800 */
[----:B0-----:R-:W-:-:S03]  /*7ce0*/  SEL R3, R26, R24, !P1 ;  /* 0x000000181a037207 */ /* 0x001fc60004800000 */
[----:B------:R0:W-:Y:S01]  /*7cf0*/  STL [R1+0x12c], R14 ;  /* 0x00012c0e01007387 */ /* 0x0001e20000100800 */
[----:B-1----:R-:W-:-:S03]  /*7d00*/  SEL R2, R26, R23, !P1 ;  /* 0x000000171a027207 */ /* 0x002fc60004800000 */
[----:B------:R1:W-:Y:S01]  /*7d10*/  STL [R1+0x128], R3 ;  /* 0x0001280301007387 */ /* 0x0003e20000100800 */
[----:B0-----:R-:W-:-:S03]  /*7d20*/  SEL R14, R26, R22, !P1 ;  /* 0x000000161a0e7207 */ /* 0x001fc60004800000 */
[----:B------:R0:W-:Y:S01]  /*7d30*/  STL [R1+0x124], R2 ;  /* 0x0001240201007387 */ /* 0x0001e20000100800 */
[----:B-1----:R-:W-:-:S03]  /*7d40*/  SEL R3, R26, R11, !P1 ;  /* 0x0000000b1a037207 */ /* 0x002fc60004800000 */
[----:B------:R-:W-:Y:S01]  /*7d50*/  STL [R1+0x120], R14 ;  /* 0x0001200e01007387 */ /* 0x000fe20000100800 */
[----:B0-----:R-:W-:-:S03]  /*7d60*/  SEL R2, R26, R10, !P1 ;  /* 0x0000000a1a027207 */ /* 0x001fc60004800000 */
        /* <DEDUP_REMOVED lines=10> */
[----:B------:R-:W5:Y:S04]  /*7e10*/  LDL.LU R10, [R1+0xcc] ;  /* 0x0000cc00010a7983 */ /* 0x000f680000300800 */
[----:B------:R-:W5:Y:S04]  /*7e20*/  LDL.LU R12, [R1+0xb4] ;  /* 0x0000b400010c7983 */ /* 0x000f680000300800 */
[----:B------:R-:W5:Y:S04]  /*7e30*/  LDL.LU R9, [R1+0xb0] ;  /* 0x0000b00001097983 */ /* 0x000f680000300800 */
[----:B------:R-:W5:Y:S04]  /*7e40*/  LDL.LU R15, [R1+0xac] ;  /* 0x0000ac00010f7983 */ /* 0x000f680000300800 */
[----:B0-----:R-:W5:Y:S01]  /*7e50*/  LDL.LU R3, [R1+0xa0] ;  /* 0x0000a00001037983 */ /* 0x001f620000300800 */
[----:B--2---:R-:W-:-:S05]  /*7e60*/  SEL R2, R26, R28, !P1 ;  /* 0x0000001c1a027207 */ /* 0x004fca0004800000 */
[----:B------:R0:W-:Y:S04]  /*7e70*/  STL [R1+0xfc], R2 ;  /* 0x0000fc0201007387 */ /* 0x0001e80000100800 */
[----:B0-----:R-:W2:Y:S01]  /*7e80*/  LDL.LU R2, [R1+0x9c] ;  /* 0x00009c0001027983 */ /* 0x001ea20000300800 */
[----:B------:R-:W-:-:S05]  /*7e90*/  SEL R16, R26, R21, !P1 ;  /* 0x000000151a107207 */ /* 0x000fca0004800000 */
[----:B------:R3:W-:Y:S01]  /*7ea0*/  STL [R1+0xf8], R16 ;  /* 0x0000f81001007387 */ /* 0x0007e20000100800 */
[----:B------:R-:W-:-:S03]  /*7eb0*/  SEL R14, R26, R29, !P1 ;  /* 0x0000001d1a0e7207 */ /* 0x000fc60004800000 */
[----:B------:R-:W2:Y:S01]  /*7ec0*/  LDL.LU R29, [R1+0x98] ;  /* 0x00009800011d7983 */ /* 0x000ea20000300800 */
[----:B---3--:R-:W-:-:S03]  /*7ed0*/  SEL R16, R26, R20, !P1 ;  /* 0x000000141a107207 */ /* 0x008fc60004800000 */
[----:B------:R4:W-:Y:S04]  /*7ee0*/  STL [R1+0xf4], R14 ;  /* 0x0000f40e01007387 */ /* 0x0009e80000100800 */
[----:B------:R-:W3:Y:S04]  /*7ef0*/  LDL.LU R28, [R1+0x94] ;  /* 0x00009400011c7983 */ /* 0x000ee80000300800 */
[----:B------:R5:W-:Y:S01]  /*7f00*/  STL [R1+0xf0], R16 ;  /* 0x0000f01001007387 */ /* 0x000be20000100800 */
[----:B----4-:R-:W-:-:S03]  /*7f10*/  SEL R14, R26, R19, !P1 ;  /* 0x000000131a0e7207 */ /* 0x010fc60004800000 */
[----:B------:R-:W4:Y:S01]  /*7f20*/  LDL.LU R27, [R1+0x90] ;  /* 0x00009000011b7983 */ /* 0x000f220000300800 */
[----:B-----5:R-:W-:-:S03]  /*7f30*/  SEL R16, R26, R18, !P1 ;  /* 0x000000121a107207 */ /* 0x020fc60004800000 */
[----:B------:R0:W-:Y:S04]  /*7f40*/  STL [R1+0xec], R14 ;  /* 0x0000ec0e01007387 */ /* 0x0001e80000100800 */
[----:B------:R-:W5:Y:S04]  /*7f50*/  LDL.LU R17, [R1+0x8c] ;  /* 0x00008c0001117983 */ /* 0x000f680000300800 */
[----:B------:R1:W-:Y:S01]  /*7f60*/  STL [R1+0xe8], R16 ;  /* 0x0000e81001007387 */ /* 0x0003e20000100800 */
[----:B0-----:R-:W-:-:S03]  /*7f70*/  SEL R14, R26, R13, !P1 ;  /* 0x0000000d1a0e7207 */ /* 0x001fc60004800000 */
[----:B------:R-:W5:Y:S04]  /*7f80*/  LDL.LU R13, [R1+0x88] ;  /* 0x00008800010d7983 */ /* 0x000f680000300800 */
[----:B------:R0:W-:Y:S01]  /*7f90*/  STL [R1+0xe4], R14 ;  /* 0x0000e40e01007387 */ /* 0x0001e20000100800 */
[----:B------:R-:W-:-:S03]  /*7fa0*/  SEL R8, R26, R8, !P1 ;  /* 0x000000081a087207 */ /* 0x000fc60004800000 */
[----:B-1----:R-:W5:Y:S04]  /*7fb0*/  LDL.LU R16, [R1+0x84] ;  /* 0x0000840001107983 */ /* 0x002f680000300800 */
[----:B0-----:R-:W5:Y:S04]  /*7fc0*/  LDL.LU R14, [R1+0x4c] ;  /* 0x00004c00010e7983 */ /* 0x001f680000300800 */
[----:B------:R0:W-:Y:S04]  /*7fd0*/  STL [R1+0xe0], R8 ;  /* 0x0000e00801007387 */ /* 0x0001e80000100800 */
[----:B------:R-:W5:Y:S04]  /*7fe0*/  LDL.LU R21, [R1+0x80] ;  /* 0x0000800001157983 */ /* 0x000f680000300800 */
[----:B------:R-:W5:Y:S04]  /*7ff0*/  LDL.LU R20, [R1+0x68] ;  /* 0x0000680001147983 */ /* 0x000f680000300800 */
[----:B------:R-:W5:Y:S04]  /*8000*/  LDL.LU R19, [R1+0x78] ;  /* 0x0000780001137983 */ /* 0x000f680000300800 */
[----:B------:R-:W5:Y:S01]  /*8010*/  LDL.LU R18, [R1+0x7c] ;  /* 0x00007c0001127983 */ /* 0x000f620000300800 */
[----:B------:R-:W-:-:S03]  /*8020*/  SEL R11, R26, R11, !P1 ;  /* 0x0000000b1a0b7207 */ /* 0x000fc60004800000 */
[----:B0-----:R-:W5:Y:S04]  /*8030*/  LDL.LU R8, [R1+0x1f8] ;  /* 0x0001f80001087983 */ /* 0x001f680000300800 */
[----:B------:R0:W-:Y:S01]  /*8040*/  STL [R1+0xdc], R11 ;  /* 0x0000dc0b01007387 */ /* 0x0001e20000100800 */
[----:B------:R-:W-:-:S03]  /*8050*/  SEL R24, R26, R24, !P1 ;  /* 0x000000181a187207 */ /* 0x000fc60004800000 */
[----:B0-----:R-:W5:Y:S04]  /*8060*/  LDL.LU R11, [R1+0x74] ;  /* 0x00007400010b7983 */ /* 0x001f680000300800 */
[----:B------:R0:W-:Y:S01]  /*8070*/  STL [R1+0xd8], R24 ;  /* 0x0000d81801007387 */ /* 0x0001e20000100800 */
[----:B------:R-:W-:-:S03]  /*8080*/  SEL R23, R26, R23, !P1 ;  /* 0x000000171a177207 */ /* 0x000fc60004800000 */
[----:B0-----:R-:W5:Y:S01]  /*8090*/  LDL.LU R24, [R1+0x104c] ;  /* 0x00104c0001187983 */ /* 0x001f620000300800 */
[----:B------:R-:W-:-:S03]  /*80a0*/  SEL R22, R26, R22, !P1 ;  /* 0x000000161a167207 */ /* 0x000fc60004800000 */
[----:B------:R0:W-:Y:S01]  /*80b0*/  STL [R1+0xd4], R23 ;  /* 0x0000d41701007387 */ /* 0x0001e20000100800 */
[C---:B------:R-:W-:Y:S02]  /*80c0*/  SEL R10, R26.reuse, R10, !P1 ;  /* 0x0000000a1a0a7207 */ /* 0x040fe40004800000 */
[C---:B------:R-:W-:Y:S01]  /*80d0*/  SEL R12, R26.reuse, R12, !P1 ;  /* 0x0000000c1a0c7207 */ /* 0x040fe20004800000 */
[----:B0-----:R-:W5:Y:S01]  /*80e0*/  LDL.LU R23, [R1+0x1048] ;  /* 0x0010480001177983 */ /* 0x001f620000300800 */
[----:B------:R-:W-:-:S03]  /*80f0*/  SEL R9, R26, R9, !P1 ;  /* 0x000000091a097207 */ /* 0x000fc60004800000 */
[----:B------:R0:W-:Y:S01]  /*8100*/  STL [R1+0xd0], R22 ;  /* 0x0000d01601007387 */ /* 0x0001e20000100800 */
[C---:B------:R-:W-:Y:S02]  /*8110*/  SEL R15, R26.reuse, R15, !P1 ;  /* 0x0000000f1a0f7207 */ /* 0x040fe40004800000 */
[C---:B------:R-:W-:Y:S01]  /*8120*/  SEL R3, R26.reuse, R3, !P1 ;  /* 0x000000031a037207 */ /* 0x040fe20004800000 */
[----:B0-----:R-:W5:Y:S04]  /*8130*/  LDL.LU R22, [R1+0x1044] ;  /* 0x0010440001167983 */ /* 0x001f680000300800 */
[----:B------:R0:W-:Y:S04]  /*8140*/  STL [R1+0xcc], R10 ;  /* 0x0000cc0a01007387 */ /* 0x0001e80000100800 */
        /* <DEDUP_REMOVED lines=8> */
[----:B0-----:R-:W5:Y:S01]  /*81d0*/  LDL.LU R3, [R1+0x64] ;  /* 0x0000640001037983 */ /* 0x001f620000300800 */
[----:B--2---:R-:W-:-:S05]  /*81e0*/  SEL R2, R26, R2, !P1 ;  /* 0x000000021a027207 */ /* 0x004fca0004800000 */
[----:B------:R0:W-:Y:S01]  /*81f0*/  STL [R1+0xb0], R2 ;  /* 0x0000b00201007387 */ /* 0x0001e20000100800 */
[----:B------:R-:W-:-:S03]  /*8200*/  SEL R29, R26, R29, !P1 ;  /* 0x0000001d1a1d7207 */ /* 0x000fc60004800000 */
[----:B0-----:R-:W2:Y:S04]  /*8210*/  LDL.LU R2, [R1+0x1f4] ;  /* 0x0001f40001027983 */ /* 0x001ea80000300800 */
[----:B------:R0:W-:Y:S01]  /*8220*/  STL [R1+0xac], R29 ;  /* 0x0000ac1d01007387 */ /* 0x0001e20000100800 */
[----:B---3--:R-:W-:-:S03]  /*8230*/  SEL R28, R26, R28, !P1 ;  /* 0x0000001c1a1c7207 */ /* 0x008fc60004800000 */
[----:B0-----:R-:W3:Y:S01]  /*8240*/  LDL.LU R29, [R1+0x5c] ;  /* 0x00005c00011d7983 */ /* 0x001ee20000300800 */
[----:B----4-:R-:W-:-:S03]  /*8250*/  SEL R27, R26, R27, !P1 ;  /* 0x0000001b1a1b7207 */ /* 0x010fc60004800000 */
[----:B------:R0:W-:Y:S01]  /*8260*/  STL [R1+0xa8], R28 ;  /* 0x0000a81c01007387 */ /* 0x0001e20000100800 */
[----:B-----5:R-:W-:-:S03]  /*8270*/  SEL R17, R26, R17, !P1 ;  /* 0x000000111a117207 */ /* 0x020fc60004800000 */
[----:B0-----:R-:W4:Y:S04]  /*8280*/  LDL.LU R28, [R1+0x58] ;  /* 0x00005800011c7983 */ /* 0x001f280000300800 */
[----:B------:R0:W-:Y:S01]  /*8290*/  STL [R1+0xa4], R27 ;  /* 0x0000a41b01007387 */ /* 0x0001e20000100800 */
[----:B------:R-:W-:-:S03]  /*82a0*/  SEL R13, R26, R13, !P1 ;  /* 0x0000000d1a0d7207 */ /* 0x000fc60004800000 */
[----:B0-----:R-:W5:Y:S04]  /*82b0*/  LDL.LU R27, [R1+0x54] ;  /* 0x00005400011b7983 */ /* 0x001f680000300800 */
[----:B------:R0:W-:Y:S04]  /*82c0*/  STL [R1+0xa0], R17 ;  /* 0x0000a01101007387 */ /* 0x0001e80000100800 */
[----:B0-----:R-:W2:Y:S04]  /*82d0*/  LDL.LU R17, [R1+0x50] ;  /* 0x0000500001117983 */ /* 0x001ea80000300800 */
[----:B------:R0:W-:Y:S04]  /*82e0*/  STL [R1+0x9c], R13 ;  /* 0x00009c0d01007387 */ /* 0x0001e80000100800 */
[----:B0-----:R-:W2:Y:S01]  /*82f0*/  LDL.LU R13, [R1+0x1034] ;  /* 0x00103400010d7983 */ /* 0x001ea20000300800 */
[----:B------:R-:W-:-:S02]  /*8300*/  SEL R16, R26, R16, !P1 ;  /* 0x000000101a107207 */ /* 0x000fc40004800000 */
[----:B--2---:R-:W-:-:S05]  /*8310*/  SEL R13, R26, R13, !P1 ;  /* 0x0000000d1a0d7207 */ /* 0x004fca0004800000 */
[----:B------:R0:W-:Y:S04]  /*8320*/  STL [R1+0x98], R13 ;  /* 0x0000980d01007387 */ /* 0x0001e80000100800 */
[----:B------:R1:W-:Y:S01]  /*8330*/  STL [R1+0x94], R16 ;  /* 0x0000941001007387 */ /* 0x0003e20000100800 */
[C---:B0-----:R-:W-:Y:S02]  /*8340*/  SEL R13, R26.reuse, R14, !P1 ;  /* 0x0000000e1a0d7207 */ /* 0x041fe40004800000 */
[C---:B------:R-:W-:Y:S02]  /*8350*/  SEL R14, R26.reuse, R21, !P1 ;  /* 0x000000151a0e7207 */ /* 0x040fe40004800000 */
[C---:B-1----:R-:W-:Y:S01]  /*8360*/  SEL R16, R26.reuse, R20, !P1 ;  /* 0x000000141a107207 */ /* 0x042fe20004800000 */
[----:B------:R-:W-:Y:S04]  /*8370*/  STL [R1+0x90], R13 ;  /* 0x0000900d01007387 */ /* 0x000fe80000100800 */
[----:B------:R-:W-:Y:S04]  /*8380*/  STL [R1+0x8c], R14 ;  /* 0x00008c0e01007387 */ /* 0x000fe80000100800 */
[----:B------:R0:W-:Y:S04]  /*8390*/  STL [R1+0x88], R16 ;  /* 0x0000881001007387 */ /* 0x0001e80000100800 */
[----:B0-----:R-:W2:Y:S01]  /*83a0*/  LDL.LU R16, [R1+0x190] ;  /* 0x0001900001107983 */ /* 0x001ea20000300800 */
[----:B------:R-:W-:-:S02]  /*83b0*/  SEL R13, R26, R19, !P1 ;  /* 0x000000131a0d7207 */ /* 0x000fc40004800000 */
[----:B------:R-:W-:-:S03]  /*83c0*/  SEL R14, R26, R18, !P1 ;  /* 0x000000121a0e7207 */ /* 0x000fc60004800000 */
[----:B------:R0:W-:Y:S04]  /*83d0*/  STL [R1+0x84], R13 ;  /* 0x0000840d01007387 */ /* 0x0001e80000100800 */
[----:B------:R-:W-:Y:S04]  /*83e0*/  STL [R1+0x80], R14 ;  /* 0x0000800e01007387 */ /* 0x000fe80000100800 */
[----:B------:R-:W2:Y:S01]  /*83f0*/  LDL.LU R21, [R1+0x198] ;  /* 0x0001980001157983 */ /* 0x000ea20000300800 */
[C---:B0-----:R-:W-:Y:S02]  /*8400*/  SEL R13, R26.reuse, R8, !P1 ;  /* 0x000000081a0d7207 */ /* 0x041fe40004800000 */
[----:B------:R-:W-:-:S03]  /*8410*/  SEL R8, R26, R11, !P1 ;  /* 0x0000000b1a087207 */ /* 0x000fc60004800000 */
[----:B------:R0:W-:Y:S04]  /*8420*/  STL [R1+0x7c], R13 ;  /* 0x00007c0d01007387 */ /* 0x0001e80000100800 */
[----:B------:R-:W2:Y:S04]  /*8430*/  LDL.LU R20, [R1+0x14c] ;  /* 0x00014c0001147983 */ /* 0x000ea80000300800 */
[----:B------:R1:W-:Y:S01]  /*8440*/  STL [R1+0x78], R8 ;  /* 0x0000780801007387 */ /* 0x0003e20000100800 */
[----:B0-----:R-:W-:-:S03]  /*8450*/  SEL R13, R26, R15, !P1 ;  /* 0x0000000f1a0d7207 */ /* 0x001fc60004800000 */
[----:B------:R-:W2:Y:S04]  /*8460*/  LDL.LU R19, [R1+0x16c] ;  /* 0x00016c0001137983 */ /* 0x000ea80000300800 */
[----:B------:R-:W2:Y:S04]  /*8470*/  LDL.LU R18, [R1+0x174] ;  /* 0x0001740001127983 */ /* 0x000ea80000300800 */
[----:B-1----:R-:W2:Y:S04]  /*8480*/  LDL.LU R8, [R1+0x154] ;  /* 0x0001540001087983 */ /* 0x002ea80000300800 */
[----:B------:R-:W2:Y:S04]  /*8490*/  LDL.LU R11, [R1+0x10c] ;  /* 0x00010c00010b7983 */ /* 0x000ea80000300800 */
[----:B------:R-:W2:Y:S04]  /*84a0*/  LDL.LU R14, [R1+0x114] ;  /* 0x00011400010e7983 */ /* 0x000ea80000300800 */
[----:B------:R-:W2:Y:S04]  /*84b0*/  LDL.LU R15, [R1+0x108] ;  /* 0x00010800010f7983 */ /* 0x000ea80000300800 */
[----:B------:R0:W-:Y:S02]  /*84c0*/  STL [R1+0x74], R13 ;  /* 0x0000740d01007387 */ /* 0x0001e40000100800 */
[----:B0-----:R-:W-:-:S02]  /*84d0*/  SEL R13, R26, R3, !P1 ;  /* 0x000000031a0d7207 */ /* 0x001fc40004800000 */
[----:B------:R-:W2:Y:S04]  /*84e0*/  LDL.LU R3, [R1+0x104] ;  /* 0x0001040001037983 */ /* 0x000ea80000300800 */
[----:B------:R0:W-:Y:S02]  /*84f0*/  STL [R1+0x68], R13 ;  /* 0x0000680d01007387 */ /* 0x0001e40000100800 */
[C---:B0-----:R-:W-:Y:S02]  /*8500*/  SEL R13, R26.reuse, R2, !P1 ;  /* 0x000000021a0d7207 */ /* 0x041fe40004800000 */
[----:B------:R-:W2:Y:S04]  /*8510*/  LDL.LU R2, [R1+0xbc] ;  /* 0x0000bc0001027983 */ /* 0x000ea80000300800 */
[----:B------:R3:W-:Y:S02]  /*8520*/  STL [R1+0x64], R13 ;  /* 0x0000640d01007387 */ /* 0x0007e40000100800 */
[----:B---3--:R-:W-:-:S02]  /*8530*/  SEL R13, R26, R29, !P1 ;  /* 0x0000001d1a0d7207 */ /* 0x008fc40004800000 */
[----:B------:R-:W3:Y:S04]  /*8540*/  LDL.LU R29, [R1+0xc4] ;  /* 0x0000c400011d7983 */ /* 0x000ee80000300800 */
[----:B------:R4:W-:Y:S02]  /*8550*/  STL [R1+0x60], R13 ;  /* 0x0000600d01007387 */ /* 0x0009e40000100800 */
[C---:B----4-:R-:W-:Y:S02]  /*8560*/  SEL R13, R26.reuse, R28, !P1 ;  /* 0x0000001c1a0d7207 */ /* 0x050fe40004800000 */
[----:B------:R-:W4:Y:S04]  /*8570*/  LDL.LU R28, [R1+0x2c] ;  /* 0x00002c00011c7983 */ /* 0x000f280000300800 */
[----:B------:R5:W-:Y:S02]  /*8580*/  STL [R1+0x5c], R13 ;  /* 0x00005c0d01007387 */ /* 0x000be40000100800 */
[----:B-----5:R-:W-:-:S02]  /*8590*/  SEL R13, R26, R27, !P1 ;  /* 0x0000001b1a0d7207 */ /* 0x020fc40004800000 */
[----:B------:R-:W5:Y:S04]  /*85a0*/  LDL.LU R27, [R1+0x30] ;  /* 0x00003000011b7983 */ /* 0x000f680000300800 */
[----:B------:R0:W-:Y:S01]  /*85b0*/  STL [R1+0x58], R13 ;  /* 0x0000580d01007387 */ /* 0x0001e20000100800 */
[C---:B------:R-:W-:Y:S02]  /*85c0*/  SEL R12, R26.reuse, R12, !P1 ;  /* 0x0000000c1a0c7207 */ /* 0x040fe40004800000 */
[C---:B0-----:R-:W-:Y:S02]  /*85d0*/  SEL R13, R26.reuse, R17, !P1 ;  /* 0x000000111a0d7207 */ /* 0x041fe40004800000 */
[----:B------:R-:W5:Y:S04]  /*85e0*/  LDL.LU R17, [R1+0x34] ;  /* 0x0000340001117983 */ /* 0x000f680000300800 */
[----:B------:R0:W-:Y:S02]  /*85f0*/  STL [R1+0x54], R13 ;  /* 0x0000540d01007387 */ /* 0x0001e40000100800 */
[----:B0-----:R-:W-:-:S02]  /*8600*/  SEL R13, R26, R9, !P1 ;  /* 0x000000091a0d7207 */ /* 0x001fc40004800000 */
[----:B------:R-:W5:Y:S04]  /*8610*/  LDL.LU R9, [R1+0x40] ;  /* 0x0000400001097983 */ /* 0x000f680000300800 */
[----:B------:R0:W-:Y:S04]  /*8620*/  STL [R1+0x50], R13 ;  /* 0x0000500d01007387 */ /* 0x0001e80000100800 */
[----:B0-----:R-:W5:Y:S04]  /*8630*/  LDL.LU R13, [R1+0x6c] ;  /* 0x00006c00010d7983 */ /* 0x001f680000300800 */
[----:B------:R0:W-:Y:S02]  /*8640*/  STL [R1+0x4c], R12 ;  /* 0x00004c0c01007387 */ /* 0x0001e40000100800 */
[----:B0-----:R-:W-:-:S02]  /*8650*/  SEL R12, R26, R10, !P1 ;  /* 0x0000000a1a0c7207 */ /* 0x001fc40004800000 */
[----:B------:R-:W5:Y:S04]  /*8660*/  LDL.LU R10, [R1+0x1a8] ;  /* 0x0001a800010a7983 */ /* 0x000f680000300800 */
[----:B------:R0:W-:Y:S04]  /*8670*/  STL [R1+0x3c], R12 ;  /* 0x00003c0c01007387 */ /* 0x0001e80000100800 */
[----:B0-----:R-:W5:Y:S01]  /*8680*/  LDL.LU R12, [R1+0x70] ;  /* 0x00007000010c7983 */ /* 0x001f620000300800 */
[----:B--2---:R-:W-:-:S05]  /*8690*/  SEL R16, R26, R16, !P1 ;  /* 0x000000101a107207 */ /* 0x004fca0004800000 */
[----:B------:R0:W-:Y:S04]  /*86a0*/  STL [R1+0x38], R16 ;  /* 0x0000381001007387 */ /* 0x0001e80000100800 */
[----:B0-----:R-:W2:Y:S01]  /*86b0*/  LDL.LU R16, [R1+0x48] ;  /* 0x0000480001107983 */ /* 0x001ea20000300800 */
[C---:B------:R-:W-:Y:S02]  /*86c0*/  SEL R21, R26.reuse, R21, !P1 ;  /* 0x000000151a157207 */ /* 0x040fe40004800000 */
[C---:B------:R-:W-:Y:S02]  /*86d0*/  SEL R20, R26.reuse, R20, !P1 ;  /* 0x000000141a147207 */ /* 0x040fe40004800000 */
[C---:B------:R-:W-:Y:S02]  /*86e0*/  SEL R19, R26.reuse, R19, !P1 ;  /* 0x000000131a137207 */ /* 0x040fe40004800000 */
[----:B------:R-:W-:-:S02]  /*86f0*/  SEL R18, R26, R18, !P1 ;  /* 0x000000121a127207 */ /* 0x000fc40004800000 */
[C---:B------:R-:W-:Y:S02]  /*8700*/  SEL R8, R26.reuse, R8, !P1 ;  /* 0x000000081a087207 */ /* 0x040fe40004800000 */
[C---:B------:R-:W-:Y:S02]  /*8710*/  SEL R11, R26.reuse, R11, !P1 ;  /* 0x0000000b1a0b7207 */ /* 0x040fe40004800000 */
[C---:B------:R-:W-:Y:S02]  /*8720*/  SEL R14, R26.reuse, R14, !P1 ;  /* 0x0000000e1a0e7207 */ /* 0x040fe40004800000 */
[C---:B------:R-:W-:Y:S02]  /*8730*/  SEL R15, R26.reuse, R15, !P1 ;  /* 0x0000000f1a0f7207 */ /* 0x040fe40004800000 */
[C---:B------:R-:W-:Y:S02]  /*8740*/  SEL R3, R26.reuse, R3, !P1 ;  /* 0x000000031a037207 */ /* 0x040fe40004800000 */
[----:B------:R-:W-:-:S02]  /*8750*/  SEL R2, R26, R2, !P1 ;  /* 0x000000021a027207 */ /* 0x000fc40004800000 */
[C---:B---3--:R-:W-:Y:S02]  /*8760*/  SEL R29, R26.reuse, R29, !P1 ;  /* 0x0000001d1a1d7207 */ /* 0x048fe40004800000 */
[C---:B----4-:R-:W-:Y:S02]  /*8770*/  SEL R28, R26.reuse, R28, !P1 ;  /* 0x0000001c1a1c7207 */ /* 0x050fe40004800000 */
[C---:B-----5:R-:W-:Y:S02]  /*8780*/  SEL R27, R26.reuse, R27, !P1 ;  /* 0x0000001b1a1b7207 */ /* 0x060fe40004800000 */
[C---:B------:R-:W-:Y:S02]  /*8790*/  SEL R17, R26.reuse, R17, !P1 ;  /* 0x000000111a117207 */ /* 0x040fe40004800000 */
[C---:B------:R-:W-:Y:S02]  /*87a0*/  SEL R9, R26.reuse, R9, !P1 ;  /* 0x000000091a097207 */ /* 0x040fe40004800000 */
[----:B------:R-:W-:-:S05]  /*87b0*/  SEL R10, R26, R10, !P1 ;  /* 0x0000000a1a0a7207 */ /* 0x000fca0004800000 */
[----:B------:R0:W-:Y:S04]  /*87c0*/  STL [R1+0x28], R10 ;  /* 0x0000280a01007387 */ /* 0x0001e80000100800 */
[----:B0-----:R-:W3:Y:S04]  /*87d0*/  LDL.LU R10, [R1+0x44] ;  /* 0x00004400010a7983 */ /* 0x001ee80000300800 */
[----:B------:R0:W-:Y:S04]  /*87e0*/  STL [R1+0x24], R21 ;  /* 0x0000241501007387 */ /* 0x0001e80000100800 */
[----:B0-----:R-:W4:Y:S04]  /*87f0*/  LDL.LU R21, [R1+0x1030] ;  /* 0x0010300001157983 */ /* 0x001f280000300800 */
        /* <DEDUP_REMOVED lines=10> */
[----:B------:R-:W-:Y:S01]  /*88a0*/  STL [R1+0xf94], R14 ;  /* 0x000f940e01007387 */ /* 0x000fe20000100800 */
[----:B------:R-:W-:-:S03]  /*88b0*/  SEL R13, R26, R13, !P1 ;  /* 0x0000000d1a0d7207 */ /* 0x000fc60004800000 */
[----:B------:R-:W-:Y:S01]  /*88c0*/  STL [R1+0xf98], R15 ;  /* 0x000f980f01007387 */ /* 0x000fe20000100800 */
[----:B------:R-:W-:-:S03]  /*88d0*/  SEL R12, R26, R12, !P1 ;  /* 0x0000000c1a0c7207 */ /* 0x000fc60004800000 */
[----:B------:R-:W-:Y:S04]  /*88e0*/  STL [R1+0xf9c], R3 ;  /* 0x000f9c0301007387 */ /* 0x000fe80000100800 */
[----:B------:R-:W-:Y:S04]  /*88f0*/  STL [R1+0xfa0], R2 ;  /* 0x000fa00201007387 */ /* 0x000fe80000100800 */
[----:B------:R-:W-:Y:S01]  /*8900*/  STL [R1+0xfa4], R29 ;  /* 0x000fa41d01007387 */ /* 0x000fe20000100800 */
[----:B--2---:R-:W-:-:S03]  /*8910*/  SEL R16, R26, R16, !P1 ;  /* 0x000000101a107207 */ /* 0x004fc60004800000 */
[----:B------:R-:W-:Y:S04]  /*8920*/  STL [R1+0xfa8], R28 ;  /* 0x000fa81c01007387 */ /* 0x000fe80000100800 */
[----:B------:R0:W-:Y:S04]  /*8930*/  STL [R1+0xfac], R27 ;  /* 0x000fac1b01007387 */ /* 0x0001e80000100800 */
[----:B------:R-:W-:Y:S04]  /*8940*/  STL [R1+0xfb0], R17 ;  /* 0x000fb01101007387 */ /* 0x000fe80000100800 */
[----:B------:R-:W-:Y:S04]  /*8950*/  STL [R1+0xfb4], R9 ;  /* 0x000fb40901007387 */ /* 0x000fe80000100800 */
[----:B------:R-:W-:Y:S04]  /*8960*/  STL [R1+0xfb8], R13 ;  /* 0x000fb80d01007387 */ /* 0x000fe80000100800 */
[----:B------:R-:W-:Y:S04]  /*8970*/  STL [R1+0xfbc], R12 ;  /* 0x000fbc0c01007387 */ /* 0x000fe80000100800 */
[----:B------:R-:W-:Y:S04]  /*8980*/  STL [R1+0xfc0], R16 ;  /* 0x000fc01001007387 */ /* 0x000fe80000100800 */
[----:B0-----:R-:W2:Y:S04]  /*8990*/  LDL.LU R27, [R1+0x1f0] ;  /* 0x0001f000011b7983 */ /* 0x001ea80000300800 */
[----:B------:R-:W2:Y:S04]  /*89a0*/  LDL.LU R28, [R1+0x1ec] ;  /* 0x0001ec00011c7983 */ /* 0x000ea80000300800 */
[----:B------:R-:W2:Y:S04]  /*89b0*/  LDL.LU R29, [R1+0x1e8] ;  /* 0x0001e800011d7983 */ /* 0x000ea80000300800 */
[----:B------:R-:W2:Y:S04]  /*89c0*/  LDL.LU R2, [R1+0x1e4] ;  /* 0x0001e40001027983 */ /* 0x000ea80000300800 */
[----:B------:R-:W2:Y:S01]  /*89d0*/  LDL.LU R3, [R1+0x1e0] ;  /* 0x0001e00001037983 */ /* 0x000ea20000300800 */
[----:B------:R-:W-:-:S03]  /*89e0*/  @!P6 IMAD.MOV R6, RZ, RZ, -R6 ;  /* 0x000000ffff06e224 */ /* 0x000fc600078e0a06 */
[----:B------:R-:W2:Y:S01]  /*89f0*/  LDL.LU R15, [R1+0x1dc] ;  /* 0x0001dc00010f7983 */ /* 0x000ea20000300800 */
[----:B------:R-:W-:-:S03]  /*8a00*/  @!P0 IMAD.MOV R5, RZ, RZ, -R5 ;  /* 0x000000ffff058224 */ /* 0x000fc600078e0a05 */
[----:B------:R-:W2:Y:S01]  /*8a10*/  LDL.LU R14, [R1+0x1d8] ;  /* 0x0001d800010e7983 */ /* 0x000ea20000300800 */
[C---:B------:R-:W-:Y:S01]  /*8a20*/  SEL R22, R26.reuse, R22, !P1 ;  /* 0x000000161a167207 */ /* 0x040fe20004800000 */
[----:B------:R-:W-:Y:S01]  /*8a30*/  @!P5 IMAD.MOV R4, RZ, RZ, -R4 ;  /* 0x000000ffff04d224 */ /* 0x000fe200078e0a04 */
[C---:B------:R-:W-:Y:S01]  /*8a40*/  SEL R23, R26.reuse, R23, !P1 ;  /* 0x000000171a177207 */ /* 0x040fe20004800000 */
[----:B------:R-:W-:Y:S01]  /*8a50*/  @!P4 IMAD.MOV R0, RZ, RZ, -R0 ;  /* 0x000000ffff00c224 */ /* 0x000fe200078e0a00 */
[C---:B------:R-:W-:Y:S02]  /*8a60*/  SEL R24, R26.reuse, R24, !P1 ;  /* 0x000000181a187207 */ /* 0x040fe40004800000 */
[C---:B------:R-:W-:Y:S02]  /*8a70*/  SEL R25, R26.reuse, R25, !P1 ;  /* 0x000000191a197207 */ /* 0x040fe40004800000 */
[C---:B------:R-:W-:Y:S02]  /*8a80*/  SEL R6, R26.reuse, R6, !P1 ;  /* 0x000000061a067207 */ /* 0x040fe40004800000 */
[C---:B------:R-:W-:Y:S01]  /*8a90*/  SEL R5, R26.reuse, R5, !P1 ;  /* 0x000000051a057207 */ /* 0x040fe20004800000 */
[----:B------:R-:W-:Y:S01]  /*8aa0*/  @!P3 IMAD.MOV R7, RZ, RZ, -R7 ;  /* 0x000000ffff07b224 */ /* 0x000fe200078e0a07 */
[----:B------:R-:W-:-:S02]  /*8ab0*/  SEL R4, R26, R4, !P1 ;  /* 0x000000041a047207 */ /* 0x000fc40004800000 */
[C---:B------:R-:W-:Y:S02]  /*8ac0*/  SEL R0, R26.reuse, R0, !P1 ;  /* 0x000000001a007207 */ /* 0x040fe40004800000 */
[C---:B------:R-:W-:Y:S02]  /*8ad0*/  SEL R7, R26.reuse, R7, !P1 ;  /* 0x000000071a077207 */ /* 0x040fe40004800000 */
[----:B---3--:R-:W-:-:S05]  /*8ae0*/  SEL R10, R26, R10, !P1 ;  /* 0x0000000a1a0a7207 */ /* 0x008fca0004800000 */
[----:B------:R-:W-:Y:S01]  /*8af0*/  STL [R1+0xfc4], R10 ;  /* 0x000fc40a01007387 */ /* 0x000fe20000100800 */
[C---:B----4-:R-:W-:Y:S02]  /*8b00*/  SEL R21, R26.reuse, R21, !P1 ;  /* 0x000000151a157207 */ /* 0x050fe40004800000 */
[C---:B-----5:R-:W-:Y:S02]  /*8b10*/  SEL R20, R26.reuse, R20, !P1 ;  /* 0x000000141a147207 */ /* 0x060fe40004800000 */
[C---:B------:R-:W-:Y:S02]  /*8b20*/  SEL R19, R26.reuse, R19, !P1 ;  /* 0x000000131a137207 */ /* 0x040fe40004800000 */
[C---:B------:R-:W-:Y:S02]  /*8b30*/  SEL R18, R26.reuse, R18, !P1 ;  /* 0x000000121a127207 */ /* 0x040fe40004800000 */
[C---:B------:R-:W-:Y:S02]  /*8b40*/  SEL R8, R26.reuse, R8, !P1 ;  /* 0x000000081a087207 */ /* 0x040fe40004800000 */
[----:B------:R-:W-:-:S05]  /*8b50*/  SEL R11, R26, R11, !P1 ;  /* 0x0000000b1a0b7207 */ /* 0x000fca0004800000 */
[----:B------:R-:W-:Y:S04]  /*8b60*/  STL [R1+0xfc8], R11 ;  /* 0x000fc80b01007387 */ /* 0x000fe80000100800 */
        /* <DEDUP_REMOVED lines=10> */
[----:B------:R2:W-:Y:S04]  /*8c10*/  STL [R1+0xff4], R5 ;  /* 0x000ff40501007387 */ /* 0x0005e80000100800 */
[----:B------:R-:W-:Y:S04]  /*8c20*/  STL [R1+0xff8], R4 ;  /* 0x000ff80401007387 */ /* 0x000fe80000100800 */
[----:B------:R0:W-:Y:S01]  /*8c30*/  STL [R1+0xffc], R0 ;  /* 0x000ffc0001007387 */ /* 0x0001e20000100800 */
[----:B--2---:R-:W-:-:S03]  /*8c40*/  IMAD R5, R28, c[0x0][0x190], RZ ;  /* 0x000064001c057a24 */ /* 0x004fc600078e02ff */
[----:B------:R-:W-:Y:S01]  /*8c50*/  STL [R1+0x1000], R7 ;  /* 0x0010000701007387 */ /* 0x000fe20000100800 */
[----:B0-----:R-:W-:Y:S02]  /*8c60*/  IMAD R0, R27, c[0x0][0x190], RZ ;  /* 0x000064001b007a24 */ /* 0x001fe400078e02ff */
[----:B------:R-:W-:-:S03]  /*8c70*/  IMAD R4, R29, c[0x0][0x190], RZ ;  /* 0x000064001d047a24 */ /* 0x000fc600078e02ff */
[----:B------:R0:W-:Y:S01]  /*8c80*/  STL [R1+0x3e8], R0 ;  /* 0x0003e80001007387 */ /* 0x0001e20000100800 */
[----:B------:R-:W-:-:S03]  /*8c90*/  IMAD R3, R3, c[0x0][0x190], RZ ;  /* 0x0000640003037a24 */ /* 0x000fc600078e02ff */
[----:B------:R-:W-:Y:S01]  /*8ca0*/  STL [R1+0xc4], R5 ;  /* 0x0000c40501007387 */ /* 0x000fe20000100800 */
[----:B0-----:R-:W-:-:S03]  /*8cb0*/  IMAD R0, R2, c[0x0][0x190], RZ ;  /* 0x0000640002007a24 */ /* 0x001fc600078e02ff */
[----:B------:R-:W-:Y:S04]  /*8cc0*/  STL [R1+0x114], R4 ;  /* 0x0001140401007387 */ /* 0x000fe80000100800 */
[----:B------:R0:W-:Y:S04]  /*8cd0*/  STL [R1+0x14c], R0 ;  /* 0x00014c0001007387 */ /* 0x0001e80000100800 */
[----:B------:R-:W-:Y:S04]  /*8ce0*/  STL [R1+0x174], R3 ;  /* 0x0001740301007387 */ /* 0x000fe80000100800 */
[----:B------:R-:W2:Y:S01]  /*8cf0*/  LDL.LU R7, [R1+0x1cc] ;  /* 0x0001cc0001077983 */ /* 0x000ea20000300800 */
[----:B------:R-:W-:-:S02]  /*8d00*/  IMAD R2, R15, c[0x0][0x190], RZ ;  /* 0x000064000f027a24 */ /* 0x000fc400078e02ff */
[----:B0-----:R-:W-:-:S03]  /*8d10*/  IMAD R0, R14, c[0x0][0x190], RZ ;  /* 0x000064000e007a24 */ /* 0x001fc600078e02ff */
[----:B------:R-:W-:Y:S04]  /*8d20*/  STL [R1+0x198], R2 ;  /* 0x0001980201007387 */ /* 0x000fe80000100800 */
[----:B--2---:R0:W-:Y:S04]  /*8d30*/  STL [R1+0x1014], R7 ;  /* 0x0010140701007387 */ /* 0x0041e80000100800 */
[----:B------:R-:W-:Y:S04]  /*8d40*/  STL [R1+0x1a8], R0 ;  /* 0x0001a80001007387 */ /* 0x000fe80000100800 */
[----:B0-----:R-:W2:Y:S04]  /*8d50*/  LDL.LU R7, [R1+0x1d0] ;  /* 0x0001d00001077983 */ /* 0x001ea80000300800 */
[----:B--2---:R0:W-:Y:S04]  /*8d60*/  STL [R1+0x1018], R7 ;  /* 0x0010180701007387 */ /* 0x0041e80000100800 */
[----:B0-----:R-:W2:Y:S04]  /*8d70*/  LDL.LU R7, [R1+0x1d4] ;  /* 0x0001d40001077983 */ /* 0x001ea80000300800 */
[----:B------:R-:W3:Y:S04]  /*8d80*/  LDL.LU R26, [R1+0x1c8] ;  /* 0x0001c800011a7983 */ /* 0x000ee80000300800 */
[----:B------:R-:W4:Y:S04]  /*8d90*/  LDL.LU R0, [R1+0x1c4] ;  /* 0x0001c40001007983 */ /* 0x000f280000300800 */
[----:B------:R-:W5:Y:S04]  /*8da0*/  LDL.LU R4, [R1+0x1c0] ;  /* 0x0001c00001047983 */ /* 0x000f680000300800 */
[----:B------:R-:W3:Y:S04]  /*8db0*/  LDL.LU R5, [R1+0x1bc] ;  /* 0x0001bc0001057983 */ /* 0x000ee80000300800 */
        /* <DEDUP_REMOVED lines=23> */
[----:B------:R-:W3:Y:S01]  /*8f30*/  LDL.LU R14, [R1+0x140] ;  /* 0x00014000010e7983 */ /* 0x000ee20000300800 */
[----:B--2---:R-:W-:-:S05]  /*8f40*/  IMAD R7, R7, c[0x0][0x190], RZ ;  /* 0x0000640007077a24 */ /* 0x004fca00078e02ff */
[----:B------:R0:W-:Y:S04]  /*8f50*/  STL [R1+0x1d4], R7 ;  /* 0x0001d40701007387 */ /* 0x0001e80000100800 */
[----:B0-----:R-:W2:Y:S02]  /*8f60*/  LDL.LU R7, [R1+0x1018] ;  /* 0x0010180001077983 */ /* 0x001ea40000300800 */
[----:B--2---:R-:W-:-:S05]  /*8f70*/  IMAD R7, R7, c[0x0][0x190], RZ ;  /* 0x0000640007077a24 */ /* 0x004fca00078e02ff */
[----:B------:R0:W-:Y:S04]  /*8f80*/  STL [R1+0x1d0], R7 ;  /* 0x0001d00701007387 */ /* 0x0001e80000100800 */
[----:B0-----:R-:W2:Y:S01]  /*8f90*/  LDL.LU R7, [R1+0x1014] ;  /* 0x0010140001077983 */ /* 0x001ea20000300800 */
[----:B---3--:R-:W-:Y:S02]  /*8fa0*/  IMAD R26, R26, c[0x0][0x190], RZ ;  /* 0x000064001a1a7a24 */ /* 0x008fe400078e02ff */
[----:B-----5:R-:W-:Y:S02]  /*8fb0*/  IMAD R4, R4, c[0x0][0x190], RZ ;  /* 0x0000640004047a24 */ /* 0x020fe400078e02ff */
[----:B------:R-:W-:Y:S02]  /*8fc0*/  IMAD R3, R3, c[0x0][0x190], RZ ;  /* 0x0000640003037a24 */ /* 0x000fe400078e02ff */
[----:B--2---:R-:W-:-:S05]  /*8fd0*/  IMAD R7, R7, c[0x0][0x190], RZ ;  /* 0x0000640007077a24 */ /* 0x004fca00078e02ff */
[----:B------:R4:W-:Y:S04]  /*8fe0*/  STL [R1+0x1e8], R7 ;  /* 0x0001e80701007387 */ /* 0x0009e80000100800 */
[----:B------:R-:W-:Y:S01]  /*8ff0*/  STL [R1+0x1ec], R26 ;  /* 0x0001ec1a01007387 */ /* 0x000fe20000100800 */
[----:B----4-:R-:W-:Y:S02]  /*9000*/  IMAD R7, R0, c[0x0][0x190], RZ ;  /* 0x0000640000077a24 */ /* 0x010fe400078e02ff */
[----:B------:R-:W-:Y:S02]  /*9010*/  IMAD R0, R5, c[0x0][0x190], RZ ;  /* 0x0000640005007a24 */ /* 0x000fe400078e02ff */
[----:B------:R-:W-:Y:S01]  /*9020*/  IMAD R5, R6, c[0x0][0x190], RZ ;  /* 0x0000640006057a24 */ /* 0x000fe200078e02ff */
[----:B------:R-:W-:Y:S04]  /*9030*/  STL [R1+0x1c4], R7 ;  /* 0x0001c40701007387 */ /* 0x000fe80000100800 */
[----:B------:R0:W-:Y:S04]  /*9040*/  STL [R1+0x1c0], R4 ;  /* 0x0001c00401007387 */ /* 0x0001e80000100800 */
[----:B------:R1:W-:Y:S01]  /*9050*/  STL [R1+0x1f8], R0 ;  /* 0x0001f80001007387 */ /* 0x0003e20000100800 */
[----:B0-----:R-:W-:-:S03]  /*9060*/  IMAD R4, R25, c[0x0][0x190], RZ ;  /* 0x0000640019047a24 */ /* 0x001fc600078e02ff */
[----:B------:R0:W-:Y:S01]  /*9070*/  STL [R1+0x1fc], R5 ;  /* 0x0001fc0501007387 */ /* 0x0001e20000100800 */
[----:B-1----:R-:W-:-:S03]  /*9080*/  IMAD R0, R24, c[0x0][0x190], RZ ;  /* 0x0000640018007a24 */ /* 0x002fc600078e02ff */
[----:B------:R1:W-:Y:S04]  /*9090*/  STL [R1+0x210], R4 ;  /* 0x0002100401007387 */ /* 0x0003e80000100800 */
[----:B------:R2:W-:Y:S01]  /*90a0*/  STL [R1+0x214], R0 ;  /* 0x0002140001007387 */ /* 0x0005e20000100800 */
[----:B0-----:R-:W-:Y:S02]  /*90b0*/  IMAD R5, R23, c[0x0][0x190], RZ ;  /* 0x0000640017057a24 */ /* 0x001fe400078e02ff */
[----:B-1----:R-:W-:-:S03]  /*90c0*/  IMAD R4, R22, c[0x0][0x190], RZ ;  /* 0x0000640016047a24 */ /* 0x002fc600078e02ff */
[----:B------:R0:W-:Y:S01]  /*90d0*/  STL [R1+0x1ac], R5 ;  /* 0x0001ac0501007387 */ /* 0x0001e20000100800 */
[----:B--2---:R-:W-:-:S03]  /*90e0*/  IMAD R0, R21, c[0x0][0x190], RZ ;  /* 0x0000640015007a24 */ /* 0x004fc600078e02ff */
        /* <DEDUP_REMOVED lines=28> */
[----:B------:R-:W-:Y:S01]  /*92b0*/  STL [R1+0x278], R5 ;  /* 0x0002780501007387 */ /* 0x000fe20000100800 */
[----:B--2---:R-:W-:-:S03]  /*92c0*/  IMAD R0, R2, c[0x0][0x190], RZ ;  /* 0x0000640002007a24 */ /* 0x004fc600078e02ff */
        /* <DEDUP_REMOVED lines=144> */
[----:B----4-:R-:W-:Y:S02]  /*9bd0*/  IMAD R4, R4, c[0x0][0x190], RZ ;  /* 0x0000640004047a24 */ /* 0x010fe400078e02ff */
[----:B-----5:R-:W-:Y:S02]  /*9be0*/  IMAD R5, R5, c[0x0][0x190], RZ ;  /* 0x0000640005057a24 */ /* 0x020fe400078e02ff */
[----:B------:R-:W-:-:S02]  /*9bf0*/  IMAD R6, R6, c[0x0][0x190], RZ ;  /* 0x0000640006067a24 */ /* 0x000fc400078e02ff */
[----:B------:R-:W-:Y:S02]  /*9c00*/  IMAD R25, R25, c[0x0][0x190], RZ ;  /* 0x0000640019197a24 */ /* 0x000fe400078e02ff */
[----:B------:R-:W-:Y:S02]  /*9c10*/  IMAD R24, R24, c[0x0][0x190], RZ ;  /* 0x0000640018187a24 */ /* 0x000fe400078e02ff */
[----:B------:R-:W-:Y:S02]  /*9c20*/  IMAD R23, R23, c[0x0][0x190], RZ ;  /* 0x0000640017177a24 */ /* 0x000fe400078e02ff */
[----:B------:R-:W-:Y:S02]  /*9c30*/  IMAD R22, R22, c[0x0][0x190], RZ ;  /* 0x0000640016167a24 */ /* 0x000fe400078e02ff */
[----:B------:R-:W-:Y:S02]  /*9c40*/  IMAD R21, R21, c[0x0][0x190], RZ ;  /* 0x0000640015157a24 */ /* 0x000fe400078e02ff */
        /* <DEDUP_REMOVED lines=18> */
[----:B--2---:R-:W-:-:S05]  /*9d70*/  IMAD R7, R7, c[0x0][0x190], RZ ;  /* 0x0000640007077a24 */ /* 0x004fca00078e02ff */
[----:B------:R0:W-:Y:S04]  /*9d80*/  STL [R1+0x36c], R7 ;  /* 0x00036c0701007387 */ /* 0x0001e80000100800 */
[----:B0-----:R-:W2:Y:S04]  /*9d90*/  LDL.LU R7, [R1+0x1000] ;  /* 0x0010000001077983 */ /* 0x001ea80000300800 */
[----:B------:R0:W-:Y:S04]  /*9da0*/  STL [R1+0x370], R0 ;  /* 0x0003700001007387 */ /* 0x0001e80000100800 */
[----:B0-----:R-:W3:Y:S04]  /*9db0*/  LDL.LU R0, [R1+0xffc] ;  /* 0x000ffc0001007983 */ /* 0x001ee80000300800 */
[----:B------:R0:W-:Y:S04]  /*9dc0*/  STL [R1+0x374], R4 ;  /* 0x0003740401007387 */ /* 0x0001e80000100800 */
[----:B0-----:R-:W4:Y:S04]  /*9dd0*/  LDL.LU R4, [R1+0xff8] ;  /* 0x000ff80001047983 */ /* 0x001f280000300800 */
[----:B------:R0:W-:Y:S04]  /*9de0*/  STL [R1+0x388], R5 ;  /* 0x0003880501007387 */ /* 0x0001e80000100800 */
[----:B0-----:R-:W5:Y:S04]  /*9df0*/  LDL.LU R5, [R1+0xff4] ;  /* 0x000ff40001057983 */ /* 0x001f680000300800 */
[----:B------:R0:W-:Y:S04]  /*9e00*/  STL [R1+0x38c], R6 ;  /* 0x00038c0601007387 */ /* 0x0001e80000100800 */
[----:B0-----:R-:W2:Y:S04]  /*9e10*/  LDL.LU R6, [R1+0xff0] ;  /* 0x000ff00001067983 */ /* 0x001ea80000300800 */
        /* <DEDUP_REMOVED lines=43> */
[----:B0-----:R-:W3:Y:S04]  /*a0d0*/  LDL.LU R15, [R1+0xf98] ;  /* 0x000f9800010f7983 */ /* 0x001ee80000300800 */
[----:B------:R0:W-:Y:S04]  /*a0e0*/  STL [R1+0x228], R14 ;  /* 0x0002280e01007387 */ /* 0x0001e80000100800 */
[----:B0-----:R-:W3:Y:S01]  /*a0f0*/  LDL.LU R14, [R1+0xf94] ;  /* 0x000f9400010e7983 */ /* 0x001ee20000300800 */
[----:B------:R-:W-:-:S05]  /*a100*/  IMAD R26, R26, c[0x0][0x190], RZ ;  /* 0x000064001a1a7a24 */ /* 0x000fca00078e02ff */
[----:B------:R3:W-:Y:S01]  /*a110*/  STL [R1+0x204], R26 ;  /* 0x0002041a01007387 */ /* 0x0007e20000100800 */
[----:B--2---:R-:W-:Y:S02]  /*a120*/  IMAD R3, R3, c[0x0][0x190], RZ ;  /* 0x0000640003037a24 */ /* 0x004fe400078e02ff */
[----:B---3--:R-:W-:Y:S02]  /*a130*/  IMAD R26, R14, c[0x0][0x190], RZ ;  /* 0x000064000e1a7a24 */ /* 0x008fe400078e02ff */
[----:B------:R-:W2:Y:S04]  /*a140*/  LDL.LU R14, [R1+0xf90] ;  /* 0x000f9000010e7983 */ /* 0x000ea80000300800 */
[----:B------:R0:W-:Y:S02]  /*a150*/  STL [R1+0x200], R26 ;  /* 0x0002001a01007387 */ /* 0x0001e40000100800 */
[----:B0-----:R-:W-:-:S02]  /*a160*/  IMAD R26, R15, c[0x0][0x190], RZ ;  /* 0x000064000f1a7a24 */ /* 0x001fc400078e02ff */
[----:B------:R-:W2:Y:S04]  /*a170*/  LDL.LU R15, [R1+0xf8c] ;  /* 0x000f8c00010f7983 */ /* 0x000ea80000300800 */
[----:B------:R0:W-:Y:S04]  /*a180*/  STL [R1+0x1dc], R26 ;  /* 0x0001dc1a01007387 */ /* 0x0001e80000100800 */
[----:B------:R1:W-:Y:S01]  /*a190*/  STL [R1+0x1d8], R3 ;  /* 0x0001d80301007387 */ /* 0x0003e20000100800 */
[----:B0-----:R-:W-:Y:S02]  /*a1a0*/  IMAD R26, R2, c[0x0][0x190], RZ ;  /* 0x00006400021a7a24 */ /* 0x001fe400078e02ff */
[----:B-1----:R-:W-:-:S03]  /*a1b0*/  IMAD R3, R29, c[0x0][0x190], RZ ;  /* 0x000064001d037a24 */ /* 0x002fc600078e02ff */
[----:B------:R0:W-:Y:S01]  /*a1c0*/  STL [R1+0x1b4], R26 ;  /* 0x0001b41a01007387 */ /* 0x0001e20000100800 */
[----:B------:R-:W-:-:S03]  /*a1d0*/  IMAD R2, R28, c[0x0][0x190], RZ ;  /* 0x000064001c027a24 */ /* 0x000fc600078e02ff */
[----:B------:R1:W-:Y:S01]  /*a1e0*/  STL [R1+0x1b0], R3 ;  /* 0x0001b00301007387 */ /* 0x0003e20000100800 */
[----:B0-----:R-:W-:-:S03]  /*a1f0*/  IMAD R26, R27, c[0x0][0x190], RZ ;  /* 0x000064001b1a7a24 */ /* 0x001fc600078e02ff */
[----:B------:R0:W-:Y:S01]  /*a200*/  STL [R1+0x18c], R2 ;  /* 0x00018c0201007387 */ /* 0x0001e20000100800 */
[----:B-1----:R-:W-:-:S03]  /*a210*/  IMAD R3, R17, c[0x0][0x190], RZ ;  /* 0x0000640011037a24 */ /* 0x002fc600078e02ff */
[----:B------:R-:W-:Y:S04]  /*a220*/  STL [R1+0x188], R26 ;  /* 0x0001881a01007387 */ /* 0x000fe80000100800 */
[----:B------:R-:W3:Y:S01]  /*a230*/  LDL.LU R28, [R1+0x198] ;  /* 0x00019800011c7983 */ /* 0x000ee20000300800 */
[----:B0-----:R-:W-:-:S03]  /*a240*/  IMAD R2, R9, c[0x0][0x190], RZ ;  /* 0x0000640009027a24 */ /* 0x001fc600078e02ff */
[----:B------:R0:W-:Y:S04]  /*a250*/  STL [R1+0x164], R3 ;  /* 0x0001640301007387 */ /* 0x0001e80000100800 */
[----:B------:R-:W2:Y:S04]  /*a260*/  LDL.LU R29, [R1+0x1a8] ;  /* 0x0001a800011d7983 */ /* 0x000ea80000300800 */
[----:B------:R1:W-:Y:S01]  /*a270*/  STL [R1+0x160], R2 ;  /* 0x0001600201007387 */ /* 0x0003e20000100800 */
[----:B0-----:R-:W-:-:S03]  /*a280*/  IMAD R3, R13, c[0x0][0x190], RZ ;  /* 0x000064000d037a24 */ /* 0x001fc600078e02ff */
[----:B------:R-:W2:Y:S04]  /*a290*/  LDL.LU R17, [R1+0x1d0] ;  /* 0x0001d00001117983 */ /* 0x000ea80000300800 */
[----:B------:R0:W-:Y:S01]  /*a2a0*/  STL [R1+0x12c], R3 ;  /* 0x00012c0301007387 */ /* 0x0001e20000100800 */
[----:B-1----:R-:W-:Y:S02]  /*a2b0*/  IMAD R2, R12, c[0x0][0x190], RZ ;  /* 0x000064000c027a24 */ /* 0x002fe400078e02ff */
[----:B------:R-:W-:Y:S02]  /*a2c0*/  IMAD R9, R11, c[0x0][0x190], RZ ;  /* 0x000064000b097a24 */ /* 0x000fe400078e02ff */
[----:B0-----:R-:W-:Y:S02]  /*a2d0*/  IMAD R3, R16, c[0x0][0x190], RZ ;  /* 0x0000640010037a24 */ /* 0x001fe400078e02ff */
[----:B------:R-:W2:Y:S04]  /*a2e0*/  LDL.LU R16, [R1+0x1d4] ;  /* 0x0001d40001107983 */ /* 0x000ea80000300800 */
[----:B------:R0:W-:Y:S04]  /*a2f0*/  STL [R1+0x128], R2 ;  /* 0x0001280201007387 */ /* 0x0001e80000100800 */
[----:B------:R1:W-:Y:S01]  /*a300*/  STL [R1+0x104], R3 ;  /* 0x0001040301007387 */ /* 0x0003e20000100800 */
[----:B0-----:R-:W-:-:S02]  /*a310*/  IMAD R2, R10, c[0x0][0x190], RZ ;  /* 0x000064000a027a24 */ /* 0x001fc400078e02ff */
[----:B-1----:R-:W-:-:S03]  /*a320*/  IMAD R3, R8, c[0x0][0x190], RZ ;  /* 0x0000640008037a24 */ /* 0x002fc600078e02ff */
[----:B------:R0:W-:Y:S04]  /*a330*/  STL [R1+0x100], R2 ;  /* 0x0001000201007387 */ /* 0x0001e80000100800 */
[----:B------:R-:W-:Y:S01]  /*a340*/  STL [R1+0xdc], R9 ;  /* 0x0000dc0901007387 */ /* 0x000fe20000100800 */
[----:B0-----:R-:W-:-:S03]  /*a350*/  IMAD R2, R18, c[0x0][0x190], RZ ;  /* 0x0000640012027a24 */ /* 0x001fc600078e02ff */
[----:B------:R-:W3:Y:S04]  /*a360*/  LDL.LU R18, [R1+0x1e8] ;  /* 0x0001e80001127983 */ /* 0x000ee80000300800 */
[----:B------:R0:W-:Y:S04]  /*a370*/  STL [R1+0xd8], R3 ;  /* 0x0000d80301007387 */ /* 0x0001e80000100800 */
[----:B------:R1:W-:Y:S01]  /*a380*/  STL [R1+0xb4], R2 ;  /* 0x0000b40201007387 */ /* 0x0003e20000100800 */
[----:B0-----:R-:W-:-:S03]  /*a390*/  IMAD R3, R19, c[0x0][0x190], RZ ;  /* 0x0000640013037a24 */ /* 0x001fc600078e02ff */
[----:B------:R-:W3:Y:S01]  /*a3a0*/  LDL.LU R19, [R1+0x174] ;  /* 0x0001740001137983 */ /* 0x000ee20000300800 */
[----:B-1----:R-:W-:-:S03]  /*a3b0*/  IMAD R2, R20, c[0x0][0x190], RZ ;  /* 0x0000640014027a24 */ /* 0x002fc600078e02ff */
[----:B------:R0:W-:Y:S04]  /*a3c0*/  STL [R1+0xb0], R3 ;  /* 0x0000b00301007387 */ /* 0x0001e80000100800 */
[----:B------:R-:W3:Y:S01]  /*a3d0*/  LDL.LU R20, [R1+0x1ec] ;  /* 0x0001ec0001147983 */ /* 0x000ee20000300800 */
[----:B0-----:R-:W-:-:S03]  /*a3e0*/  IMAD R3, R21, c[0x0][0x190], RZ ;  /* 0x0000640015037a24 */ /* 0x001fc600078e02ff */
[----:B------:R0:W-:Y:S04]  /*a3f0*/  STL [R1+0x8c], R2 ;  /* 0x00008c0201007387 */ /* 0x0001e80000100800 */
[----:B------:R-:W3:Y:S04]  /*a400*/  LDL.LU R21, [R1+0x14c] ;  /* 0x00014c0001157983 */ /* 0x000ee80000300800 */
[----:B------:R1:W-:Y:S01]  /*a410*/  STL [R1+0x88], R3 ;  /* 0x0000880301007387 */ /* 0x0003e20000100800 */
[----:B0-----:R-:W-:-:S03]  /*a420*/  IMAD R2, R22, c[0x0][0x190], RZ ;  /* 0x0000640016027a24 */ /* 0x001fc600078e02ff */
[----:B------:R-:W3:Y:S01]  /*a430*/  LDL.LU R22, [R1+0x1c4] ;  /* 0x0001c40001167983 */ /* 0x000ee20000300800 */
[----:B-1----:R-:W-:-:S03]  /*a440*/  IMAD R3, R23, c[0x0][0x190], RZ ;  /* 0x0000640017037a24 */ /* 0x002fc600078e02ff */
[----:B------:R0:W-:Y:S04]  /*a450*/  STL [R1+0x74], R2 ;  /* 0x0000740201007387 */ /* 0x0001e80000100800 */
[----:B------:R-:W3:Y:S04]  /*a460*/  LDL.LU R23, [R1+0x114] ;  /* 0x0001140001177983 */ /* 0x000ee80000300800 */
[----:B------:R1:W-:Y:S01]  /*a470*/  STL [R1+0x70], R3 ;  /* 0x0000700301007387 */ /* 0x0003e20000100800 */
[----:B0-----:R-:W-:-:S03]  /*a480*/  IMAD R2, R24, c[0x0][0x190], RZ ;  /* 0x0000640018027a24 */ /* 0x001fc600078e02ff */
[----:B------:R-:W3:Y:S01]  /*a490*/  LDL.LU R24, [R1+0x1c0] ;  /* 0x0001c00001187983 */ /* 0x000ee20000300800 */
[----:B-1----:R-:W-:-:S03]  /*a4a0*/  IMAD R3, R25, c[0x0][0x190], RZ ;  /* 0x0000640019037a24 */ /* 0x002fc600078e02ff */
[----:B------:R-:W3:Y:S01]  /*a4b0*/  LDL.LU R25, [R1+0xc4] ;  /* 0x0000c40001197983 */ /* 0x000ee20000300800 */
[----:B------:R-:W-:Y:S02]  /*a4c0*/  IMAD R6, R6, c[0x0][0x190], RZ ;  /* 0x0000640006067a24 */ /* 0x000fe400078e02ff */
[----:B-----5:R-:W-:Y:S01]  /*a4d0*/  IMAD R5, R5, c[0x0][0x190], RZ ;  /* 0x0000640005057a24 */ /* 0x020fe200078e02ff */
[----:B------:R-:W-:Y:S04]  /*a4e0*/  STL [R1+0x6c], R2 ;  /* 0x00006c0201007387 */ /* 0x000fe80000100800 */
[----:B------:R-:W-:Y:S04]  /*a4f0*/  STL [R1+0x68], R3 ;  /* 0x0000680301007387 */ /* 0x000fe80000100800 */
[----:B------:R-:W-:Y:S04]  /*a500*/  STL [R1+0x64], R6 ;  /* 0x0000640601007387 */ /* 0x000fe80000100800 */
[----:B------:R4:W-:Y:S04]  /*a510*/  STL.64 [R1+0xf20], R2 ;  /* 0x000f200201007387 */ /* 0x0009e80000100a00 */
[----:B------:R-:W-:Y:S01]  /*a520*/  STL [R1+0x60], R5 ;  /* 0x0000600501007387 */ /* 0x000fe20000100800 */
[----:B----4-:R-:W-:-:S02]  /*a530*/  IMAD R3, R4, c[0x0][0x190], RZ ;  /* 0x0000640004037a24 */ /* 0x010fc400078e02ff */
[----:B------:R-:W-:Y:S02]  /*a540*/  IMAD R2, R0, c[0x0][0x190], RZ ;  /* 0x0000640000027a24 */ /* 0x000fe400078e02ff */
[----:B------:R-:W-:Y:S01]  /*a550*/  IMAD R0, R7, c[0x0][0x190], RZ ;  /* 0x0000640007007a24 */ /* 0x000fe200078e02ff */
[----:B------:R0:W-:Y:S04]  /*a560*/  STL [R1+0x5c], R3 ;  /* 0x00005c0301007387 */ /* 0x0001e80000100800 */
[----:B------:R1:W-:Y:S04]  /*a570*/  STL [R1+0x58], R2 ;  /* 0x0000580201007387 */ /* 0x0003e80000100800 */
[----:B0-----:R-:W4:Y:S04]  /*a580*/  LDL R3, [R1+0x19c] ;  /* 0x00019c0001037983 */ /* 0x001f280000100800 */
[----:B-1----:R-:W5:Y:S01]  /*a590*/  LDL R2, [R1+0x224] ;  /* 0x0002240001027983 */ /* 0x002f620000100800 */
[----:B--2---:R-:W-:-:S04]  /*a5a0*/  IMAD.WIDE R26, R16, 0x2, R14 ;  /* 0x00000002101a7825 */ /* 0x004fc800078e020e */
[----:B---3--:R-:W-:-:S04]  /*a5b0*/  IMAD.WIDE R8, R19, 0x2, R14 ;  /* 0x0000000213087825 */ /* 0x008fc800078e020e */
[----:B------:R-:W-:-:S04]  /*a5c0*/  IMAD.WIDE R6, R23, 0x2, R14 ;  /* 0x0000000217067825 */ /* 0x000fc800078e020e */
[----:B------:R-:W-:-:S05]  /*a5d0*/  IMAD.WIDE R4, R25, 0x2, R14 ;  /* 0x0000000219047825 */ /* 0x000fca00078e020e */
[----:B------:R0:W-:Y:S04]  /*a5e0*/  STL.64 [R1+0x50], R4 ;  /* 0x0000500401007387 */ /* 0x0001e80000100a00 */
[----:B------:R1:W-:Y:S01]  /*a5f0*/  STL.64 [R1+0x48], R6 ;  /* 0x0000480601007387 */ /* 0x0003e20000100a00 */
[----:B0-----:R-:W-:-:S04]  /*a600*/  IMAD.WIDE R4, R21, 0x2, R14 ;  /* 0x0000000215047825 */ /* 0x001fc800078e020e */
[--C-:B-1----:R-:W-:Y:S01]  /*a610*/  IMAD.WIDE R6, R28, 0x2, R14.reuse ;  /* 0x000000021c067825 */ /* 0x102fe200078e020e */
[----:B------:R0:W-:Y:S04]  /*a620*/  STL.64 [R1+0x40], R4 ;  /* 0x0000400401007387 */ /* 0x0001e80000100a00 */
[----:B------:R-:W-:Y:S04]  /*a630*/  STL.64 [R1+0x38], R8 ;  /* 0x0000380801007387 */ /* 0x000fe80000100a00 */
[----:B------:R1:W-:Y:S01]  /*a640*/  STL.64 [R1+0xf28], R28 ;  /* 0x000f281c01007387 */ /* 0x0003e20000100a00 */
[----:B0-----:R-:W-:-:S03]  /*a650*/  IMAD.WIDE R4, R29, 0x2, R14 ;  /* 0x000000021d047825 */ /* 0x001fc600078e020e */
[----:B------:R-:W-:Y:S04]  /*a660*/  STL.64 [R1+0x30], R6 ;  /* 0x0000300601007387 */ /* 0x000fe80000100a00 */
[----:B-1----:R-:W2:Y:S04]  /*a670*/  LDL R28, [R1+0x1ac] ;  /* 0x0001ac00011c7983 */ /* 0x002ea80000100800 */
[----:B------:R0:W-:Y:S04]  /*a680*/  STL.64 [R1+0x28], R4 ;  /* 0x0000280401007387 */ /* 0x0001e80000100a00 */
[----:B------:R-:W3:Y:S04]  /*a690*/  LDL R29, [R1+0x220] ;  /* 0x00022000011d7983 */ /* 0x000ee80000100800 */
[----:B------:R1:W-:Y:S01]  /*a6a0*/  STL.64 [R1+0xe60], R26 ;  /* 0x000e601a01007387 */ /* 0x0003e20000100a00 */
[----:B0-----:R-:W-:-:S03]  /*a6b0*/  IMAD.WIDE R4, R17, 0x2, R14 ;  /* 0x0000000211047825 */ /* 0x001fc600078e020e */
[----:B-1----:R-:W2:Y:S04]  /*a6c0*/  LDL R26, [R1+0x210] ;  /* 0x00021000011a7983 */ /* 0x002ea80000100800 */
[----:B------:R-:W3:Y:S04]  /*a6d0*/  LDL R27, [R1+0x214] ;  /* 0x00021400011b7983 */ /* 0x000ee80000100800 */
[----:B------:R0:W-:Y:S04]  /*a6e0*/  STL.64 [R1+0xf30], R16 ;  /* 0x000f301001007387 */ /* 0x0001e80000100a00 */
[----:B0-----:R-:W3:Y:S04]  /*a6f0*/  LDL R16, [R1+0x1f8] ;  /* 0x0001f80001107983 */ /* 0x001ee80000100800 */
[----:B------:R-:W4:Y:S01]  /*a700*/  LDL R17, [R1+0x1fc] ;  /* 0x0001fc0001117983 */ /* 0x000f220000100800 */
[----:B------:R-:W-:-:S03]  /*a710*/  IMAD.WIDE R6, R18, 0x2, R14 ;  /* 0x0000000212067825 */ /* 0x000fc600078e020e */
[----:B------:R-:W-:Y:S01]  /*a720*/  STL.64 [R1+0xe68], R4 ;  /* 0x000e680401007387 */ /* 0x000fe20000100a00 */
[----:B------:R-:W-:-:S03]  /*a730*/  IMAD.WIDE R8, R20, 0x2, R14 ;  /* 0x0000000214087825 */ /* 0x000fc600078e020e */
[----:B------:R-:W-:Y:S01]  /*a740*/  STL.64 [R1+0xf38], R18 ;  /* 0x000f381201007387 */ /* 0x000fe20000100a00 */
[----:B------:R-:W-:-:S03]  /*a750*/  IMAD.WIDE R10, R22, 0x2, R14 ;  /* 0x00000002160a7825 */ /* 0x000fc600078e020e */
[----:B------:R-:W-:Y:S01]  /*a760*/  STL.64 [R1+0xe70], R6 ;  /* 0x000e700601007387 */ /* 0x000fe20000100a00 */
[----:B------:R-:W-:-:S03]  /*a770*/  IMAD.WIDE R12, R24, 0x2, R14 ;  /* 0x00000002180c7825 */ /* 0x000fc600078e020e */
[----:B------:R-:W-:Y:S04]  /*a780*/  STL.64 [R1+0xf40], R20 ;  /* 0x000f401401007387 */ /* 0x000fe80000100a00 */
[----:B------:R2:W-:Y:S04]  /*a790*/  STL.64 [R1+0xe78], R8 ;  /* 0x000e780801007387 */ /* 0x0005e80000100a00 */
[----:B------:R-:W-:Y:S04]  /*a7a0*/  STL.64 [R1+0xf48], R22 ;  /* 0x000f481601007387 */ /* 0x000fe80000100a00 */
[----:B------:R-:W-:Y:S04]  /*a7b0*/  STL.64 [R1+0xe80], R10 ;  /* 0x000e800a01007387 */ /* 0x000fe80000100a00 */
[----:B------:R-:W-:Y:S04]  /*a7c0*/  STL.64 [R1+0xf50], R24 ;  /* 0x000f501801007387 */ /* 0x000fe80000100a00 */
[----:B------:R-:W-:Y:S01]  /*a7d0*/  STL.64 [R1+0xe88], R12 ;  /* 0x000e880c01007387 */ /* 0x000fe20000100a00 */
[----:B--2---:R-:W-:-:S04]  /*a7e0*/  IMAD.WIDE R8, R26, 0x2, R14 ;  /* 0x000000021a087825 */ /* 0x004fc800078e020e */
[----:B---3--:R-:W-:-:S04]  /*a7f0*/  IMAD.WIDE R6, R16, 0x2, R14 ;  /* 0x0000000210067825 */ /* 0x008fc800078e020e */
[--C-:B----4-:R-:W-:Y:S01]  /*a800*/  IMAD.WIDE R4, R17, 0x2, R14.reuse ;  /* 0x0000000211047825 */ /* 0x110fe200078e020e */
[----:B------:R0:W-:Y:S04]  /*a810*/  STL.64 [R1+0x78], R6 ;  /* 0x0000780601007387 */ /* 0x0001e80000100a00 */
[----:B------:R1:W-:Y:S04]  /*a820*/  STL.64 [R1+0x90], R4 ;  /* 0x0000900401007387 */ /* 0x0003e80000100a00 */
[----:B------:R2:W-:Y:S01]  /*a830*/  STL.64 [R1+0xa0], R8 ;  /* 0x0000a00801007387 */ /* 0x0005e20000100a00 */
[----:B0-----:R-:W-:-:S04]  /*a840*/  IMAD.WIDE R6, R27, 0x2, R14 ;  /* 0x000000021b067825 */ /* 0x001fc800078e020e */
[--C-:B-1----:R-:W-:Y:S01]  /*a850*/  IMAD.WIDE R4, R28, 0x2, R14.reuse ;  /* 0x000000021c047825 */ /* 0x102fe200078e020e */
[----:B------:R5:W-:Y:S03]  /*a860*/  STL.64 [R1+0xb8], R6 ;  /* 0x0000b80601007387 */ /* 0x000be60000100a00 */
[--C-:B--2---:R-:W-:Y:S01]  /*a870*/  IMAD.WIDE R8, R29, 0x2, R14.reuse ;  /* 0x000000021d087825 */ /* 0x104fe200078e020e */
[----:B------:R0:W-:Y:S04]  /*a880*/  STL.64 [R1+0xc8], R4 ;  /* 0x0000c80401007387 */ /* 0x0001e80000100a00 */
[----:B------:R-:W-:Y:S01]  /*a890*/  STL.64 [R1+0xe0], R8 ;  /* 0x0000e00801007387 */ /* 0x000fe20000100a00 */
[----:B-----5:R-:W-:-:S04]  /*a8a0*/  IMAD.WIDE R6, R2, 0x2, R14 ;  /* 0x0000000202067825 */ /* 0x020fc800078e020e */
[--C-:B0-----:R-:W-:Y:S02]  /*a8b0*/  IMAD.WIDE R4, R3, 0x2, R14.reuse ;  /* 0x0000000203047825 */ /* 0x101fe400078e020e */
[----:B------:R-:W2:Y:S04]  /*a8c0*/  LDL R3, [R1+0x22c] ;  /* 0x00022c0001037983 */ /* 0x000ea80000100800 */
[----:B------:R-:W-:Y:S04]  /*a8d0*/  STL.64 [R1+0xf0], R6 ;  /* 0x0000f00601007387 */ /* 0x000fe80000100a00 */
[----:B------:R-:W3:Y:S04]  /*a8e0*/  LDL R12, [R1+0x248] ;  /* 0x00024800010c7983 */ /* 0x000ee80000100800 */
[----:B------:R-:W-:Y:S04]  /*a8f0*/  STL.64 [R1+0x108], R4 ;  /* 0x0001080401007387 */ /* 0x000fe80000100a00 */
[----:B------:R-:W4:Y:S04]  /*a900*/  LDL R13, [R1+0x24c] ;  /* 0x00024c00010d7983 */ /* 0x000f280000100800 */
[----:B----4-:R0:W-:Y:S04]  /*a910*/  STL [R1+0xf78], R13 ;  /* 0x000f780d01007387 */ /* 0x0101e80000100800 */
[----:B0-----:R-:W4:Y:S04]  /*a920*/  LDL R13, [R1+0x180] ;  /* 0x00018000010d7983 */ /* 0x001f280000100800 */
[----:B---3--:R0:W-:Y:S04]  /*a930*/  STL [R1+0xf7c], R12 ;  /* 0x000f7c0c01007387 */ /* 0x0081e80000100800 */
[----:B0-----:R-:W3:Y:S04]  /*a940*/  LDL R12, [R1+0x184] ;  /* 0x00018400010c7983 */ /* 0x001ee80000100800 */
[----:B----4-:R0:W-:Y:S04]  /*a950*/  STL [R1+0xf80], R13 ;  /* 0x000f800d01007387 */ /* 0x0101e80000100800 */
[----:B0-----:R-:W4:Y:S04]  /*a960*/  LDL R13, [R1+0x23c] ;  /* 0x00023c00010d7983 */ /* 0x001f280000100800 */
[----:B---3--:R0:W-:Y:S04]  /*a970*/  STL [R1+0xf84], R12 ;  /* 0x000f840c01007387 */ /* 0x0081e80000100800 */
[----:B0-----:R-:W3:Y:S01]  /*a980*/  LDL R12, [R1+0x238] ;  /* 0x00023800010c7983 */ /* 0x001ee20000100800 */
[----:B--2---:R-:W-:-:S03]  /*a990*/  IMAD.WIDE R28, R3, 0x2, R14 ;  /* 0x00000002031c7825 */ /* 0x004fc600078e020e */
[----:B----4-:R3:W-:Y:S04]  /*a9a0*/  STL [R1+0xf88], R13 ;  /* 0x000f880d01007387 */ /* 0x0107e80000100800 */
[----:B------:R-:W2:Y:S04]  /*a9b0*/  LDL R24, [R1+0x258] ;  /* 0x0002580001187983 */ /* 0x000ea80000100800 */
[----:B------:R-:W4:Y:S04]  /*a9c0*/  LDL R25, [R1+0x25c] ;  /* 0x00025c0001197983 */ /* 0x000f280000100800 */
[----:B------:R-:W5:Y:S01]  /*a9d0*/  LDL R10, [R1+0x268] ;  /* 0x00026800010a7983 */ /* 0x000f620000100800 */
[----:B---3--:R-:W-:-:S03]  /*a9e0*/  IMAD.WIDE R12, R12, 0x2, R14 ;  /* 0x000000020c0c7825 */ /* 0x008fc600078e020e */
[----:B------:R-:W3:Y:S04]  /*a9f0*/  LDL R11, [R1+0x26c] ;  /* 0x00026c00010b7983 */ /* 0x000ee80000100800 */
[----:B------:R-:W2:Y:S04]  /*aa00*/  LDL R22, [R1+0x278] ;  /* 0x0002780001167983 */ /* 0x000ea80000100800 */
        /* <DEDUP_REMOVED lines=16> */
[----:B------:R0:W-:Y:S04]  /*ab10*/  STL.64 [R1+0x118], R28 ;  /* 0x0001181c01007387 */ /* 0x0001e80000100a00 */
[----:B------:R-:W2:Y:S04]  /*ab20*/  LDL R3, [R1+0x31c] ;  /* 0x00031c0001037983 */ /* 0x000ea80000100800 */
[----:B0-----:R-:W2:Y:S04]  /*ab30*/  LDL R28, [R1+0x314] ;  /* 0x00031400011c7983 */ /* 0x001ea80000100800 */
[----:B------:R-:W2:Y:S04]  /*ab40*/  LDL R29, [R1+0x318] ;  /* 0x00031800011d7983 */ /* 0x000ea80000100800 */
[----:B------:R0:W-:Y:S04]  /*ab50*/  STL.64 [R1+0x130], R12 ;  /* 0x0001300c01007387 */ /* 0x0001e80000100a00 */
[----:B0-----:R-:W2:Y:S02]  /*ab60*/  LDL.LU R13, [R1+0xf88] ;  /* 0x000f8800010d7983 */ /* 0x001ea40000300800 */
[----:B--2---:R-:W-:-:S05]  /*ab70*/  IMAD.WIDE R12, R13, 0x2, R14 ;  /* 0x000000020d0c7825 */ /* 0x004fca00078e020e */
        /* <DEDUP_REMOVED lines=12> */
[----:B------:R0:W-:Y:S02]  /*ac40*/  STL.64 [R1+0x190], R12 ;  /* 0x0001900c01007387 */ /* 0x0001e40000100a00 */
[----:B0-----:R-:W-:-:S05]  /*ac50*/  IMAD.WIDE R12, R24, 0x2, R14 ;  /* 0x00000002180c7825 */ /* 0x001fca00078e020e */
[----:B------:R4:W-:Y:S02]  /*ac60*/  STL.64 [R1+0x1a0], R12 ;  /* 0x0001a00c01007387 */ /* 0x0009e40000100a00 */
[----:B----4-:R-:W-:-:S04]  /*ac70*/  IMAD.WIDE R12, R25, 0x2, R14 ;  /* 0x00000002190c7825 */ /* 0x010fc800078e020e */
[--C-:B-----5:R-:W-:Y:S01]  /*ac80*/  IMAD.WIDE R24, R10, 0x2, R14.reuse ;  /* 0x000000020a187825 */ /* 0x120fe200078e020e */
[----:B------:R0:W-:Y:S03]  /*ac90*/  STL.64 [R1+0x1b8], R12 ;  /* 0x0001b80c01007387 */ /* 0x0001e60000100a00 */
[--C-:B---3--:R-:W-:Y:S01]  /*aca0*/  IMAD.WIDE R10, R11, 0x2, R14.reuse ;  /* 0x000000020b0a7825 */ /* 0x108fe200078e020e */
[----:B------:R-:W-:Y:S04]  /*acb0*/  STL.64 [R1+0x1c8], R24 ;  /* 0x0001c81801007387 */ /* 0x000fe80000100a00 */
[----:B------:R1:W-:Y:S01]  /*acc0*/  STL.64 [R1+0x1e0], R10 ;  /* 0x0001e00a01007387 */ /* 0x0003e20000100a00 */
[----:B0-----:R-:W-:-:S04]  /*acd0*/  IMAD.WIDE R12, R22, 0x2, R14 ;  /* 0x00000002160c7825 */ /* 0x001fc800078e020e */
[--C-:B------:R-:W-:Y:S01]  /*ace0*/  IMAD.WIDE R22, R23, 0x2, R14.reuse ;  /* 0x0000000217167825 */ /* 0x100fe200078e020e */
[----:B------:R0:W-:Y:S03]  /*acf0*/  STL.64 [R1+0x1f0], R12 ;  /* 0x0001f00c01007387 */ /* 0x0001e60000100a00 */
[--C-:B-1----:R-:W-:Y:S01]  /*ad00*/  IMAD.WIDE R10, R8, 0x2, R14.reuse ;  /* 0x00000002080a7825 */ /* 0x102fe200078e020e */
[----:B------:R-:W-:Y:S04]  /*ad10*/  STL.64 [R1+0x208], R22 ;  /* 0x0002081601007387 */ /* 0x000fe80000100a00 */
[----:B------:R1:W-:Y:S01]  /*ad20*/  STL.64 [R1+0x218], R10 ;  /* 0x0002180a01007387 */ /* 0x0003e20000100a00 */
[----:B0-----:R-:W-:-:S04]  /*ad30*/  IMAD.WIDE R12, R9, 0x2, R14 ;  /* 0x00000002090c7825 */ /* 0x001fc800078e020e */
[--C-:B------:R-:W-:Y:S01]  /*ad40*/  IMAD.WIDE R8, R20, 0x2, R14.reuse ;  /* 0x0000000214087825 */ /* 0x100fe200078e020e */
[----:B------:R0:W-:Y:S03]  /*ad50*/  STL.64 [R1+0x230], R12 ;  /* 0x0002300c01007387 */ /* 0x0001e60000100a00 */
[--C-:B-1----:R-:W-:Y:S01]  /*ad60*/  IMAD.WIDE R10, R21, 0x2, R14.reuse ;  /* 0x00000002150a7825 */ /* 0x102fe200078e020e */
[----:B------:R1:W-:Y:S04]  /*ad70*/  STL.64 [R1+0x240], R8 ;  /* 0x0002400801007387 */ /* 0x0003e80000100a00 */
[----:B------:R2:W-:Y:S01]  /*ad80*/  STL.64 [R1+0x250], R10 ;  /* 0x0002500a01007387 */ /* 0x0005e20000100a00 */
[----:B0-----:R-:W-:-:S04]  /*ad90*/  IMAD.WIDE R12, R6, 0x2, R14 ;  /* 0x00000002060c7825 */ /* 0x001fc800078e020e */
[--C-:B-1----:R-:W-:Y:S01]  /*ada0*/  IMAD.WIDE R8, R7, 0x2, R14.reuse ;  /* 0x0000000207087825 */ /* 0x102fe200078e020e */
[----:B------:R-:W-:Y:S03]  /*adb0*/  STL.64 [R1+0x260], R12 ;  /* 0x0002600c01007387 */ /* 0x000fe60000100a00 */
[--C-:B--2---:R-:W-:Y:S01]  /*adc0*/  IMAD.WIDE R10, R18, 0x2, R14.reuse ;  /* 0x00000002120a7825 */ /* 0x104fe200078e020e */
[----:B------:R0:W-:Y:S03]  /*add0*/  STL.64 [R1+0x270], R8 ;  /* 0x0002700801007387 */ /* 0x0001e60000100a00 */
[--C-:B------:R-:W-:Y:S01]  /*ade0*/  IMAD.WIDE R6, R19, 0x2, R14.reuse ;  /* 0x0000000213067825 */ /* 0x100fe200078e020e */
        /* <DEDUP_REMOVED lines=10> */
[----:B------:R0:W-:Y:S03]  /*ae90*/  STL.64 [R1+0x2f8], R8 ;  /* 0x0002f80801007387 */ /* 0x0001e60000100a00 */
[--C-:B--2---:R-:W-:Y:S02]  /*aea0*/  IMAD.WIDE R6, R2, 0x2, R14.reuse ;  /* 0x0000000202067825 */ /* 0x104fe400078e020e */
[----:B------:R-:W2:Y:S04]  /*aeb0*/  LDL R2, [R1+0x320] ;  /* 0x0003200001027983 */ /* 0x000ea80000100800 */
[----:B------:R1:W-:Y:S01]  /*aec0*/  STL.64 [R1+0x308], R4 ;  /* 0x0003080401007387 */ /* 0x0003e20000100a00 */
[----:B0-----:R-:W-:-:S03]  /*aed0*/  IMAD.WIDE R8, R28, 0x2, R14 ;  /* 0x000000021c087825 */ /* 0x001fc600078e020e */
[----:B------:R0:W-:Y:S01]  /*aee0*/  STL.64 [R1+0x550], R6 ;  /* 0x0005500601007387 */ /* 0x0001e20000100a00 */
[----:B-1----:R-:W-:-:S04]  /*aef0*/  IMAD.WIDE R4, R27, 0x2, R14 ;  /* 0x000000021b047825 */ /* 0x002fc800078e020e */
[--C-:B0-----:R-:W-:Y:S01]  /*af00*/  IMAD.WIDE R6, R29, 0x2, R14.reuse ;  /* 0x000000021d067825 */ /* 0x101fe200078e020e */
[----:B------:R0:W-:Y:S04]  /*af10*/  STL.64 [R1+0x560], R4 ;  /* 0x0005600401007387 */ /* 0x0001e80000100a00 */
[----:B------:R-:W-:Y:S01]  /*af20*/  STL.64 [R1+0x570], R8 ;  /* 0x0005700801007387 */ /* 0x000fe20000100a00 */
[----:B0-----:R-:W-:-:S03]  /*af30*/  IMAD.WIDE R4, R3, 0x2, R14 ;  /* 0x0000000203047825 */ /* 0x001fc600078e020e */
[----:B------:R-:W3:Y:S04]  /*af40*/  LDL R3, [R1+0x324] ;  /* 0x0003240001037983 */ /* 0x000ee80000100800 */
[----:B------:R-:W-:Y:S04]  /*af50*/  STL.64 [R1+0x580], R6 ;  /* 0x0005800601007387 */ /* 0x000fe80000100a00 */
[----:B------:R-:W4:Y:S04]  /*af60*/  LDL R12, [R1+0x334] ;  /* 0x00033400010c7983 */ /* 0x000f280000100800 */
[----:B------:R-:W-:Y:S04]  /*af70*/  STL.64 [R1+0x590], R4 ;  /* 0x0005900401007387 */ /* 0x000fe80000100a00 */
[----:B------:R-:W5:Y:S04]  /*af80*/  LDL R13, [R1+0x338] ;  /* 0x00033800010d7983 */ /* 0x000f680000100800 */
[----:B-----5:R0:W-:Y:S04]  /*af90*/  STL [R1+0xf68], R13 ;  /* 0x000f680d01007387 */ /* 0x0201e80000100800 */
[----:B0-----:R-:W5:Y:S04]  /*afa0*/  LDL R13, [R1+0x330] ;  /* 0x00033000010d7983 */ /* 0x001f680000100800 */
[----:B----4-:R0:W-:Y:S04]  /*afb0*/  STL [R1+0xf6c], R12 ;  /* 0x000f6c0c01007387 */ /* 0x0101e80000100800 */
[----:B0-----:R-:W4:Y:S04]  /*afc0*/  LDL R12, [R1+0x32c] ;  /* 0x00032c00010c7983 */ /* 0x001f280000100800 */
[----:B-----5:R0:W-:Y:S04]  /*afd0*/  STL [R1+0xf70], R13 ;  /* 0x000f700d01007387 */ /* 0x0201e80000100800 */
[----:B0-----:R-:W5:Y:S01]  /*afe0*/  LDL R13, [R1+0x328] ;  /* 0x00032800010d7983 */ /* 0x001f620000100800 */
[----:B--2---:R-:W-:-:S03]  /*aff0*/  IMAD.WIDE R26, R2, 0x2, R14 ;  /* 0x00000002021a7825 */ /* 0x004fc600078e020e */
[----:B----4-:R-:W-:Y:S01]  /*b000*/  STL [R1+0xf74], R12 ;  /* 0x000f740c01007387 */ /* 0x010fe20000100800 */
[----:B---3--:R-:W-:-:S03]  /*b010*/  IMAD.WIDE R2, R3, 0x2, R14 ;  /* 0x0000000203027825 */ /* 0x008fc600078e020e */
[----:B------:R-:W2:Y:S04]  /*b020*/  LDL R24, [R1+0x33c] ;  /* 0x00033c0001187983 */ /* 0x000ea80000100800 */
[----:B------:R-:W3:Y:S04]  /*b030*/  LDL R25, [R1+0x340] ;  /* 0x0003400001197983 */ /* 0x000ee80000100800 */
[----:B------:R-:W4:Y:S04]  /*b040*/  LDL R10, [R1+0x344] ;  /* 0x00034400010a7983 */ /* 0x000f280000100800 */
        /* <DEDUP_REMOVED lines=17> */
[----:B------:R-:W2:Y:S04]  /*b160*/  LDL R29, [R1+0x398] ;  /* 0x00039800011d7983 */ /* 0x000ea80000100800 */
[----:B0-----:R-:W2:Y:S04]  /*b170*/  LDL R26, [R1+0x39c] ;  /* 0x00039c00011a7983 */ /* 0x001ea80000100800 */
[----:B------:R-:W2:Y:S04]  /*b180*/  LDL R27, [R1+0x3a0] ;  /* 0x0003a000011b7983 */ /* 0x000ea80000100800 */
[----:B------:R0:W-:Y:S04]  /*b190*/  STL.64 [R1+0x5b0], R2 ;  /* 0x0005b00201007387 */ /* 0x0001e80000100a00 */
[----:B0-----:R-:W2:Y:S04]  /*b1a0*/  LDL R2, [R1+0x3a4] ;  /* 0x0003a40001027983 */ /* 0x001ea80000100800 */
[----:B------:R-:W2:Y:S01]  /*b1b0*/  LDL R3, [R1+0x3a8] ;  /* 0x0003a80001037983 */ /* 0x000ea20000100800 */
[----:B-----5:R-:W-:-:S05]  /*b1c0*/  IMAD.WIDE R12, R13, 0x2, R14 ;  /* 0x000000020d0c7825 */ /* 0x020fca00078e020e */
[----:B------:R0:W-:Y:S04]  /*b1d0*/  STL.64 [R1+0x5c0], R12 ;  /* 0x0005c00c01007387 */ /* 0x0001e80000100a00 */
[----:B0-----:R-:W5:Y:S02]  /*b1e0*/  LDL.LU R12, [R1+0xf74] ;  /* 0x000f7400010c7983 */ /* 0x001f640000300800 */
        /* <DEDUP_REMOVED lines=10> */
[----:B------:R2:W-:Y:S02]  /*b290*/  STL.64 [R1+0x600], R12 ;  /* 0x0006000c01007387 */ /* 0x0005e40000100a00 */
[----:B--2---:R-:W-:-:S04]  /*b2a0*/  IMAD.WIDE R12, R24, 0x2, R14 ;  /* 0x00000002180c7825 */ /* 0x004fc800078e020e */
[--C-:B---3--:R-:W-:Y:S01]  /*b2b0*/  IMAD.WIDE R24, R25, 0x2, R14.reuse ;  /* 0x0000000219187825 */ /* 0x108fe200078e020e */
[----:B------:R4:W-:Y:S04]  /*b2c0*/  STL.64 [R1+0x610], R12 ;  /* 0x0006100c01007387 */ /* 0x0009e80000100a00 */
[----:B------:R0:W-:Y:S01]  /*b2d0*/  STL.64 [R1+0x620], R24 ;  /* 0x0006201801007387 */ /* 0x0001e20000100a00 */
[----:B----4-:R-:W-:-:S04]  /*b2e0*/  IMAD.WIDE R12, R10, 0x2, R14 ;  /* 0x000000020a0c7825 */ /* 0x010fc800078e020e */
[--C-:B0-----:R-:W-:Y:S01]  /*b2f0*/  IMAD.WIDE R24, R11, 0x2, R14.reuse ;  /* 0x000000020b187825 */ /* 0x101fe200078e020e */
        /* <DEDUP_REMOVED lines=8> */
[----:B------:R-:W-:Y:S03]  /*b380*/  STL.64 [R1+0x670], R22 ;  /* 0x0006701601007387 */ /* 0x000fe60000100a00 */
[--C-:B------:R-:W-:Y:S01]  /*b390*/  IMAD.WIDE R8, R21, 0x2, R14.reuse ;  /* 0x0000000215087825 */ /* 0x100fe200078e020e */
[----:B------:R1:W-:Y:S03]  /*b3a0*/  STL.64 [R1+0x680], R10 ;  /* 0x0006800a01007387 */ /* 0x0003e60000100a00 */
[----:B0-----:R-:W-:-:S05]  /*b3b0*/  IMAD.WIDE R12, R20, 0x2, R14 ;  /* 0x00000002140c7825 */ /* 0x001fca00078e020e */
[----:B------:R-:W-:Y:S01]  /*b3c0*/  STL.64 [R1+0x690], R12 ;  /* 0x0006900c01007387 */ /* 0x000fe20000100a00 */
[----:B-1----:R-:W-:-:S03]  /*b3d0*/  IMAD.WIDE R10, R6, 0x2, R14 ;  /* 0x00000002060a7825 */ /* 0x002fc600078e020e */
[----:B------:R0:W-:Y:S01]  /*b3e0*/  STL.64 [R1+0x6a0], R8 ;  /* 0x0006a00801007387 */ /* 0x0001e20000100a00 */
[----:B------:R-:W-:-:S03]  /*b3f0*/  IMAD.WIDE R6, R7, 0x2, R14 ;  /* 0x0000000207067825 */ /* 0x000fc600078e020e */
[----:B------:R1:W-:Y:S04]  /*b400*/  STL.64 [R1+0x6b0], R10 ;  /* 0x0006b00a01007387 */ /* 0x0003e80000100a00 */
[----:B------:R2:W-:Y:S01]  /*b410*/  STL.64 [R1+0x6c0], R6 ;  /* 0x0006c00601007387 */ /* 0x0005e20000100a00 */
[----:B0-----:R-:W-:-:S04]  /*b420*/  IMAD.WIDE R8, R18, 0x2, R14 ;  /* 0x0000000212087825 */ /* 0x001fc800078e020e */
[--C-:B-1----:R-:W-:Y:S01]  /*b430*/  IMAD.WIDE R10, R19, 0x2, R14.reuse ;  /* 0x00000002130a7825 */ /* 0x102fe200078e020e */
[----:B------:R0:W-:Y:S03]  /*b440*/  STL.64 [R1+0x6d0], R8 ;  /* 0x0006d00801007387 */ /* 0x0001e60000100a00 */
[--C-:B--2---:R-:W-:Y:S01]  /*b450*/  IMAD.WIDE R6, R4, 0x2, R14.reuse ;  /* 0x0000000204067825 */ /* 0x104fe200078e020e */
[----:B------:R-:W-:Y:S03]  /*b460*/  STL.64 [R1+0x6e0], R10 ;  /* 0x0006e00a01007387 */ /* 0x000fe60000100a00 */
[--C-:B0-----:R-:W-:Y:S02]  /*b470*/  IMAD.WIDE R8, R28, 0x2, R14.reuse ;  /* 0x000000021c087825 */ /* 0x101fe400078e020e */
[----:B------:R-:W2:Y:S04]  /*b480*/  LDL R28, [R1+0x3ac] ;  /* 0x0003ac00011c7983 */ /* 0x000ea80000100800 */
[----:B------:R0:W-:Y:S04]  /*b490*/  STL.64 [R1+0x6f0], R6 ;  /* 0x0006f00601007387 */ /* 0x0001e80000100a00 */
[----:B------:R1:W-:Y:S01]  /*b4a0*/  STL.64 [R1+0x700], R8 ;  /* 0x0007000801007387 */ /* 0x0003e20000100a00 */
[----:B0-----:R-:W-:-:S04]  /*b4b0*/  IMAD.WIDE R6, R5, 0x2, R14 ;  /* 0x0000000205067825 */ /* 0x001fc800078e020e */
[--C-:B-1----:R-:W-:Y:S01]  /*b4c0*/  IMAD.WIDE R8, R16, 0x2, R14.reuse ;  /* 0x0000000210087825 */ /* 0x102fe200078e020e */
[----:B------:R0:W-:Y:S03]  /*b4d0*/  STL.64 [R1+0x710], R6 ;  /* 0x0007100601007387 */ /* 0x0001e60000100a00 */
[--C-:B------:R-:W-:Y:S01]  /*b4e0*/  IMAD.WIDE R4, R17, 0x2, R14.reuse ;  /* 0x0000000211047825 */ /* 0x100fe200078e020e */
[----:B------:R1:W-:Y:S03]  /*b4f0*/  STL.64 [R1+0x720], R8 ;  /* 0x0007200801007387 */ /* 0x0003e60000100a00 */
[--C-:B0-----:R-:W-:Y:S02]  /*b500*/  IMAD.WIDE R6, R29, 0x2, R14.reuse ;  /* 0x000000021d067825 */ /* 0x101fe400078e020e */
[----:B------:R-:W3:Y:S04]  /*b510*/  LDL R29, [R1+0x3b0] ;  /* 0x0003b000011d7983 */ /* 0x000ee80000100800 */
[----:B------:R0:W-:Y:S01]  /*b520*/  STL.64 [R1+0x730], R4 ;  /* 0x0007300401007387 */ /* 0x0001e20000100a00 */
[----:B-1----:R-:W-:-:S03]  /*b530*/  IMAD.WIDE R8, R27, 0x2, R14 ;  /* 0x000000021b087825 */ /* 0x002fc600078e020e */
[----:B------:R1:W-:Y:S01]  /*b540*/  STL.64 [R1+0x740], R6 ;  /* 0x0007400601007387 */ /* 0x0003e20000100a00 */
[----:B0-----:R-:W-:-:S04]  /*b550*/  IMAD.WIDE R4, R26, 0x2, R14 ;  /* 0x000000021a047825 */ /* 0x001fc800078e020e */
[--C-:B-1----:R-:W-:Y:S01]  /*b560*/  IMAD.WIDE R6, R2, 0x2, R14.reuse ;  /* 0x0000000202067825 */ /* 0x102fe200078e020e */
[----:B------:R0:W-:Y:S04]  /*b570*/  STL.64 [R1+0x750], R4 ;  /* 0x0007500401007387 */ /* 0x0001e80000100a00 */
[----:B------:R-:W-:Y:S04]  /*b580*/  STL.64 [R1+0x760], R8 ;  /* 0x0007600801007387 */ /* 0x000fe80000100a00 */
[----:B------:R-:W4:Y:S01]  /*b590*/  LDL R24, [R1+0x3c0] ;  /* 0x0003c00001187983 */ /* 0x000f220000100800 */
[----:B0-----:R-:W-:-:S03]  /*b5a0*/  IMAD.WIDE R4, R3, 0x2, R14 ;  /* 0x0000000203047825 */ /* 0x001fc600078e020e */
[----:B------:R-:W-:Y:S04]  /*b5b0*/  STL.64 [R1+0x770], R6 ;  /* 0x0007700601007387 */ /* 0x000fe80000100a00 */
[----:B------:R-:W5:Y:S04]  /*b5c0*/  LDL R2, [R1+0x3c4] ;  /* 0x0003c40001027983 */ /* 0x000f680000100800 */
[----:B------:R-:W-:Y:S04]  /*b5d0*/  STL.64 [R1+0x780], R4 ;  /* 0x0007800401007387 */ /* 0x000fe80000100a00 */
[----:B------:R-:W2:Y:S04]  /*b5e0*/  LDL R25, [R1+0x3c8] ;  /* 0x0003c80001197983 */ /* 0x000ea80000100800 */
[----:B--2---:R0:W-:Y:S04]  /*b5f0*/  STL [R1+0xf58], R25 ;  /* 0x000f581901007387 */ /* 0x0041e80000100800 */
[----:B0-----:R-:W2:Y:S04]  /*b600*/  LDL R25, [R1+0x3bc] ;  /* 0x0003bc0001197983 */ /* 0x001ea80000100800 */
[----:B----4-:R0:W-:Y:S04]  /*b610*/  STL [R1+0xf5c], R24 ;  /* 0x000f5c1801007387 */ /* 0x0101e80000100800 */
[----:B0-----:R-:W4:Y:S04]  /*b620*/  LDL R24, [R1+0x3b8] ;  /* 0x0003b80001187983 */ /* 0x001f280000100800 */
[----:B--2---:R0:W-:Y:S04]  /*b630*/  STL [R1+0xf60], R25 ;  /* 0x000f601901007387 */ /* 0x0041e80000100800 */
[----:B0-----:R-:W2:Y:S01]  /*b640*/  LDL R25, [R1+0x3b4] ;  /* 0x0003b40001197983 */ /* 0x001ea20000100800 */
[----:B------:R-:W-:-:S03]  /*b650*/  IMAD.WIDE R4, R28, 0x2, R14 ;  /* 0x000000021c047825 */ /* 0x000fc600078e020e */
[----:B----4-:R-:W-:Y:S04]  /*b660*/  STL [R1+0xf64], R24 ;  /* 0x000f641801007387 */ /* 0x010fe80000100800 */
[----:B------:R-:W4:Y:S04]  /*b670*/  LDL R10, [R1+0x3cc] ;  /* 0x0003cc00010a7983 */ /* 0x000f280000100800 */
        /* <DEDUP_REMOVED lines=8> */
[----:B------:R-:W4:Y:S04]  /*b700*/  LDL.LU R12, [R1+0x160] ;  /* 0x00016000010c7983 */ /* 0x000f280000300800 */
[----:B------:R-:W4:Y:S04]  /*b710*/  LDL.LU R13, [R1+0x12c] ;  /* 0x00012c00010d7983 */ /* 0x000f280000300800 */
[----:B------:R-:W4:Y:S04]  /*b720*/  LDL R26, [R1+0x200] ;  /* 0x00020000011a7983 */ /* 0x000f280000100800 */
[----:B------:R-:W4:Y:S04]  /*b730*/  LDL R27, [R1+0x1dc] ;  /* 0x0001dc00011b7983 */ /* 0x000f280000100800 */
[----:B------:R3:W-:Y:S04]  /*b740*/  STL.64 [R1+0x790], R4 ;  /* 0x0007900401007387 */ /* 0x0007e80000100a00 */
[----:B------:R-:W4:Y:S04]  /*b750*/  LDL.LU R8, [R1+0x104] ;  /* 0x0001040001087983 */ /* 0x000f280000300800 */
[----:B------:R-:W4:Y:S01]  /*b760*/  LDL.LU R9, [R1+0x100] ;  /* 0x0001000001097983 */ /* 0x000f220000300800 */
[----:B---3--:R-:W-:-:S03]  /*b770*/  IMAD.WIDE R4, R29, 0x2, R14 ;  /* 0x000000021d047825 */ /* 0x008fc600078e020e */
[----:B------:R-:W3:Y:S04]  /*b780*/  LDL R18, [R1+0x1d8] ;  /* 0x0001d80001127983 */ /* 0x000ee80000100800 */
[----:B------:R-:W3:Y:S04]  /*b790*/  LDL R19, [R1+0x1b4] ;  /* 0x0001b40001137983 */ /* 0x000ee80000100800 */
[----:B------:R0:W-:Y:S04]  /*b7a0*/  STL.64 [R1+0x7a0], R4 ;  /* 0x0007a00401007387 */ /* 0x0001e80000100a00 */
[----:B------:R-:W3:Y:S04]  /*b7b0*/  LDL R16, [R1+0x1b0] ;  /* 0x0001b00001107983 */ /* 0x000ee80000100800 */
[----:B------:R-:W3:Y:S04]  /*b7c0*/  LDL R17, [R1+0x18c] ;  /* 0x00018c0001117983 */ /* 0x000ee80000100800 */
[----:B------:R-:W3:Y:S04]  /*b7d0*/  LDL R28, [R1+0x188] ;  /* 0x00018800011c7983 */ /* 0x000ee80000100800 */
[----:B------:R-:W3:Y:S04]  /*b7e0*/  LDL R29, [R1+0x164] ;  /* 0x00016400011d7983 */ /* 0x000ee80000100800 */
[----:B0-----:R-:W3:Y:S04]  /*b7f0*/  LDL.LU R4, [R1+0xd8] ;  /* 0x0000d80001047983 */ /* 0x001ee80000300800 */
[----:B------:R-:W3:Y:S01]  /*b800*/  LDL.LU R5, [R1+0xb4] ;  /* 0x0000b40001057983 */ /* 0x000ee20000300800 */
        /* <DEDUP_REMOVED lines=11> */
[----:B-----5:R-:W-:-:S05]  /*b8c0*/  IMAD.WIDE R24, R2, 0x2, R14 ;  /* 0x0000000202187825 */ /* 0x020fca00078e020e */
[----:B------:R0:W-:Y:S04]  /*b8d0*/  STL.64 [R1+0x7f0], R24 ;  /* 0x0007f01801007387 */ /* 0x0001e80000100a00 */
[----:B0-----:R-:W2:Y:S04]  /*b8e0*/  LDL.LU R25, [R1+0xf58] ;  /* 0x000f580001197983 */ /* 0x001ea80000300800 */
[----:B------:R-:W5:Y:S01]  /*b8f0*/  LDL R2, [R1+0x128] ;  /* 0x0001280001027983 */ /* 0x000f620000100800 */
[----:B--2---:R-:W-:-:S05]  /*b900*/  IMAD.WIDE R24, R25, 0x2, R14 ;  /* 0x0000000219187825 */ /* 0x004fca00078e020e */
[----:B------:R4:W-:Y:S02]  /*b910*/  STL.64 [R1+0x800], R24 ;  /* 0x0008001801007387 */ /* 0x0009e40000100a00 */
[----:B----4-:R-:W-:-:S05]  /*b920*/  IMAD.WIDE R24, R10, 0x2, R14 ;  /* 0x000000020a187825 */ /* 0x010fca00078e020e */
[----:B------:R0:W-:Y:S01]  /*b930*/  STL.64 [R1+0x810], R24 ;  /* 0x0008101801007387 */ /* 0x0001e20000100a00 */
[----:B------:R-:W-:-:S04]  /*b940*/  IMAD.WIDE R10, R11, 0x2, R14 ;  /* 0x000000020b0a7825 */ /* 0x000fc800078e020e */
[----:B0-----:R-:W-:-:S04]  /*b950*/  IMAD.WIDE R24, R22, 0x2, R14 ;  /* 0x0000000216187825 */ /* 0x001fc800078e020e */
[--C-:B------:R-:W-:Y:S01]  /*b960*/  IMAD.WIDE R22, R23, 0x2, R14.reuse ;  /* 0x0000000217167825 */ /* 0x100fe200078e020e */
[----:B------:R0:W-:Y:S04]  /*b970*/  STL.64 [R1+0x820], R24 ;  /* 0x0008201801007387 */ /* 0x0001e80000100a00 */
[----:B0-----:R-:W2:Y:S04]  /*b980*/  LDL.LU.64 R24, [R1+0xf50] ;  /* 0x000f500001187983 */ /* 0x001ea80000300a00 */
[----:B------:R0:W-:Y:S04]  /*b990*/  STL.64 [R1+0x830], R22 ;  /* 0x0008301601007387 */ /* 0x0001e80000100a00 */
[----:B0-----:R-:W4:Y:S04]  /*b9a0*/  LDL.LU.64 R22, [R1+0xf48] ;  /* 0x000f480001167983 */ /* 0x001f280000300a00 */
[----:B------:R0:W-:Y:S02]  /*b9b0*/  STL.64 [R1+0x840], R10 ;  /* 0x0008400a01007387 */ /* 0x0001e40000100a00 */
[----:B0-----:R-:W-:-:S02]  /*b9c0*/  IMAD.WIDE R10, R3, 0x2, R14 ;  /* 0x00000002030a7825 */ /* 0x001fc400078e020e */
[----:B------:R-:W2:Y:S04]  /*b9d0*/  LDL R3, [R1+0xdc] ;  /* 0x0000dc0001037983 */ /* 0x000ea80000100800 */
[----:B------:R0:W-:Y:S02]  /*b9e0*/  STL.64 [R1+0x850], R10 ;  /* 0x0008500a01007387 */ /* 0x0001e40000100a00 */
[----:B0-----:R-:W-:-:S04]  /*b9f0*/  IMAD.WIDE R10, R20, 0x2, R14 ;  /* 0x00000002140a7825 */ /* 0x001fc800078e020e */
[--C-:B------:R-:W-:Y:S01]  /*ba00*/  IMAD.WIDE R20, R21, 0x2, R14.reuse ;  /* 0x0000000215147825 */ /* 0x100fe200078e020e */
[----:B------:R0:W-:Y:S04]  /*ba10*/  STL.64 [R1+0x860], R10 ;  /* 0x0008600a01007387 */ /* 0x0001e80000100a00 */
[----:B------:R1:W-:Y:S01]  /*ba20*/  STL.64 [R1+0x870], R20 ;  /* 0x0008701401007387 */ /* 0x0003e20000100a00 */
[----:B0-----:R-:W-:-:S04]  /*ba30*/  IMAD.WIDE R10, R6, 0x2, R14 ;  /* 0x00000002060a7825 */ /* 0x001fc800078e020e */
[--C-:B-1----:R-:W-:Y:S01]  /*ba40*/  IMAD.WIDE R20, R7, 0x2, R14.reuse ;  /* 0x0000000207147825 */ /* 0x102fe200078e020e */
[----:B------:R0:W-:Y:S03]  /*ba50*/  STL.64 [R1+0x880], R10 ;  /* 0x0008800a01007387 */ /* 0x0001e60000100a00 */
[--C-:B------:R-:W-:Y:S01]  /*ba60*/  IMAD.WIDE R6, R26, 0x2, R14.reuse ;  /* 0x000000021a067825 */ /* 0x100fe200078e020e */
[----:B0-----:R-:W4:Y:S04]  /*ba70*/  LDL R10, [R1+0x70] ;  /* 0x00007000010a7983 */ /* 0x001f280000100800 */
[----:B------:R0:W-:Y:S04]  /*ba80*/  STL.64 [R1+0x890], R20 ;  /* 0x0008901401007387 */ /* 0x0001e80000100a00 */
[----:B------:R-:W4:Y:S04]  /*ba90*/  LDL R11, [R1+0x64] ;  /* 0x00006400010b7983 */ /* 0x000f280000100800 */
[----:B------:R1:W-:Y:S01]  /*baa0*/  STL.64 [R1+0x8a0], R6 ;  /* 0x0008a00601007387 */ /* 0x0003e20000100a00 */
[----:B0-----:R-:W-:-:S03]  /*bab0*/  IMAD.WIDE R20, R27, 0x2, R14 ;  /* 0x000000021b147825 */ /* 0x001fc600078e020e */
[----:B-1----:R-:W4:Y:S04]  /*bac0*/  LDL R6, [R1+0x60] ;  /* 0x0000600001067983 */ /* 0x002f280000100800 */
[----:B------:R3:W-:Y:S04]  /*bad0*/  STL.64 [R1+0x8b0], R20 ;  /* 0x0008b01401007387 */ /* 0x0007e80000100a00 */
[----:B------:R-:W4:Y:S04]  /*bae0*/  LDL R7, [R1+0x5c] ;  /* 0x00005c0001077983 */ /* 0x000f280000100800 */
[----:B------:R-:W4:Y:S01]  /*baf0*/  LDL R26, [R1+0x58] ;  /* 0x00005800011a7983 */ /* 0x000f220000100800 */
[----:B---3--:R-:W-:-:S03]  /*bb00*/  IMAD.WIDE R20, R18, 0x2, R14 ;  /* 0x0000000212147825 */ /* 0x008fc600078e020e */
[----:B------:R-:W3:Y:S01]  /*bb10*/  LDL R27, [R1+0x3e8] ;  /* 0x0003e800011b7983 */ /* 0x000ee20000100800 */
[----:B------:R-:W-:-:S03]  /*bb20*/  IMAD.WIDE R18, R19, 0x2, R14 ;  /* 0x0000000213127825 */ /* 0x000fc600078e020e */
[----:B------:R0:W-:Y:S04]  /*bb30*/  STL.64 [R1+0x8c0], R20 ;  /* 0x0008c01401007387 */ /* 0x0001e80000100a00 */
[----:B0-----:R-:W3:Y:S04]  /*bb40*/  LDL.LU.64 R20, [R1+0xf40] ;  /* 0x000f400001147983 */ /* 0x001ee80000300a00 */
[----:B------:R0:W-:Y:S02]  /*bb50*/  STL.64 [R1+0x8d0], R18 ;  /* 0x0008d01201007387 */ /* 0x0001e40000100a00 */
[----:B0-----:R-:W-:-:S04]  /*bb60*/  IMAD.WIDE R18, R16, 0x2, R14 ;  /* 0x0000000210127825 */ /* 0x001fc800078e020e */
[--C-:B------:R-:W-:Y:S01]  /*bb70*/  IMAD.WIDE R16, R17, 0x2, R14.reuse ;  /* 0x0000000211107825 */ /* 0x100fe200078e020e */
        /* <DEDUP_REMOVED lines=8> */
[----:B0-----:R-:W-:-:S05]  /*bc00*/  IMAD.WIDE R28, R12, 0x2, R14 ;  /* 0x000000020c1c7825 */ /* 0x001fca00078e020e */
[----:B------:R0:W-:Y:S04]  /*bc10*/  STL.64 [R1+0x920], R28 ;  /* 0x0009201c01007387 */ /* 0x0001e80000100a00 */
[----:B------:R1:W-:Y:S01]  /*bc20*/  STL.64 [R1+0xef8], R12 ;  /* 0x000ef80c01007387 */ /* 0x0003e20000100a00 */
[----:B0-----:R-:W-:-:S03]  /*bc30*/  IMAD.WIDE R28, R13, 0x2, R14 ;  /* 0x000000020d1c7825 */ /* 0x001fc600078e020e */
[----:B-1----:R-:W3:Y:S04]  /*bc40*/  LDL R12, [R1+0x88] ;  /* 0x00008800010c7983 */ /* 0x002ee80000100800 */
[----:B------:R5:W-:Y:S04]  /*bc50*/  STL.64 [R1+0x930], R28 ;  /* 0x0009301c01007387 */ /* 0x000be80000100a00 */
[----:B------:R-:W3:Y:S01]  /*bc60*/  LDL R13, [R1+0x74] ;  /* 0x00007400010d7983 */ /* 0x000ee20000100800 */
[----:B-----5:R-:W-:-:S05]  /*bc70*/  IMAD.WIDE R28, R2, 0x2, R14 ;  /* 0x00000002021c7825 */ /* 0x020fca00078e020e */
[----:B------:R0:W-:Y:S02]  /*bc80*/  STL.64 [R1+0x940], R28 ;  /* 0x0009401c01007387 */ /* 0x0001e40000100a00 */
[----:B0-----:R-:W-:-:S05]  /*bc90*/  IMAD.WIDE R28, R8, 0x2, R14 ;  /* 0x00000002081c7825 */ /* 0x001fca00078e020e */
[----:B------:R0:W-:Y:S02]  /*bca0*/  STL.64 [R1+0x950], R28 ;  /* 0x0009501c01007387 */ /* 0x0001e40000100a00 */
[----:B0-----:R-:W-:-:S05]  /*bcb0*/  IMAD.WIDE R28, R9, 0x2, R14 ;  /* 0x00000002091c7825 */ /* 0x001fca00078e020e */
[----:B------:R0:W-:Y:S04]  /*bcc0*/  STL.64 [R1+0x960], R28 ;  /* 0x0009601c01007387 */ /* 0x0001e80000100a00 */
[----:B0-----:R-:W5:Y:S04]  /*bcd0*/  LDL.LU.64 R28, [R1+0xf28] ;  /* 0x000f2800011c7983 */ /* 0x001f680000300a00 */
[----:B------:R0:W-:Y:S04]  /*bce0*/  STL [R1+0xeec], R9 ;  /* 0x000eec0901007387 */ /* 0x0001e80000100800 */
[----:B0-----:R-:W3:Y:S04]  /*bcf0*/  LDL R9, [R1+0x8c] ;  /* 0x00008c0001097983 */ /* 0x001ee80000100800 */
[----:B------:R0:W-:Y:S01]  /*bd00*/  STL [R1+0xef0], R8 ;  /* 0x000ef00801007387 */ /* 0x0001e20000100800 */
[----:B--2---:R-:W-:-:S03]  /*bd10*/  IMAD.WIDE R2, R3, 0x2, R14 ;  /* 0x0000000203027825 */ /* 0x004fc600078e020e */
[----:B0-----:R-:W2:Y:S04]  /*bd20*/  LDL R8, [R1+0xb0] ;  /* 0x0000b00001087983 */ /* 0x001ea80000100800 */
[----:B------:R0:W-:Y:S02]  /*bd30*/  STL.64 [R1+0x970], R2 ;  /* 0x0009700201007387 */ /* 0x0001e40000100a00 */
[----:B0-----:R-:W-:-:S05]  /*bd40*/  IMAD.WIDE R2, R4, 0x2, R14 ;  /* 0x0000000204027825 */ /* 0x001fca00078e020e */
[----:B------:R0:W-:Y:S02]  /*bd50*/  STL.64 [R1+0x980], R2 ;  /* 0x0009800201007387 */ /* 0x0001e40000100a00 */
[----:B0-----:R-:W-:-:S05]  /*bd60*/  IMAD.WIDE R2, R5, 0x2, R14 ;  /* 0x0000000205027825 */ /* 0x001fca00078e020e */
[----:B------:R0:W-:Y:S04]  /*bd70*/  STL.64 [R1+0x990], R2 ;  /* 0x0009900201007387 */ /* 0x0001e80000100a00 */
[----:B0-----:R-:W5:Y:S04]  /*bd80*/  LDL.LU.64 R2, [R1+0xf20] ;  /* 0x000f200001027983 */ /* 0x001f680000300a00 */
[----:B------:R-:W-:Y:S04]  /*bd90*/  STL [R1+0xee4], R5 ;  /* 0x000ee40501007387 */ /* 0x000fe80000100800 */
[----:B------:R2:W-:Y:S02]  /*bda0*/  STL [R1+0xee8], R4 ;  /* 0x000ee80401007387 */ /* 0x0005e40000100800 */
[----:B--2---:R-:W-:-:S04]  /*bdb0*/  IMAD.WIDE R4, R8, 0x2, R14 ;  /* 0x0000000208047825 */ /* 0x004fc800078e020e */
[--C-:B---3--:R-:W-:Y:S01]  /*bdc0*/  IMAD.WIDE R8, R9, 0x2, R14.reuse ;  /* 0x0000000209087825 */ /* 0x108fe200078e020e */
[----:B------:R0:W-:Y:S04]  /*bdd0*/  STL.64 [R1+0x9a0], R4 ;  /* 0x0009a00401007387 */ /* 0x0001e80000100a00 */
[----:B------:R4:W-:Y:S01]  /*bde0*/  STL.64 [R1+0x9b0], R8 ;  /* 0x0009b00801007387 */ /* 0x0009e20000100a00 */
[----:B0-----:R-:W-:-:S04]  /*bdf0*/  IMAD.WIDE R4, R12, 0x2, R14 ;  /* 0x000000020c047825 */ /* 0x001fc800078e020e */
[--C-:B------:R-:W-:Y:S01]  /*be00*/  IMAD.WIDE R12, R13, 0x2, R14.reuse ;  /* 0x000000020d0c7825 */ /* 0x100fe200078e020e */
[----:B------:R5:W-:Y:S03]  /*be10*/  STL.64 [R1+0x9c0], R4 ;  /* 0x0009c00401007387 */ /* 0x000be60000100a00 */
[--C-:B----4-:R-:W-:Y:S01]  /*be20*/  IMAD.WIDE R8, R10, 0x2, R14.reuse ;  /* 0x000000020a087825 */ /* 0x110fe200078e020e */
[----:B------:R-:W-:Y:S03]  /*be30*/  STL.64 [R1+0x9d0], R12 ;  /* 0x0009d00c01007387 */ /* 0x000fe60000100a00 */
[--C-:B-----5:R-:W-:Y:S02]  /*be40*/  IMAD.WIDE R4, R2, 0x2, R14.reuse ;  /* 0x0000000202047825 */ /* 0x120fe400078e020e */
[----:B------:R-:W2:Y:S04]  /*be50*/  LDL.LU R2, [R1+0xf18] ;  /* 0x000f180001027983 */ /* 0x000ea80000300800 */
[----:B------:R0:W-:Y:S02]  /*be60*/  STL.64 [R1+0x9e0], R8 ;  /* 0x0009e00801007387 */ /* 0x0001e40000100a00 */
[----:B0-----:R-:W-:-:S02]  /*be70*/  IMAD.WIDE R8, R3, 0x2, R14 ;  /* 0x0000000203087825 */ /* 0x001fc400078e020e */
[----:B------:R-:W2:Y:S02]  /*be80*/  LDL.LU R3, [R1+0xf14] ;  /* 0x000f140001037983 */ /* 0x000ea40000300800 */
[--C-:B------:R-:W-:Y:S02]  /*be90*/  IMAD.WIDE R10, R11, 0x2, R14.reuse ;  /* 0x000000020b0a7825 */ /* 0x100fe400078e020e */
[----:B------:R0:W-:Y:S04]  /*bea0*/  STL.64 [R1+0x9f0], R4 ;  /* 0x0009f00401007387 */ /* 0x0001e80000100a00 */
[----:B------:R1:W-:Y:S04]  /*beb0*/  STL.64 [R1+0xa00], R8 ;  /* 0x000a000801007387 */ /* 0x0003e80000100a00 */
[----:B------:R-:W-:Y:S01]  /*bec0*/  STL.64 [R1+0xa10], R10 ;  /* 0x000a100a01007387 */ /* 0x000fe20000100a00 */
[----:B0-----:R-:W-:-:S04]  /*bed0*/  IMAD.WIDE R4, R6, 0x2, R14 ;  /* 0x0000000206047825 */ /* 0x001fc800078e020e */
[--C-:B-1----:R-:W-:Y:S01]  /*bee0*/  IMAD.WIDE R8, R7, 0x2, R14.reuse ;  /* 0x0000000207087825 */ /* 0x102fe200078e020e */
[----:B------:R0:W-:Y:S03]  /*bef0*/  STL.64 [R1+0xa20], R4 ;  /* 0x000a200401007387 */ /* 0x0001e60000100a00 */
[--C-:B------:R-:W-:Y:S01]  /*bf00*/  IMAD.WIDE R6, R26, 0x2, R14.reuse ;  /* 0x000000021a067825 */ /* 0x100fe200078e020e */
[----:B------:R1:W-:Y:S04]  /*bf10*/  STL.64 [R1+0xa30], R8 ;  /* 0x000a300801007387 */ /* 0x0003e80000100a00 */
[----:B------:R2:W-:Y:S01]  /*bf20*/  STL.64 [R1+0xa40], R6 ;  /* 0x000a400601007387 */ /* 0x0005e20000100a00 */
[----:B0-----:R-:W-:-:S04]  /*bf30*/  IMAD.WIDE R4, R27, 0x2, R14 ;  /* 0x000000021b047825 */ /* 0x001fc800078e020e */
[----:B-1----:R-:W-:Y:S01]  /*bf40*/  IMAD.WIDE R8, R0, 0x2, R14 ;  /* 0x0000000200087825 */ /* 0x002fe200078e020e */
[----:B------:R0:W-:Y:S04]  /*bf50*/  STL.64 [R1+0xa60], R4 ;  /* 0x000a600401007387 */ /* 0x0001e80000100a00 */
[----:B------:R-:W-:Y:S01]  /*bf60*/  STL.64 [R1+0xa50], R8 ;  /* 0x000a500801007387 */ /* 0x000fe20000100a00 */
[----:B--2---:R-:W-:-:S04]  /*bf70*/  IMAD.WIDE R6, R25, 0x2, R2 ;  /* 0x0000000219067825 */ /* 0x004fc800078e0202 */
[--C-:B------:R-:W-:Y:S01]  /*bf80*/  IMAD.WIDE R10, R21, 0x2, R2.reuse ;  /* 0x00000002150a7825 */ /* 0x100fe200078e0202 */
[----:B------:R1:W-:Y:S03]  /*bf90*/  STL.64 [R1+0x20], R6 ;  /* 0x0000200601007387 */ /* 0x0003e60000100a00 */
[--C-:B0-----:R-:W-:Y:S01]  /*bfa0*/  IMAD.WIDE R4, R23, 0x2, R2.reuse ;  /* 0x0000000217047825 */ /* 0x101fe200078e0202 */
[----:B------:R-:W-:Y:S03]  /*bfb0*/  STL.64 [R1+0xe90], R10 ;  /* 0x000e900a01007387 */ /* 0x000fe60000100a00 */
[--C-:B------:R-:W-:Y:S01]  /*bfc0*/  IMAD.WIDE R26, R28, 0x2, R2.reuse ;  /* 0x000000021c1a7825 */ /* 0x100fe200078e0202 */
[----:B------:R0:W-:Y:S03]  /*bfd0*/  STL.64 [R1+0x18], R4 ;  /* 0x0000180401007387 */ /* 0x0001e60000100a00 */
[----:B-1----:R-:W-:-:S04]  /*bfe0*/  IMAD.WIDE R6, R19, 0x2, R2 ;  /* 0x0000000213067825 */ /* 0x002fc800078e0202 */
[--C-:B------:R-:W-:Y:S01]  /*bff0*/  IMAD.WIDE R28, R29, 0x2, R2.reuse ;  /* 0x000000021d1c7825 */ /* 0x100fe200078e0202 */
[----:B------:R-:W-:Y:S03]  /*c000*/  STL.64 [R1+0xe98], R6 ;  /* 0x000e980601007387 */ /* 0x000fe60000100a00 */
[--C-:B------:R-:W-:Y:S01]  /*c010*/  IMAD.WIDE R14, R16, 0x2, R2.reuse ;  /* 0x00000002100e7825 */ /* 0x100fe200078e0202 */
[----:B------:R-:W-:Y:S03]  /*c020*/  STL.64 [R1+0xea0], R26 ;  /* 0x000ea01a01007387 */ /* 0x000fe60000100a00 */
[--C-:B------:R-:W-:Y:S01]  /*c030*/  IMAD.WIDE R16, R17, 0x2, R2.reuse ;  /* 0x0000000211107825 */ /* 0x100fe200078e0202 */
[----:B------:R-:W-:Y:S03]  /*c040*/  STL.64 [R1+0xea8], R28 ;  /* 0x000ea81c01007387 */ /* 0x000fe60000100a00 */
[--C-:B------:R-:W-:Y:S01]  /*c050*/  IMAD.WIDE R18, R18, 0x2, R2.reuse ;  /* 0x0000000212127825 */ /* 0x100fe200078e0202 */
[----:B------:R-:W-:Y:S03]  /*c060*/  STL.64 [R1+0xeb0], R14 ;  /* 0x000eb00e01007387 */ /* 0x000fe60000100a00 */
[--C-:B------:R-:W-:Y:S01]  /*c070*/  IMAD.WIDE R20, R20, 0x2, R2.reuse ;  /* 0x0000000214147825 */ /* 0x100fe200078e0202 */
[----:B0-----:R-:W2:Y:S04]  /*c080*/  LDL.LU R5, [R1+0x1f8] ;  /* 0x0001f80001057983 */ /* 0x001ea80000300800 */
[----:B------:R-:W3:Y:S04]  /*c090*/  LDL.LU R12, [R1+0x1fc] ;  /* 0x0001fc00010c7983 */ /* 0x000ee80000300800 */
[----:B------:R-:W-:Y:S04]  /*c0a0*/  STL.64 [R1+0xeb8], R16 ;  /* 0x000eb81001007387 */ /* 0x000fe80000100a00 */
[----:B------:R-:W-:Y:S04]  /*c0b0*/  STL.64 [R1+0xec0], R18 ;  /* 0x000ec01201007387 */ /* 0x000fe80000100a00 */
[----:B------:R0:W-:Y:S04]  /*c0c0*/  STL.64 [R1+0xec8], R20 ;  /* 0x000ec81401007387 */ /* 0x0001e80000100a00 */
[----:B------:R-:W4:Y:S04]  /*c0d0*/  LDL.LU R13, [R1+0x210] ;  /* 0x00021000010d7983 */ /* 0x000f280000300800 */
[----:B0-----:R-:W5:Y:S04]  /*c0e0*/  LDL.LU R20, [R1+0x19c] ;  /* 0x00019c0001147983 */ /* 0x001f680000300800 */
[----:B------:R-:W5:Y:S04]  /*c0f0*/  LDL.LU R21, [R1+0x22c] ;  /* 0x00022c0001157983 */ /* 0x000f680000300800 */
[----:B-----5:R0:W-:Y:S04]  /*c100*/  STL.64 [R1+0xf08], R20 ;  /* 0x000f081401007387 */ /* 0x0201e80000100a00 */
[----:B0-----:R-:W5:Y:S01]  /*c110*/  LDL.LU R21, [R1+0x214] ;  /* 0x0002140001157983 */ /* 0x001f620000300800 */
[----:B------:R-:W-:-:S04]  /*c120*/  IMAD.WIDE R22, R22, 0x2, R2 ;  /* 0x0000000216167825 */ /* 0x000fc800078e0202 */
[----:B------:R-:W-:-:S04]  /*c130*/  IMAD.WIDE R24, R24, 0x2, R2 ;  /* 0x0000000218187825 */ /* 0x000fc800078e0202 */
[--C-:B---3--:R-:W-:Y:S01]  /*c140*/  IMAD.WIDE R6, R12, 0x2, R2.reuse ;  /* 0x000000020c067825 */ /* 0x108fe200078e0202 */
[----:B-----5:R2:W-:Y:S04]  /*c150*/  STL [R1+0xf10], R21 ;  /* 0x000f101501007387 */ /* 0x0205e80000100800 */
[----:B------:R-:W3:Y:S04]  /*c160*/  LDL.LU R18, [R1+0x238] ;  /* 0x0002380001127983 */ /* 0x000ee80000300800 */
[----:B------:R-:W5:Y:S04]  /*c170*/  LDL.LU R19, [R1+0x23c] ;  /* 0x00023c0001137983 */ /* 0x000f680000300800 */
[----:B------:R-:W3:Y:S04]  /*c180*/  LDL.LU R16, [R1+0x184] ;  /* 0x0001840001107983 */ /* 0x000ee80000300800 */
[----:B------:R-:W3:Y:S04]  /*c190*/  LDL.LU R17, [R1+0x180] ;  /* 0x0001800001117983 */ /* 0x000ee80000300800 */
[----:B------:R-:W3:Y:S04]  /*c1a0*/  LDL.LU R14, [R1+0x248] ;  /* 0x00024800010e7983 */ /* 0x000ee80000300800 */
[----:B------:R-:W3:Y:S04]  /*c1b0*/  LDL.LU R15, [R1+0x24c] ;  /* 0x00024c00010f7983 */ /* 0x000ee80000300800 */
[----:B------:R-:W3:Y:S04]  /*c1c0*/  LDL.LU R28, [R1+0x258] ;  /* 0x00025800011c7983 */ /* 0x000ee80000300800 */
[----:B------:R-:W3:Y:S04]  /*c1d0*/  LDL.LU R29, [R1+0x25c] ;  /* 0x00025c00011d7983 */ /* 0x000ee80000300800 */
[----:B------:R-:W3:Y:S01]  /*c1e0*/  LDL.LU R11, [R1+0x268] ;  /* 0x00026800010b7983 */ /* 0x000ee20000300800 */
[----:B--2---:R-:W-:-:S03]  /*c1f0*/  IMAD.WIDE R20, R5, 0x2, R2 ;  /* 0x0000000205147825 */ /* 0x004fc600078e0202 */
[----:B------:R-:W2:Y:S04]  /*c200*/  LDL.LU R8, [R1+0x26c] ;  /* 0x00026c0001087983 */ /* 0x000ea80000300800 */
[----:B------:R0:W-:Y:S04]  /*c210*/  STL.64 [R1+0xed0], R22 ;  /* 0x000ed01601007387 */ /* 0x0001e80000100a00 */
[----:B0-----:R-:W2:Y:S04]  /*c220*/  LDL.LU R22, [R1+0x220] ;  /* 0x0002200001167983 */ /* 0x001ea80000300800 */
[----:B------:R-:W2:Y:S04]  /*c230*/  LDL.LU R23, [R1+0x224] ;  /* 0x0002240001177983 */ /* 0x000ea80000300800 */
[----:B------:R-:W2:Y:S04]  /*c240*/  LDL.LU R9, [R1+0x278] ;  /* 0x0002780001097983 */ /* 0x000ea80000300800 */
[----:B------:R0:W-:Y:S04]  /*c250*/  STL.64 [R1+0xed8], R24 ;  /* 0x000ed81801007387 */ /* 0x0001e80000100a00 */
[----:B0-----:R-:W2:Y:S04]  /*c260*/  LDL.LU R25, [R1+0x1ac] ;  /* 0x0001ac0001197983 */ /* 0x001ea80000300800 */
[----:B------:R-:W2:Y:S04]  /*c270*/  LDL.LU R5, [R1+0x27c] ;  /* 0x00027c0001057983 */ /* 0x000ea80000300800 */
[----:B------:R4:W-:Y:S04]  /*c280*/  STL.64 [R1+0x80], R20 ;  /* 0x0000801401007387 */ /* 0x0009e80000100a00 */
[----:B------:R-:W2:Y:S04]  /*c290*/  LDL.LU R26, [R1+0x288] ;  /* 0x00028800011a7983 */ /* 0x000ea80000300800 */
[----:B------:R-:W2:Y:S01]  /*c2a0*/  LDL.LU R27, [R1+0x28c] ;  /* 0x00028c00011b7983 */ /* 0x000ea20000300800 */
[----:B----4-:R-:W-:-:S03]  /*c2b0*/  IMAD.WIDE R20, R13, 0x2, R2 ;  /* 0x000000020d147825 */ /* 0x010fc600078e0202 */
[----:B------:R0:W-:Y:S04]  /*c2c0*/  STL.64 [R1+0x98], R6 ;  /* 0x0000980601007387 */ /* 0x0001e80000100a00 */
[----:B0-----:R-:W4:Y:S04]  /*c2d0*/  LDL.LU R6, [R1+0x298] ;  /* 0x0002980001067983 */ /* 0x001f280000300800 */
[----:B------:R-:W2:Y:S04]  /*c2e0*/  LDL.LU R7, [R1+0x29c] ;  /* 0x00029c0001077983 */ /* 0x000ea80000300800 */
[----:B------:R-:W2:Y:S04]  /*c2f0*/  LDL.LU R12, [R1+0x2ac] ;  /* 0x0002ac00010c7983 */ /* 0x000ea80000300800 */
[----:B------:R0:W-:Y:S04]  /*c300*/  STL.64 [R1+0xa8], R20 ;  /* 0x0000a81401007387 */ /* 0x0001e80000100a00 */
[----:B0-----:R-:W2:Y:S04]  /*c310*/  LDL.LU R21, [R1+0xf10] ;  /* 0x000f100001157983 */ /* 0x001ea80000300800 */
[----:B------:R-:W3:Y:S04]  /*c320*/  LDL.LU R10, [R1+0x2b8] ;  /* 0x0002b800010a7983 */ /* 0x000ee80000300800 */
[----:B------:R-:W3:Y:S04]  /*c330*/  LDL.LU R4, [R1+0x2bc] ;  /* 0x0002bc0001047983 */ /* 0x000ee80000300800 */
[----:B------:R-:W3:Y:S01]  /*c340*/  LDL.LU R13, [R1+0x2c8] ;  /* 0x0002c800010d7983 */ /* 0x000ee20000300800 */
[----:B--2---:R-:W-:-:S05]  /*c350*/  IMAD.WIDE R20, R21, 0x2, R2 ;  /* 0x0000000215147825 */ /* 0x004fca00078e0202 */
[----:B------:R0:W-:Y:S04]  /*c360*/  STL.64 [R1+0xc0], R20 ;  /* 0x0000c01401007387 */ /* 0x0001e80000100a00 */
[----:B0-----:R-:W2:Y:S01]  /*c370*/  LDL.LU.64 R20, [R1+0xf08] ;  /* 0x000f080001147983 */ /* 0x001ea20000300a00 */
[----:B------:R-:W-:-:S05]  /*c380*/  IMAD.WIDE R24, R25, 0x2, R2 ;  /* 0x0000000219187825 */ /* 0x000fca00078e0202 */
[----:B------:R0:W-:Y:S02]  /*c390*/  STL.64 [R1+0xd0], R24 ;  /* 0x0000d01801007387 */ /* 0x0001e40000100a00 */
[----:B0-----:R-:W-:-:S04]  /*c3a0*/  IMAD.WIDE R24, R22, 0x2, R2 ;  /* 0x0000000216187825 */ /* 0x001fc800078e0202 */
[--C-:B------:R-:W-:Y:S01]  /*c3b0*/  IMAD.WIDE R22, R23, 0x2, R2.reuse ;  /* 0x0000000217167825 */ /* 0x100fe200078e0202 */
[----:B------:R2:W-:Y:S04]  /*c3c0*/  STL.64 [R1+0xe8], R24 ;  /* 0x0000e81801007387 */ /* 0x0005e80000100a00 */
[----:B------:R0:W-:Y:S01]  /*c3d0*/  STL.64 [R1+0xf8], R22 ;  /* 0x0000f81601007387 */ /* 0x0001e20000100a00 */
[----:B--2---:R-:W-:-:S04]  /*c3e0*/  IMAD.WIDE R24, R20, 0x2, R2 ;  /* 0x0000000214187825 */ /* 0x004fc800078e0202 */
[--C-:B0-----:R-:W-:Y:S01]  /*c3f0*/  IMAD.WIDE R22, R21, 0x2, R2.reuse ;  /* 0x0000000215167825 */ /* 0x101fe200078e0202 */
[----:B------:R-:W-:Y:S03]  /*c400*/  STL.64 [R1+0x110], R24 ;  /* 0x0001101801007387 */ /* 0x000fe60000100a00 */
[--C-:B---3--:R-:W-:Y:S01]  /*c410*/  IMAD.WIDE R20, R18, 0x2, R2.reuse ;  /* 0x0000000212147825 */ /* 0x108fe200078e0202 */
[----:B------:R0:W-:Y:S03]  /*c420*/  STL.64 [R1+0x120], R22 ;  /* 0x0001201601007387 */ /* 0x0001e60000100a00 */
[--C-:B-----5:R-:W-:Y:S01]  /*c430*/  IMAD.WIDE R18, R19, 0x2, R2.reuse ;  /* 0x0000000213127825 */ /* 0x120fe200078e0202 */
[----:B------:R1:W-:Y:S04]  /*c440*/  STL.64 [R1+0x138], R20 ;  /* 0x0001381401007387 */ /* 0x0003e80000100a00 */
[----:B------:R2:W-:Y:S01]  /*c450*/  STL.64 [R1+0x148], R18 ;  /* 0x0001481201007387 */ /* 0x0005e20000100a00 */
[----:B0-----:R-:W-:-:S04]  /*c460*/  IMAD.WIDE R22, R16, 0x2, R2 ;  /* 0x0000000210167825 */ /* 0x001fc800078e0202 */
[--C-:B-1----:R-:W-:Y:S01]  /*c470*/  IMAD.WIDE R20, R17, 0x2, R2.reuse ;  /* 0x0000000211147825 */ /* 0x102fe200078e0202 */
[----:B------:R-:W-:Y:S03]  /*c480*/  STL.64 [R1+0x158], R22 ;  /* 0x0001581601007387 */ /* 0x000fe60000100a00 */
[--C-:B--2---:R-:W-:Y:S01]  /*c490*/  IMAD.WIDE R18, R14, 0x2, R2.reuse ;  /* 0x000000020e127825 */ /* 0x104fe200078e0202 */
[----:B------:R-:W-:Y:S03]  /*c4a0*/  STL.64 [R1+0x170], R20 ;  /* 0x0001701401007387 */ /* 0x000fe60000100a00 */
[--C-:B------:R-:W-:Y:S01]  /*c4b0*/  IMAD.WIDE R16, R15, 0x2, R2.reuse ;  /* 0x000000020f107825 */ /* 0x100fe200078e0202 */
[----:B------:R0:W-:Y:S03]  /*c4c0*/  STL.64 [R1+0x180], R18 ;  /* 0x0001801201007387 */ /* 0x0001e60000100a00 */
[--C-:B------:R-:W-:Y:S01]  /*c4d0*/  IMAD.WIDE R14, R28, 0x2, R2.reuse ;  /* 0x000000021c0e7825 */ /* 0x100fe200078e0202 */
[----:B------:R1:W-:Y:S04]  /*c4e0*/  STL.64 [R1+0x198], R16 ;  /* 0x0001981001007387 */ /* 0x0003e80000100a00 */
[----:B------:R2:W-:Y:S01]  /*c4f0*/  STL.64 [R1+0x1a8], R14 ;  /* 0x0001a80e01007387 */ /* 0x0005e20000100a00 */
[----:B0-----:R-:W-:-:S04]  /*c500*/  IMAD.WIDE R18, R29, 0x2, R2 ;  /* 0x000000021d127825 */ /* 0x001fc800078e0202 */
[--C-:B-1----:R-:W-:Y:S01]  /*c510*/  IMAD.WIDE R16, R11, 0x2, R2.reuse ;  /* 0x000000020b107825 */ /* 0x102fe200078e0202 */
[----:B------:R-:W-:Y:S03]  /*c520*/  STL.64 [R1+0x1c0], R18 ;  /* 0x0001c01201007387 */ /* 0x000fe60000100a00 */
[--C-:B--2---:R-:W-:Y:S01]  /*c530*/  IMAD.WIDE R14, R8, 0x2, R2.reuse ;  /* 0x00000002080e7825 */ /* 0x104fe200078e0202 */
[----:B------:R-:W2:Y:S04]  /*c540*/  LDL.LU R11, [R1+0x2cc] ;  /* 0x0002cc00010b7983 */ /* 0x000ea80000300800 */
[----:B------:R0:W-:Y:S04]  /*c550*/  STL.64 [R1+0x1d0], R16 ;  /* 0x0001d01001007387 */ /* 0x0001e80000100a00 */
[----:B------:R-:W3:Y:S04]  /*c560*/  LDL.LU R8, [R1+0x2d0] ;  /* 0x0002d00001087983 */ /* 0x000ee80000300800 */
[----:B------:R1:W-:Y:S01]  /*c570*/  STL.64 [R1+0x1e8], R14 ;  /* 0x0001e80e01007387 */ /* 0x0003e20000100a00 */
[----:B0-----:R-:W-:-:S04]  /*c580*/  IMAD.WIDE R16, R5, 0x2, R2 ;  /* 0x0000000205107825 */ /* 0x001fc800078e0202 */
[--C-:B-1----:R-:W-:Y:S02]  /*c590*/  IMAD.WIDE R14, R9, 0x2, R2.reuse ;  /* 0x00000002090e7825 */ /* 0x102fe400078e0202 */
[----:B------:R-:W5:Y:S04]  /*c5a0*/  LDL.LU R9, [R1+0x2d4] ;  /* 0x0002d40001097983 */ /* 0x000f680000300800 */
[----:B------:R0:W-:Y:S01]  /*c5b0*/  STL.64 [R1+0x1f8], R14 ;  /* 0x0001f80e01007387 */ /* 0x0001e20000100a00 */
[----:B------:R-:W-:-:S03]  /*c5c0*/  IMAD.WIDE R18, R27, 0x2, R2 ;  /* 0x000000021b127825 */ /* 0x000fc600078e0202 */
[----:B------:R-:W2:Y:S04]  /*c5d0*/  LDL.LU R5, [R1+0x2e0] ;  /* 0x0002e00001057983 */ /* 0x000ea80000300800 */
[----:B------:R4:W-:Y:S01]  /*c5e0*/  STL.64 [R1+0x210], R16 ;  /* 0x0002101001007387 */ /* 0x0009e20000100a00 */
[----:B0-----:R-:W-:-:S05]  /*c5f0*/  IMAD.WIDE R14, R26, 0x2, R2 ;  /* 0x000000021a0e7825 */ /* 0x001fca00078e0202 */
[----:B------:R0:W-:Y:S01]  /*c600*/  STL.64 [R1+0x220], R14 ;  /* 0x0002200e01007387 */ /* 0x0001e20000100a00 */
[----:B----4-:R-:W-:-:S03]  /*c610*/  IMAD.WIDE R16, R6, 0x2, R2 ;  /* 0x0000000206107825 */ /* 0x010fc600078e0202 */
[----:B------:R-:W-:Y:S04]  /*c620*/  STL.64 [R1+0x238], R18 ;  /* 0x0002381201007387 */ /* 0x000fe80000100a00 */
[----:B------:R1:W-:Y:S01]  /*c630*/  STL.64 [R1+0x248], R16 ;  /* 0x0002481001007387 */ /* 0x0003e20000100a00 */
[----:B0-----:R-:W-:-:S04]  /*c640*/  IMAD.WIDE R14, R7, 0x2, R2 ;  /* 0x00000002070e7825 */ /* 0x001fc800078e0202 */
[--C-:B------:R-:W-:Y:S02]  /*c650*/  IMAD.WIDE R6, R12, 0x2, R2.reuse ;  /* 0x000000020c067825 */ /* 0x100fe400078e0202 */
[----:B------:R-:W4:Y:S02]  /*c660*/  LDL.LU R12, [R1+0x2e8] ;  /* 0x0002e800010c7983 */ /* 0x000f240000300800 */
[--C-:B-1----:R-:W-:Y:S02]  /*c670*/  IMAD.WIDE R16, R10, 0x2, R2.reuse ;  /* 0x000000020a107825 */ /* 0x102fe400078e0202 */
[----:B------:R0:W-:Y:S04]  /*c680*/  STL.64 [R1+0x258], R14 ;  /* 0x0002580e01007387 */ /* 0x0001e80000100a00 */
[----:B------:R1:W-:Y:S04]  /*c690*/  STL.64 [R1+0x268], R6 ;  /* 0x0002680601007387 */ /* 0x0003e80000100a00 */
[----:B------:R-:W-:Y:S01]  /*c6a0*/  STL.64 [R1+0x278], R16 ;  /* 0x0002781001007387 */ /* 0x000fe20000100a00 */
[----:B0-----:R-:W-:-:S04]  /*c6b0*/  IMAD.WIDE R14, R4, 0x2, R2 ;  /* 0x00000002040e7825 */ /* 0x001fc800078e0202 */
[--C-:B-1----:R-:W-:Y:S02]  /*c6c0*/  IMAD.WIDE R6, R13, 0x2, R2.reuse ;  /* 0x000000020d067825 */ /* 0x102fe400078e0202 */
[----:B------:R-:W2:Y:S04]  /*c6d0*/  LDL.LU R13, [R1+0x2f4] ;  /* 0x0002f400010d7983 */ /* 0x000ea80000300800 */
[----:B------:R-:W-:Y:S04]  /*c6e0*/  STL.64 [R1+0x288], R14 ;  /* 0x0002880e01007387 */ /* 0x000fe80000100a00 */
[----:B------:R-:W2:Y:S04]  /*c6f0*/  LDL.LU R25, [R1+0x310] ;  /* 0x0003100001197983 */ /* 0x000ea80000300800 */
[----:B------:R-:W-:Y:S04]  /*c700*/  STL.64 [R1+0x298], R6 ;  /* 0x0002980601007387 */ /* 0x000fe80000100a00 */
[----:B--2---:R0:W-:Y:S04]  /*c710*/  STL [R1+0xf04], R25 ;  /* 0x000f041901007387 */ /* 0x0041e80000100800 */
[----:B------:R-:W2:Y:S04]  /*c720*/  LDL.LU R22, [R1+0x314] ;  /* 0x0003140001167983 */ /* 0x000ea80000300800 */
[----:B------:R-:W2:Y:S04]  /*c730*/  LDL.LU R23, [R1+0x318] ;  /* 0x0003180001177983 */ /* 0x000ea80000300800 */
[----:B------:R-:W2:Y:S04]  /*c740*/  LDL.LU R20, [R1+0x31c] ;  /* 0x00031c0001147983 */ /* 0x000ea80000300800 */
[----:B------:R-:W2:Y:S04]  /*c750*/  LDL.LU R21, [R1+0x320] ;  /* 0x0003200001157983 */ /* 0x000ea80000300800 */
[----:B------:R-:W2:Y:S04]  /*c760*/  LDL.LU R18, [R1+0x324] ;  /* 0x0003240001127983 */ /* 0x000ea80000300800 */
[----:B------:R-:W2:Y:S01]  /*c770*/  LDL.LU R19, [R1+0x328] ;  /* 0x0003280001137983 */ /* 0x000ea20000300800 */
[----:B0-----:R-:W-:-:S03]  /*c780*/  IMAD.WIDE R24, R11, 0x2, R2 ;  /* 0x000000020b187825 */ /* 0x001fc600078e0202 */
[----:B------:R-:W2:Y:S04]  /*c790*/  LDL.LU R16, [R1+0x32c] ;  /* 0x00032c0001107983 */ /* 0x000ea80000300800 */
[----:B------:R-:W2:Y:S04]  /*c7a0*/  LDL.LU R17, [R1+0x330] ;  /* 0x0003300001117983 */ /* 0x000ea80000300800 */
[----:B------:R-:W2:Y:S01]  /*c7b0*/  LDL.LU R14, [R1+0x334] ;  /* 0x00033400010e7983 */ /* 0x000ea20000300800 */
[----:B---3--:R-:W-:-:S03]  /*c7c0*/  IMAD.WIDE R10, R8, 0x2, R2 ;  /* 0x00000002080a7825 */ /* 0x008fc600078e0202 */
[----:B------:R-:W3:Y:S04]  /*c7d0*/  LDL.LU R15, [R1+0x338] ;  /* 0x00033800010f7983 */ /* 0x000ee80000300800 */
[----:B------:R-:W2:Y:S04]  /*c7e0*/  LDL.LU R28, [R1+0x33c] ;  /* 0x00033c00011c7983 */ /* 0x000ea80000300800 */
[----:B------:R-:W2:Y:S04]  /*c7f0*/  LDL.LU R6, [R1+0x340] ;  /* 0x0003400001067983 */ /* 0x000ea80000300800 */
[----:B------:R-:W2:Y:S04]  /*c800*/  LDL.LU R4, [R1+0x344] ;  /* 0x0003440001047983 */ /* 0x000ea80000300800 */
[----:B------:R-:W2:Y:S04]  /*c810*/  LDL.LU R8, [R1+0x348] ;  /* 0x0003480001087983 */ /* 0x000ea80000300800 */
[----:B------:R5:W-:Y:S04]  /*c820*/  STL.64 [R1+0x2b8], R24 ;  /* 0x0002b81801007387 */ /* 0x000be80000100a00 */
[----:B------:R0:W-:Y:S01]  /*c830*/  STL.64 [R1+0x2c8], R10 ;  /* 0x0002c80a01007387 */ /* 0x0001e20000100a00 */
[----:B-----5:R-:W-:-:S03]  /*c840*/  IMAD.WIDE R24, R9, 0x2, R2 ;  /* 0x0000000209187825 */ /* 0x020fc600078e0202 */
[----:B------:R-:W5:Y:S01]  /*c850*/  LDL.LU R9, [R1+0x34c] ;  /* 0x00034c0001097983 */ /* 0x000f620000300800 */
[----:B0-----:R-:W-:-:S03]  /*c860*/  IMAD.WIDE R10, R5, 0x2, R2 ;  /* 0x00000002050a7825 */ /* 0x001fc600078e0202 */
[----:B------:R4:W-:Y:S04]  /*c870*/  STL.64 [R1+0x2d0], R24 ;  /* 0x0002d01801007387 */ /* 0x0009e80000100a00 */
[----:B------:R-:W2:Y:S04]  /*c880*/  LDL.LU R29, [R1+0x350] ;  /* 0x00035000011d7983 */ /* 0x000ea80000300800 */
[----:B------:R-:W2:Y:S04]  /*c890*/  LDL.LU R26, [R1+0x354] ;  /* 0x00035400011a7983 */ /* 0x000ea80000300800 */
[----:B------:R0:W-:Y:S01]  /*c8a0*/  STL.64 [R1+0x2e0], R10 ;  /* 0x0002e00a01007387 */ /* 0x0001e20000100a00 */
[----:B----4-:R-:W-:-:S03]  /*c8b0*/  IMAD.WIDE R24, R12, 0x2, R2 ;  /* 0x000000020c187825 */ /* 0x010fc600078e0202 */
[----:B------:R-:W4:Y:S04]  /*c8c0*/  LDL.LU R27, [R1+0x358] ;  /* 0x00035800011b7983 */ /* 0x000f280000300800 */
[----:B------:R-:W2:Y:S04]  /*c8d0*/  LDL.LU R7, [R1+0x35c] ;  /* 0x00035c0001077983 */ /* 0x000ea80000300800 */
[----:B------:R-:W2:Y:S04]  /*c8e0*/  LDL.LU R5, [R1+0x360] ;  /* 0x0003600001057983 */ /* 0x000ea80000300800 */
[----:B0-----:R-:W2:Y:S04]  /*c8f0*/  LDL.LU R10, [R1+0x364] ;  /* 0x00036400010a7983 */ /* 0x001ea80000300800 */
[----:B------:R-:W2:Y:S04]  /*c900*/  LDL.LU R11, [R1+0x368] ;  /* 0x00036800010b7983 */ /* 0x000ea80000300800 */
[----:B------:R0:W-:Y:S04]  /*c910*/  STL.64 [R1+0x2e8], R24 ;  /* 0x0002e81801007387 */ /* 0x0001e80000100a00 */
[----:B------:R-:W2:Y:S01]  /*c920*/  LDL.LU R12, [R1+0x36c] ;  /* 0x00036c00010c7983 */ /* 0x000ea20000300800 */
[----:B0-----:R-:W-:-:S05]  /*c930*/  IMAD.WIDE R24, R13, 0x2, R2 ;  /* 0x000000020d187825 */ /* 0x001fca00078e0202 */
[----:B------:R0:W-:Y:S04]  /*c940*/  STL.64 [R1+0x300], R24 ;  /* 0x0003001801007387 */ /* 0x0001e80000100a00 */
[----:B0-----:R-:W2:Y:S04]  /*c950*/  LDL.LU R25, [R1+0xf04] ;  /* 0x000f040001197983 */ /* 0x001ea80000300800 */
[----:B------:R-:W3:Y:S01]  /*c960*/  LDL.LU R13, [R1+0x370] ;  /* 0x00037000010d7983 */ /* 0x000ee20000300800 */
[----:B--2---:R-:W-:-:S05]  /*c970*/  IMAD.WIDE R24, R25, 0x2, R2 ;  /* 0x0000000219187825 */ /* 0x004fca00078e0202 */
[----:B------:R0:W-:Y:S02]  /*c980*/  STL.64 [R1+0x378], R24 ;  /* 0x0003781801007387 */ /* 0x0001e40000100a00 */
[----:B0-----:R-:W-:-:S05]  /*c990*/  IMAD.WIDE R24, R22, 0x2, R2 ;  /* 0x0000000216187825 */ /* 0x001fca00078e0202 */
[----:B------:R0:W-:Y:S02]  /*c9a0*/  STL.64 [R1+0x380], R24 ;  /* 0x0003801801007387 */ /* 0x0001e40000100a00 */
[----:B0-----:R-:W-:-:S04]  /*c9b0*/  IMAD.WIDE R24, R23, 0x2, R2 ;  /* 0x0000000217187825 */ /* 0x001fc800078e0202 */
        /* <DEDUP_REMOVED lines=11> */
[----:B------:R-:W-:Y:S03]  /*ca70*/  STL.64 [R1+0x5d8], R20 ;  /* 0x0005d81401007387 */ /* 0x000fe60000100a00 */
[--C-:B------:R-:W-:Y:S01]  /*ca80*/  IMAD.WIDE R16, R14, 0x2, R2.reuse ;  /* 0x000000020e107825 */ /* 0x100fe200078e0202 */
[----:B------:R0:W-:Y:S03]  /*ca90*/  STL.64 [R1+0x5e8], R18 ;  /* 0x0005e81201007387 */ /* 0x0001e60000100a00 */
[--C-:B---3--:R-:W-:Y:S01]  /*caa0*/  IMAD.WIDE R14, R15, 0x2, R2.reuse ;  /* 0x000000020f0e7825 */ /* 0x108fe200078e0202 */
        /* <DEDUP_REMOVED lines=10> */
[----:B0-----:R-:W-:-:S03]  /*cb50*/  IMAD.WIDE R16, R8, 0x2, R2 ;  /* 0x0000000208107825 */ /* 0x001fc600078e0202 */
[----:B------:R-:W3:Y:S04]  /*cb60*/  LDL.LU R8, [R1+0x38c] ;  /* 0x00038c0001087983 */ /* 0x000ee80000300800 */
[----:B------:R0:W-:Y:S01]  /*cb70*/  STL.64 [R1+0x648], R16 ;  /* 0x0006481001007387 */ /* 0x0001e20000100a00 */
[----:B-----5:R-:W-:-:S03]  /*cb80*/  IMAD.WIDE R14, R9, 0x2, R2 ;  /* 0x00000002090e7825 */ /* 0x020fc600078e0202 */
[----:B------:R-:W5:Y:S01]  /*cb90*/  LDL.LU R9, [R1+0x390] ;  /* 0x0003900001097983 */ /* 0x000f620000300800 */
[----:B----4-:R-:W-:-:S03]  /*cba0*/  IMAD.WIDE R18, R27, 0x2, R2 ;  /* 0x000000021b127825 */ /* 0x010fc600078e0202 */
[----:B------:R1:W-:Y:S01]  /*cbb0*/  STL.64 [R1+0x658], R14 ;  /* 0x0006580e01007387 */ /* 0x0003e20000100a00 */
[----:B0-----:R-:W-:-:S05]  /*cbc0*/  IMAD.WIDE R16, R29, 0x2, R2 ;  /* 0x000000021d107825 */ /* 0x001fca00078e0202 */
[----:B------:R0:W-:Y:S01]  /*cbd0*/  STL.64 [R1+0x668], R16 ;  /* 0x0006681001007387 */ /* 0x0001e20000100a00 */
[----:B-1----:R-:W-:-:S05]  /*cbe0*/  IMAD.WIDE R14, R26, 0x2, R2 ;  /* 0x000000021a0e7825 */ /* 0x002fca00078e0202 */
[----:B------:R1:W-:Y:S01]  /*cbf0*/  STL.64 [R1+0x678], R14 ;  /* 0x0006780e01007387 */ /* 0x0003e20000100a00 */
[----:B0-----:R-:W-:-:S03]  /*cc00*/  IMAD.WIDE R16, R7, 0x2, R2 ;  /* 0x0000000207107825 */ /* 0x001fc600078e0202 */
[----:B------:R-:W-:Y:S01]  /*cc10*/  STL.64 [R1+0x688], R18 ;  /* 0x0006881201007387 */ /* 0x000fe20000100a00 */
[----:B-1----:R-:W-:-:S03]  /*cc20*/  IMAD.WIDE R14, R5, 0x2, R2 ;  /* 0x00000002050e7825 */ /* 0x002fc600078e0202 */
[----:B------:R-:W4:Y:S04]  /*cc30*/  LDL.LU R5, [R1+0x394] ;  /* 0x0003940001057983 */ /* 0x000f280000300800 */
[----:B------:R0:W-:Y:S04]  /*cc40*/  STL.64 [R1+0x698], R16 ;  /* 0x0006981001007387 */ /* 0x0001e80000100a00 */
[----:B------:R1:W-:Y:S01]  /*cc50*/  STL.64 [R1+0x6a8], R14 ;  /* 0x0006a80e01007387 */ /* 0x0003e20000100a00 */
[----:B0-----:R-:W-:-:S04]  /*cc60*/  IMAD.WIDE R16, R10, 0x2, R2 ;  /* 0x000000020a107825 */ /* 0x001fc800078e0202 */
[--C-:B------:R-:W-:Y:S01]  /*cc70*/  IMAD.WIDE R10, R11, 0x2, R2.reuse ;  /* 0x000000020b0a7825 */ /* 0x100fe200078e0202 */
[----:B------:R-:W-:Y:S03]  /*cc80*/  STL.64 [R1+0x6b8], R16 ;  /* 0x0006b81001007387 */ /* 0x000fe60000100a00 */
[--C-:B-1----:R-:W-:Y:S01]  /*cc90*/  IMAD.WIDE R14, R12, 0x2, R2.reuse ;  /* 0x000000020c0e7825 */ /* 0x102fe200078e0202 */
[----:B------:R-:W4:Y:S04]  /*cca0*/  LDL.LU R7, [R1+0x398] ;  /* 0x0003980001077983 */ /* 0x000f280000300800 */
[----:B------:R0:W-:Y:S04]  /*ccb0*/  STL.64 [R1+0x6c8], R10 ;  /* 0x0006c80a01007387 */ /* 0x0001e80000100a00 */
[----:B------:R2:W-:Y:S04]  /*ccc0*/  STL.64 [R1+0x6d8], R14 ;  /* 0x0006d80e01007387 */ /* 0x0005e80000100a00 */
[----:B------:R-:W4:Y:S01]  /*ccd0*/  LDL.LU R12, [R1+0x39c] ;  /* 0x00039c00010c7983 */ /* 0x000f220000300800 */
[----:B0-----:R-:W-:-:S03]  /*cce0*/  IMAD.WIDE R10, R13, 0x2, R2 ;  /* 0x000000020d0a7825 */ /* 0x001fc600078e0202 */
[----:B------:R-:W4:Y:S04]  /*ccf0*/  LDL.LU R13, [R1+0x3a0] ;  /* 0x0003a000010d7983 */ /* 0x000f280000300800 */
[----:B------:R0:W-:Y:S01]  /*cd00*/  STL.64 [R1+0x6e8], R10 ;  /* 0x0006e80a01007387 */ /* 0x0001e20000100a00 */
[----:B--2---:R-:W-:-:S04]  /*cd10*/  IMAD.WIDE R14, R6, 0x2, R2 ;  /* 0x00000002060e7825 */ /* 0x004fc800078e0202 */
[--C-:B---3--:R-:W-:Y:S01]  /*cd20*/  IMAD.WIDE R26, R4, 0x2, R2.reuse ;  /* 0x00000002041a7825 */ /* 0x108fe200078e0202 */
[----:B----4-:R-:W-:Y:S04]  /*cd30*/  STL [R1+0xf00], R13 ;  /* 0x000f000d01007387 */ /* 0x010fe80000100800 */
[----:B------:R-:W2:Y:S04]  /*cd40*/  LDL.LU R25, [R1+0x3a4] ;  /* 0x0003a40001197983 */ /* 0x000ea80000300800 */
[----:B------:R-:W3:Y:S04]  /*cd50*/  LDL.LU R22, [R1+0x3a8] ;  /* 0x0003a80001167983 */ /* 0x000ee80000300800 */
[----:B------:R-:W4:Y:S04]  /*cd60*/  LDL.LU R23, [R1+0x3ac] ;  /* 0x0003ac0001177983 */ /* 0x000f280000300800 */
[----:B------:R-:W3:Y:S04]  /*cd70*/  LDL.LU R20, [R1+0x3b0] ;  /* 0x0003b00001147983 */ /* 0x000ee80000300800 */
[----:B------:R-:W3:Y:S04]  /*cd80*/  LDL.LU R21, [R1+0x3b4] ;  /* 0x0003b40001157983 */ /* 0x000ee80000300800 */
[----:B------:R-:W3:Y:S04]  /*cd90*/  LDL.LU R18, [R1+0x3b8] ;  /* 0x0003b80001127983 */ /* 0x000ee80000300800 */
[----:B------:R-:W3:Y:S04]  /*cda0*/  LDL.LU R19, [R1+0x3bc] ;  /* 0x0003bc0001137983 */ /* 0x000ee80000300800 */
[----:B------:R-:W3:Y:S04]  /*cdb0*/  LDL.LU R16, [R1+0x3c0] ;  /* 0x0003c00001107983 */ /* 0x000ee80000300800 */
[----:B------:R-:W3:Y:S04]  /*cdc0*/  LDL.LU R17, [R1+0x3c4] ;  /* 0x0003c40001117983 */ /* 0x000ee80000300800 */
[----:B0-----:R-:W3:Y:S04]  /*cdd0*/  LDL.LU R10, [R1+0x3c8] ;  /* 0x0003c800010a7983 */ /* 0x001ee80000300800 */
[----:B------:R-:W3:Y:S04]  /*cde0*/  LDL.LU R11, [R1+0x3cc] ;  /* 0x0003cc00010b7983 */ /* 0x000ee80000300800 */
[----:B------:R-:W3:Y:S04]  /*cdf0*/  LDL.LU R4, [R1+0x3d0] ;  /* 0x0003d00001047983 */ /* 0x000ee80000300800 */
[----:B------:R0:W-:Y:S04]  /*ce00*/  STL.64 [R1+0x6f8], R14 ;  /* 0x0006f80e01007387 */ /* 0x0001e80000100a00 */
[----:B------:R5:W-:Y:S01]  /*ce10*/  STL.64 [R1+0x708], R26 ;  /* 0x0007081a01007387 */ /* 0x000be20000100a00 */
[----:B0-----:R-:W-:-:S03]  /*ce20*/  IMAD.WIDE R14, R8, 0x2, R2 ;  /* 0x00000002080e7825 */ /* 0x001fc600078e0202 */
[----:B------:R-:W3:Y:S01]  /*ce30*/  LDL.LU R8, [R1+0x3d4] ;  /* 0x0003d40001087983 */ /* 0x000ee20000300800 */
[----:B-----5:R-:W-:-:S03]  /*ce40*/  IMAD.WIDE R26, R9, 0x2, R2 ;  /* 0x00000002091a7825 */ /* 0x020fc600078e0202 */
[----:B------:R0:W-:Y:S01]  /*ce50*/  STL.64 [R1+0x718], R14 ;  /* 0x0007180e01007387 */ /* 0x0001e20000100a00 */
[----:B------:R-:W-:-:S03]  /*ce60*/  IMAD.WIDE R6, R7, 0x2, R2 ;  /* 0x0000000207067825 */ /* 0x000fc600078e0202 */
[----:B0-----:R-:W5:Y:S04]  /*ce70*/  LDL.LU R14, [R1+0x3d8] ;  /* 0x0003d800010e7983 */ /* 0x001f680000300800 */
[----:B------:R-:W3:Y:S04]  /*ce80*/  LDL.LU R15, [R1+0x3dc] ;  /* 0x0003dc00010f7983 */ /* 0x000ee80000300800 */
[----:B------:R0:W-:Y:S04]  /*ce90*/  STL.64 [R1+0x728], R26 ;  /* 0x0007281a01007387 */ /* 0x0001e80000100a00 */
[----:B------:R-:W3:Y:S04]  /*cea0*/  LDL.LU R28, [R1+0x3e0] ;  /* 0x0003e000011c7983 */ /* 0x000ee80000300800 */
[----:B------:R-:W3:Y:S01]  /*ceb0*/  LDL.LU R29, [R1+0x3e4] ;  /* 0x0003e400011d7983 */ /* 0x000ee20000300800 */
[----:B0-----:R-:W-:-:S03]  /*cec0*/  IMAD.WIDE R26, R5, 0x2, R2 ;  /* 0x00000002051a7825 */ /* 0x001fc600078e0202 */
[----:B------:R-:W3:Y:S04]  /*ced0*/  LDL.LU R9, [R1+0x228] ;  /* 0x0002280001097983 */ /* 0x000ee80000300800 */
[----:B------:R0:W-:Y:S01]  /*cee0*/  STL.64 [R1+0x738], R26 ;  /* 0x0007381a01007387 */ /* 0x0001e20000100a00 */
[----:B------:R-:W-:-:S03]  /*cef0*/  IMAD.WIDE R12, R12, 0x2, R2 ;  /* 0x000000020c0c7825 */ /* 0x000fc600078e0202 */
[----:B0-----:R-:W3:Y:S04]  /*cf00*/  LDL.LU R26, [R1+0x204] ;  /* 0x00020400011a7983 */ /* 0x001ee80000300800 */
[----:B------:R-:W3:Y:S04]  /*cf10*/  LDL.LU R27, [R1+0x200] ;  /* 0x00020000011b7983 */ /* 0x000ee80000300800 */
[----:B------:R-:W3:Y:S04]  /*cf20*/  LDL.LU R5, [R1+0x1dc] ;  /* 0x0001dc0001057983 */ /* 0x000ee80000300800 */
[----:B------:R0:W-:Y:S04]  /*cf30*/  STL.64 [R1+0x748], R6 ;  /* 0x0007480601007387 */ /* 0x0001e80000100a00 */
[----:B0-----:R-:W3:Y:S04]  /*cf40*/  LDL.LU R6, [R1+0x1d8] ;  /* 0x0001d80001067983 */ /* 0x001ee80000300800 */
[----:B------:R-:W3:Y:S04]  /*cf50*/  LDL.LU R7, [R1+0x1b4] ;  /* 0x0001b40001077983 */ /* 0x000ee80000300800 */
[----:B------:R0:W-:Y:S04]  /*cf60*/  STL.64 [R1+0x758], R12 ;  /* 0x0007580c01007387 */ /* 0x0001e80000100a00 */
[----:B0-----:R-:W3:Y:S01]  /*cf70*/  LDL.LU R13, [R1+0xf00] ;  /* 0x000f0000010d7983 */ /* 0x001ee20000300800 */
[----:B--2---:R-:W-:-:S04]  /*cf80*/  IMAD.WIDE R24, R25, 0x2, R2 ;  /* 0x0000000219187825 */ /* 0x004fc800078e0202 */
[----:B---3--:R-:W-:-:S05]  /*cf90*/  IMAD.WIDE R12, R13, 0x2, R2 ;  /* 0x000000020d0c7825 */ /* 0x008fca00078e0202 */
[----:B------:R0:W-:Y:S04]  /*cfa0*/  STL.64 [R1+0x768], R12 ;  /* 0x0007680c01007387 */ /* 0x0001e80000100a00 */
[----:B0-----:R-:W2:Y:S04]  /*cfb0*/  LDL.LU.64 R12, [R1+0xef8] ;  /* 0x000ef800010c7983 */ /* 0x001ea80000300a00 */
[----:B------:R0:W-:Y:S02]  /*cfc0*/  STL.64 [R1+0x778], R24 ;  /* 0x0007781801007387 */ /* 0x0001e40000100a00 */
[----:B0-----:R-:W-:-:S04]  /*cfd0*/  IMAD.WIDE R24, R22, 0x2, R2 ;  /* 0x0000000216187825 */ /* 0x001fc800078e0202 */
[--C-:B----4-:R-:W-:Y:S01]  /*cfe0*/  IMAD.WIDE R22, R23, 0x2, R2.reuse ;  /* 0x0000000217167825 */ /* 0x110fe200078e0202 */
[----:B------:R0:W-:Y:S04]  /*cff0*/  STL.64 [R1+0x788], R24 ;  /* 0x0007881801007387 */ /* 0x0001e80000100a00 */
[----:B------:R1:W-:Y:S01]  /*d000*/  STL.64 [R1+0x798], R22 ;  /* 0x0007981601007387 */ /* 0x0003e20000100a00 */
[----:B0-----:R-:W-:-:S04]  /*d010*/  IMAD.WIDE R24, R20, 0x2, R2 ;  /* 0x0000000214187825 */ /* 0x001fc800078e0202 */
[--C-:B-1----:R-:W-:Y:S01]  /*d020*/  IMAD.WIDE R22, R21, 0x2, R2.reuse ;  /* 0x0000000215167825 */ /* 0x102fe200078e0202 */
        /* <DEDUP_REMOVED lines=9> */
[--C-:B---3--:R-:W-:Y:S01]  /*d0c0*/  IMAD.WIDE R18, R10, 0x2, R2.reuse ;  /* 0x000000020a127825 */ /* 0x108fe200078e0202 */
[----:B------:R-:W-:Y:S03]  /*d0d0*/  STL.64 [R1+0x7f8], R20 ;  /* 0x0007f81401007387 */ /* 0x000fe60000100a00 */
[--C-:B------:R-:W-:Y:S01]  /*d0e0*/  IMAD.WIDE R16, R11, 0x2, R2.reuse ;  /* 0x000000020b107825 */ /* 0x100fe200078e0202 */
[----:B------:R-:W3:Y:S04]  /*d0f0*/  LDL.LU R10, [R1+0x1b0] ;  /* 0x0001b000010a7983 */ /* 0x000ee80000300800 */
[----:B------:R0:W-:Y:S04]  /*d100*/  STL.64 [R1+0x808], R18 ;  /* 0x0008081201007387 */ /* 0x0001e80000100a00 */
[----:B------:R-:W4:Y:S04]  /*d110*/  LDL.LU R11, [R1+0x18c] ;  /* 0x00018c00010b7983 */ /* 0x000f280000300800 */
[----:B------:R1:W-:Y:S01]  /*d120*/  STL.64 [R1+0x818], R16 ;  /* 0x0008181001007387 */ /* 0x0003e20000100a00 */
[----:B0-----:R-:W-:-:S04]  /*d130*/  IMAD.WIDE R18, R8, 0x2, R2 ;  /* 0x0000000208127825 */ /* 0x001fc800078e0202 */
[--C-:B-1----:R-:W-:Y:S02]  /*d140*/  IMAD.WIDE R16, R4, 0x2, R2.reuse ;  /* 0x0000000204107825 */ /* 0x102fe400078e0202 */
[----:B------:R-:W2:Y:S04]  /*d150*/  LDL.LU R4, [R1+0x188] ;  /* 0x0001880001047983 */ /* 0x000ea80000300800 */
[----:B------:R5:W-:Y:S04]  /*d160*/  STL.64 [R1+0x828], R16 ;  /* 0x0008281001007387 */ /* 0x000be80000100a00 */
[----:B------:R-:W2:Y:S04]  /*d170*/  LDL.LU R8, [R1+0x164] ;  /* 0x0001640001087983 */ /* 0x000ea80000300800 */
[----:B------:R0:W-:Y:S01]  /*d180*/  STL.64 [R1+0x838], R18 ;  /* 0x0008381201007387 */ /* 0x0001e20000100a00 */
[----:B-----5:R-:W-:-:S04]  /*d190*/  IMAD.WIDE R16, R14, 0x2, R2 ;  /* 0x000000020e107825 */ /* 0x020fc800078e0202 */
[--C-:B------:R-:W-:Y:S01]  /*d1a0*/  IMAD.WIDE R14, R15, 0x2, R2.reuse ;  /* 0x000000020f0e7825 */ /* 0x100fe200078e0202 */
[----:B------:R1:W-:Y:S03]  /*d1b0*/  STL.64 [R1+0x848], R16 ;  /* 0x0008481001007387 */ /* 0x0003e60000100a00 */
[--C-:B0-----:R-:W-:Y:S01]  /*d1c0*/  IMAD.WIDE R18, R28, 0x2, R2.reuse ;  /* 0x000000021c127825 */ /* 0x101fe200078e0202 */
[----:B------:R0:W-:Y:S04]  /*d1d0*/  STL.64 [R1+0x858], R14 ;  /* 0x0008580e01007387 */ /* 0x0001e80000100a00 */
[----:B------:R5:W-:Y:S01]  /*d1e0*/  STL.64 [R1+0x868], R18 ;  /* 0x0008681201007387 */ /* 0x000be20000100a00 */
[----:B-1----:R-:W-:-:S04]  /*d1f0*/  IMAD.WIDE R16, R29, 0x2, R2 ;  /* 0x000000021d107825 */ /* 0x002fc800078e0202 */
[--C-:B0-----:R-:W-:Y:S02]  /*d200*/  IMAD.WIDE R14, R9, 0x2, R2.reuse ;  /* 0x00000002090e7825 */ /* 0x101fe400078e0202 */
[----:B------:R-:W2:Y:S02]  /*d210*/  LDL.LU R9, [R1+0x128] ;  /* 0x0001280001097983 */ /* 0x000ea40000300800 */
[--C-:B-----5:R-:W-:Y:S02]  /*d220*/  IMAD.WIDE R18, R26, 0x2, R2.reuse ;  /* 0x000000021a127825 */ /* 0x120fe400078e0202 */
[----:B------:R0:W-:Y:S04]  /*d230*/  STL.64 [R1+0x878], R16 ;  /* 0x0008781001007387 */ /* 0x0001e80000100a00 */
[----:B------:R1:W-:Y:S04]  /*d240*/  STL.64 [R1+0x228], R14 ;  /* 0x0002280e01007387 */ /* 0x0003e80000100a00 */
[----:B------:R-:W-:Y:S01]  /*d250*/  STL.64 [R1+0x898], R18 ;  /* 0x0008981201007387 */ /* 0x000fe20000100a00 */
[----:B0-----:R-:W-:-:S03]  /*d260*/  IMAD.WIDE R16, R5, 0x2, R2 ;  /* 0x0000000205107825 */ /* 0x001fc600078e0202 */
[----:B------:R-:W5:Y:S01]  /*d270*/  LDL.LU R5, [R1+0xdc] ;  /* 0x0000dc0001057983 */ /* 0x000f620000300800 */
[----:B-1----:R-:W-:-:S05]  /*d280*/  IMAD.WIDE R14, R27, 0x2, R2 ;  /* 0x000000021b0e7825 */ /* 0x002fca00078e0202 */
[----:B------:R0:W-:Y:S04]  /*d290*/  STL.64 [R1+0x200], R14 ;  /* 0x0002000e01007387 */ /* 0x0001e80000100a00 */
[----:B------:R-:W-:Y:S04]  /*d2a0*/  STL.64 [R1+0x8b8], R16 ;  /* 0x0008b81001007387 */ /* 0x000fe80000100a00 */
[----:B------:R-:W2:Y:S01]  /*d2b0*/  LDL.LU R24, [R1+0xb0] ;  /* 0x0000b00001187983 */ /* 0x000ea20000300800 */
[----:B0-----:R-:W-:-:S05]  /*d2c0*/  IMAD.WIDE R14, R6, 0x2, R2 ;  /* 0x00000002060e7825 */ /* 0x001fca00078e0202 */
[----:B------:R-:W-:Y:S04]  /*d2d0*/  STL.64 [R1+0x1d8], R14 ;  /* 0x0001d80e01007387 */ /* 0x000fe80000100a00 */
[----:B------:R-:W2:Y:S01]  /*d2e0*/  LDL.LU R25, [R1+0x8c] ;  /* 0x00008c0001197983 */ /* 0x000ea20000300800 */
[----:B------:R-:W-:-:S05]  /*d2f0*/  IMAD.WIDE R6, R7, 0x2, R2 ;  /* 0x0000000207067825 */ /* 0x000fca00078e0202 */
[----:B------:R3:W-:Y:S02]  /*d300*/  STL.64 [R1+0x8d8], R6 ;  /* 0x0008d80601007387 */ /* 0x0007e40000100a00 */
[----:B---3--:R-:W-:-:S04]  /*d310*/  IMAD.WIDE R6, R10, 0x2, R2 ;  /* 0x000000020a067825 */ /* 0x008fc800078e0202 */
[--C-:B----4-:R-:W-:Y:S01]  /*d320*/  IMAD.WIDE R10, R11, 0x2, R2.reuse ;  /* 0x000000020b0a7825 */ /* 0x110fe200078e0202 */
[----:B--2---:R-:W-:Y:S04]  /*d330*/  STL [R1+0xee0], R25 ;  /* 0x000ee01901007387 */ /* 0x004fe80000100800 */
[----:B------:R-:W2:Y:S04]  /*d340*/  LDL.LU R22, [R1+0x88] ;  /* 0x0000880001167983 */ /* 0x000ea80000300800 */
[----:B------:R-:W3:Y:S04]  /*d350*/  LDL.LU R23, [R1+0x74] ;  /* 0x0000740001177983 */ /* 0x000ee80000300800 */
[----:B------:R-:W4:Y:S04]  /*d360*/  LDL.LU R20, [R1+0x70] ;  /* 0x0000700001147983 */ /* 0x000f280000300800 */
[----:B------:R-:W2:Y:S04]  /*d370*/  LDL.LU R21, [R1+0x6c] ;  /* 0x00006c0001157983 */ /* 0x000ea80000300800 */
[----:B------:R-:W2:Y:S04]  /*d380*/  LDL.LU R18, [R1+0x68] ;  /* 0x0000680001127983 */ /* 0x000ea80000300800 */
[----:B------:R-:W2:Y:S04]  /*d390*/  LDL.LU R19, [R1+0x64] ;  /* 0x0000640001137983 */ /* 0x000ea80000300800 */
[----:B------:R-:W2:Y:S04]  /*d3a0*/  LDL.LU R16, [R1+0x60] ;  /* 0x0000600001107983 */ /* 0x000ea80000300800 */
[----:B------:R-:W2:Y:S04]  /*d3b0*/  LDL.LU R17, [R1+0x5c] ;  /* 0x00005c0001117983 */ /* 0x000ea80000300800 */
[----:B------:R-:W2:Y:S04]  /*d3c0*/  LDL.LU R14, [R1+0x58] ;  /* 0x00005800010e7983 */ /* 0x000ea80000300800 */
[----:B------:R-:W2:Y:S04]  /*d3d0*/  LDL.LU R15, [R1+0x3e8] ;  /* 0x0003e800010f7983 */ /* 0x000ea80000300800 */
[----:B------:R-:W2:Y:S04]  /*d3e0*/  LDL.LU.64 R28, [R1+0x50] ;  /* 0x00005000011c7983 */ /* 0x000ea80000300a00 */
[----:B------:R0:W-:Y:S04]  /*d3f0*/  STL.64 [R1+0x1b0], R6 ;  /* 0x0001b00601007387 */ /* 0x0001e80000100a00 */
[----:B------:R1:W-:Y:S04]  /*d400*/  STL.64 [R1+0x8f8], R10 ;  /* 0x0008f80a01007387 */ /* 0x0003e80000100a00 */
[----:B------:R-:W2:Y:S01]  /*d410*/  LDL.LU.64 R26, [R1+0x20] ;  /* 0x00002000011a7983 */ /* 0x000ea20000300a00 */
[----:B0-----:R-:W-:-:S04]  /*d420*/  IMAD.WIDE R6, R4, 0x2, R2 ;  /* 0x0000000204067825 */ /* 0x001fc800078e0202 */
[--C-:B-1----:R-:W-:Y:S01]  /*d430*/  IMAD.WIDE R10, R8, 0x2, R2.reuse ;  /* 0x00000002080a7825 */ /* 0x102fe200078e0202 */
[----:B------:R0:W-:Y:S03]  /*d440*/  STL.64 [R1+0x188], R6 ;  /* 0x0001880601007387 */ /* 0x0001e60000100a00 */
[--C-:B------:R-:W-:Y:S01]  /*d450*/  IMAD.WIDE R8, R9, 0x2, R2.reuse ;  /* 0x0000000209087825 */ /* 0x100fe200078e0202 */
[----:B0-----:R-:W2:Y:S04]  /*d460*/  LDL.LU.64 R6, [R1+0x48] ;  /* 0x0000480001067983 */ /* 0x001ea80000300a00 */
[----:B------:R0:W-:Y:S02]  /*d470*/  STL.64 [R1+0x918], R10 ;  /* 0x0009180a01007387 */ /* 0x0001e40000100a00 */
[----:B0-----:R-:W-:-:S04]  /*d480*/  IMAD.WIDE R10, R12, 0x2, R2 ;  /* 0x000000020c0a7825 */ /* 0x001fc800078e0202 */
[--C-:B------:R-:W-:Y:S01]  /*d490*/  IMAD.WIDE R12, R13, 0x2, R2.reuse ;  /* 0x000000020d0c7825 */ /* 0x100fe200078e0202 */
[----:B------:R0:W-:Y:S04]  /*d4a0*/  STL.64 [R1+0x160], R10 ;  /* 0x0001600a01007387 */ /* 0x0001e80000100a00 */
[----:B0-----:R-:W2:Y:S04]  /*d4b0*/  LDL.LU.64 R10, [R1+0x18] ;  /* 0x00001800010a7983 */ /* 0x001ea80000300a00 */
[----:B------:R0:W-:Y:S04]  /*d4c0*/  STL.64 [R1+0x938], R12 ;  /* 0x0009380c01007387 */ /* 0x0001e80000100a00 */
[----:B0-----:R-:W2:Y:S04]  /*d4d0*/  LDL.LU.64 R12, [R1+0x40] ;  /* 0x00004000010c7983 */ /* 0x001ea80000300a00 */
[----:B------:R0:W-:Y:S04]  /*d4e0*/  STL.64 [R1+0x128], R8 ;  /* 0x0001280801007387 */ /* 0x0001e80000100a00 */
[----:B0-----:R-:W2:Y:S02]  /*d4f0*/  LDL.LU R8, [R1+0xef0] ;  /* 0x000ef00001087983 */ /* 0x001ea40000300800 */
[----:B--2---:R-:W-:-:S05]  /*d500*/  IMAD.WIDE R8, R8, 0x2, R2 ;  /* 0x0000000208087825 */ /* 0x004fca00078e0202 */
[----:B------:R0:W-:Y:S04]  /*d510*/  STL.64 [R1+0x958], R8 ;  /* 0x0009580801007387 */ /* 0x0001e80000100a00 */
[----:B0-----:R-:W2:Y:S01]  /*d520*/  LDL.LU R9, [R1+0xeec] ;  /* 0x000eec0001097983 */ /* 0x001ea20000300800 */
[----:B-----5:R-:W-:-:S04]  /*d530*/  IMAD.WIDE R4, R5, 0x2, R2 ;  /* 0x0000000205047825 */ /* 0x020fc800078e0202 */
[----:B--2---:R-:W-:-:S05]  /*d540*/  IMAD.WIDE R8, R9, 0x2, R2 ;  /* 0x0000000209087825 */ /* 0x004fca00078e0202 */
[----:B------:R0:W-:Y:S04]  /*d550*/  STL.64 [R1+0x100], R8 ;  /* 0x0001000801007387 */ /* 0x0001e80000100a00 */
[----:B0-----:R-:W2:Y:S04]  /*d560*/  LDL.LU.64 R8, [R1+0x38] ;  /* 0x0000380001087983 */ /* 0x001ea80000300a00 */
[----:B------:R0:W-:Y:S04]  /*d570*/  STL.64 [R1+0x978], R4 ;  /* 0x0009780401007387 */ /* 0x0001e80000100a00 */
[----:B0-----:R-:W5:Y:S02]  /*d580*/  LDL.LU R4, [R1+0xee8] ;  /* 0x000ee80001047983 */ /* 0x001f640000300800 */
[----:B-----5:R-:W-:-:S05]  /*d590*/  IMAD.WIDE R4, R4, 0x2, R2 ;  /* 0x0000000204047825 */ /* 0x020fca00078e0202 */
[----:B------:R0:W-:Y:S04]  /*d5a0*/  STL.64 [R1+0xd8], R4 ;  /* 0x0000d80401007387 */ /* 0x0001e80000100a00 */
[----:B0-----:R-:W5:Y:S01]  /*d5b0*/  LDL.LU R5, [R1+0xee4] ;  /* 0x000ee40001057983 */ /* 0x001f620000300800 */
[----:B------:R-:W-:-:S04]  /*d5c0*/  IMAD.WIDE R24, R24, 0x2, R2 ;  /* 0x0000000218187825 */ /* 0x000fc800078e0202 */
[----:B-----5:R-:W-:-:S05]  /*d5d0*/  IMAD.WIDE R4, R5, 0x2, R2 ;  /* 0x0000000205047825 */ /* 0x020fca00078e0202 */
[----:B------:R0:W-:Y:S04]  /*d5e0*/  STL.64 [R1+0x998], R4 ;  /* 0x0009980401007387 */ /* 0x0001e80000100a00 */
[----:B0-----:R-:W5:Y:S04]  /*d5f0*/  LDL.LU.64 R4, [R1+0x30] ;  /* 0x0000300001047983 */ /* 0x001f680000300a00 */
[----:B------:R0:W-:Y:S04]  /*d600*/  STL.64 [R1+0xb0], R24 ;  /* 0x0000b01801007387 */ /* 0x0001e80000100a00 */
[----:B0-----:R-:W2:Y:S02]  /*d610*/  LDL.LU R25, [R1+0xee0] ;  /* 0x000ee00001197983 */ /* 0x001ea40000300800 */
[----:B--2---:R-:W-:-:S05]  /*d620*/  IMAD.WIDE R24, R25, 0x2, R2 ;  /* 0x0000000219187825 */ /* 0x004fca00078e0202 */
[----:B------:R0:W-:Y:S02]  /*d630*/  STL.64 [R1+0x9b8], R24 ;  /* 0x0009b81801007387 */ /* 0x0001e40000100a00 */
[----:B0-----:R-:W-:-:S04]  /*d640*/  IMAD.WIDE R24, R22, 0x2, R2 ;  /* 0x0000000216187825 */ /* 0x001fc800078e0202 */
[--C-:B---3--:R-:W-:Y:S01]  /*d650*/  IMAD.WIDE R22, R23, 0x2, R2.reuse ;  /* 0x0000000217167825 */ /* 0x108fe200078e0202 */
[----:B------:R0:W-:Y:S04]  /*d660*/  STL.64 [R1+0x88], R24 ;  /* 0x0000881801007387 */ /* 0x0001e80000100a00 */
[----:B0-----:R-:W2:Y:S04]  /*d670*/  LDL.LU.64 R24, [R1+0xed8] ;  /* 0x000ed80001187983 */ /* 0x001ea80000300a00 */
[----:B------:R4:W-:Y:S02]  /*d680*/  STL.64 [R1+0x9d8], R22 ;  /* 0x0009d81601007387 */ /* 0x0009e40000100a00 */
[----:B----4-:R-:W-:-:S04]  /*d690*/  IMAD.WIDE R22, R20, 0x2, R2 ;  /* 0x0000000214167825 */ /* 0x010fc800078e0202 */
[--C-:B------:R-:W-:Y:S01]  /*d6a0*/  IMAD.WIDE R20, R21, 0x2, R2.reuse ;  /* 0x0000000215147825 */ /* 0x100fe200078e0202 */
[----:B------:R0:W-:Y:S04]  /*d6b0*/  STL.64 [R1+0x70], R22 ;  /* 0x0000701601007387 */ /* 0x0001e80000100a00 */
[----:B0-----:R-:W3:Y:S04]  /*d6c0*/  LDL.LU.64 R22, [R1+0xed0] ;  /* 0x000ed00001167983 */ /* 0x001ee80000300a00 */
[----:B------:R0:W-:Y:S02]  /*d6d0*/  STL.64 [R1+0x9f8], R20 ;  /* 0x0009f81401007387 */ /* 0x0001e40000100a00 */
[----:B0-----:R-:W-:-:S04]  /*d6e0*/  IMAD.WIDE R20, R18, 0x2, R2 ;  /* 0x0000000212147825 */ /* 0x001fc800078e0202 */
[--C-:B------:R-:W-:Y:S01]  /*d6f0*/  IMAD.WIDE R18, R19, 0x2, R2.reuse ;  /* 0x0000000213127825 */ /* 0x100fe200078e0202 */
[----:B------:R0:W-:Y:S04]  /*d700*/  STL.64 [R1+0x68], R20 ;  /* 0x0000681401007387 */ /* 0x0001e80000100a00 */
[----:B0-----:R-:W4:Y:S04]  /*d710*/  LDL.LU.64 R20, [R1+0xec8] ;  /* 0x000ec80001147983 */ /* 0x001f280000300a00 */
[----:B------:R0:W-:Y:S02]  /*d720*/  STL.64 [R1+0xa18], R18 ;  /* 0x000a181201007387 */ /* 0x0001e40000100a00 */
[----:B0-----:R-:W-:-:S04]  /*d730*/  IMAD.WIDE R18, R16, 0x2, R2 ;  /* 0x0000000210127825 */ /* 0x001fc800078e0202 */
[--C-:B------:R-:W-:Y:S01]  /*d740*/  IMAD.WIDE R16, R17, 0x2, R2.reuse ;  /* 0x0000000211107825 */ /* 0x100fe200078e0202 */
[----:B------:R0:W-:Y:S04]  /*d750*/  STL.64 [R1+0x60], R18 ;  /* 0x0000601201007387 */ /* 0x0001e80000100a00 */
[----:B0-----:R-:W2:Y:S04]  /*d760*/  LDL.LU.64 R18, [R1+0xec0] ;  /* 0x000ec00001127983 */ /* 0x001ea80000300a00 */
[----:B------:R0:W-:Y:S02]  /*d770*/  STL.64 [R1+0xa38], R16 ;  /* 0x000a381001007387 */ /* 0x0001e40000100a00 */
[----:B0-----:R-:W-:-:S04]  /*d780*/  IMAD.WIDE R16, R14, 0x2, R2 ;  /* 0x000000020e107825 */ /* 0x001fc800078e0202 */
[--C-:B------:R-:W-:Y:S01]  /*d790*/  IMAD.WIDE R14, R15, 0x2, R2.reuse ;  /* 0x000000020f0e7825 */ /* 0x100fe200078e0202 */
[----:B------:R0:W-:Y:S03]  /*d7a0*/  STL.64 [R1+0x58], R16 ;  /* 0x0000581001007387 */ /* 0x0001e60000100a00 */
[----:B------:R-:W-:-:S04]  /*d7b0*/  IMAD.WIDE R2, R0, 0x2, R2 ;  /* 0x0000000200027825 */ /* 0x000fc800078e0202 */
[----:B------:R-:W-:Y:S01]  /*d7c0*/  IMAD.MOV.U32 R0, RZ, RZ, R29 ;  /* 0x000000ffff007224 */ /* 0x000fe200078e001d */
[----:B0-----:R-:W2:Y:S04]  /*d7d0*/  LDL.LU.64 R16, [R1+0xeb8] ;  /* 0x000eb80001107983 */ /* 0x001ea80000300a00 */
[----:B------:R0:W-:Y:S04]  /*d7e0*/  STL.64 [R1+0xa68], R14 ;  /* 0x000a680e01007387 */ /* 0x0001e80000100a00 */
[----:B0-----:R-:W2:Y:S04]  /*d7f0*/  LDL.LU.64 R14, [R1+0xeb0] ;  /* 0x000eb000010e7983 */ /* 0x001ea80000300a00 */
[----:B------:R0:W-:Y:S04]  /*d800*/  STL.64 [R1+0xa58], R2 ;  /* 0x000a580201007387 */ /* 0x0001e80000100a00 */
[----:B0-----:R-:W2:Y:S04]  /*d810*/  LDL.LU.64 R2, [R1+0x28] ;  /* 0x0000280001027983 */ /* 0x001ea80000300a00 */
[----:B------:R0:W-:Y:S04]  /*d820*/  STL [R1+0xd10], R28 ;  /* 0x000d101c01007387 */ /* 0x0001e80000100800 */
[----:B0-----:R-:W2:Y:S04]  /*d830*/  LDL.LU.64 R28, [R1+0xea8] ;  /* 0x000ea800011c7983 */ /* 0x001ea80000300a00 */
[----:B------:R-:W-:Y:S04]  /*d840*/  STL [R1+0xd0c], R26 ;  /* 0x000d0c1a01007387 */ /* 0x000fe80000100800 */
[----:B------:R0:W-:Y:S02]  /*d850*/  STL [R1+0xd08], R0 ;  /* 0x000d080001007387 */ /* 0x0001e40000100800 */
[----:B0-----:R-:W-:-:S02]  /*d860*/  IMAD.MOV.U32 R0, RZ, RZ, R27 ;  /* 0x000000ffff007224 */ /* 0x001fc400078e001b */
[----:B------:R-:W2:Y:S04]  /*d870*/  LDL.LU.64 R26, [R1+0xea0] ;  /* 0x000ea000011a7983 */ /* 0x000ea80000300a00 */
        /* <DEDUP_REMOVED lines=11> */
[----:B------:R-:W3:Y:S04]  /*d930*/  LDL.LU.64 R12, [R1+0xe88] ;  /* 0x000e8800010c7983 */ /* 0x000ee80000300a00 */
[----:B--2---:R-:W-:Y:S04]  /*d940*/  STL [R1+0xcec], R10 ;  /* 0x000cec0a01007387 */ /* 0x004fe80000100800 */
        /* <DEDUP_REMOVED lines=11> */
[----:B-----5:R-:W-:Y:S04]  /*da00*/  STL [R1+0xcd4], R4 ;  /* 0x000cd40401007387 */ /* 0x020fe80000100800 */
[----:B------:R0:W-:Y:S02]  /*da10*/  STL [R1+0xcd0], R0 ;  /* 0x000cd00001007387 */ /* 0x0001e40000100800 */
[----:B0-----:R-:W-:-:S02]  /*da20*/  IMAD.MOV.U32 R0, RZ, RZ, R5 ;  /* 0x000000ffff007224 */ /* 0x001fc400078e0005 */
[----:B------:R-:W5:Y:S04]  /*da30*/  LDL.LU.64 R4, [R1+0xe68] ;  /* 0x000e680001047983 */ /* 0x000f680000300a00 */
[----:B------:R-:W-:Y:S04]  /*da40*/  STL [R1+0xccc], R26 ;  /* 0x000ccc1a01007387 */ /* 0x000fe80000100800 */
[----:B------:R0:W-:Y:S02]  /*da50*/  STL [R1+0xcc8], R0 ;  /* 0x000cc80001007387 */ /* 0x0001e40000100800 */
[----:B0-----:R-:W-:-:S02]  /*da60*/  IMAD.MOV.U32 R0, RZ, RZ, R27 ;  /* 0x000000ffff007224 */ /* 0x001fc400078e001b */
[----:B------:R-:W2:Y:S04]  /*da70*/  LDL.LU.64 R26, [R1+0xe60] ;  /* 0x000e6000011a7983 */ /* 0x000ea80000300a00 */
[----:B------:R-:W-:Y:S04]  /*da80*/  STL [R1+0xcc4], R2 ;  /* 0x000cc40201007387 */ /* 0x000fe80000100800 */
[----:B------:R0:W-:Y:S04]  /*da90*/  STL [R1+0xcc0], R0 ;  /* 0x000cc00001007387 */ /* 0x0001e80000100800 */
[----:B------:R-:W-:Y:S01]  /*daa0*/  STL [R1+0xcbc], R28 ;  /* 0x000cbc1c01007387 */ /* 0x000fe20000100800 */
[----:B0-----:R-:W-:-:S05]  /*dab0*/  IMAD.MOV.U32 R0, RZ, RZ, R3 ;  /* 0x000000ffff007224 */ /* 0x001fca00078e0003 */
[----:B------:R-:W-:Y:S04]  /*dac0*/  STL [R1+0xcb8], R0 ;  /* 0x000cb80001007387 */ /* 0x000fe80000100800 */
[----:B------:R-:W-:Y:S04]  /*dad0*/  STL [R1+0xcb0], R29 ;  /* 0x000cb01d01007387 */ /* 0x000fe80000100800 */
[----:B--2---:R-:W-:Y:S04]  /*dae0*/  STL [R1+0xcb4], R26 ;  /* 0x000cb41a01007387 */ /* 0x004fe80000100800 */
[----:B------:R-:W-:Y:S04]  /*daf0*/  STL [R1+0xca8], R27 ;  /* 0x000ca81b01007387 */ /* 0x000fe80000100800 */
[----:B------:R-:W-:Y:S04]  /*db00*/  STL [R1+0xcac], R14 ;  /* 0x000cac0e01007387 */ /* 0x000fe80000100800 */
[----:B------:R-:W-:Y:S04]  /*db10*/  STL [R1+0xca0], R15 ;  /* 0x000ca00f01007387 */ /* 0x000fe80000100800 */
[----:B-----5:R-:W-:Y:S04]  /*db20*/  STL [R1+0xca4], R4 ;  /* 0x000ca40401007387 */ /* 0x020fe80000100800 */
[----:B------:R-:W-:Y:S04]  /*db30*/  STL [R1+0xc98], R5 ;  /* 0x000c980501007387 */ /* 0x000fe80000100800 */
[----:B------:R-:W-:Y:S04]  /*db40*/  STL [R1+0xc9c], R16 ;  /* 0x000c9c1001007387 */ /* 0x000fe80000100800 */
[----:B------:R0:W-:Y:S04]  /*db50*/  STL [R1+0xc90], R17 ;  /* 0x000c901101007387 */ /* 0x0001e80000100800 */
[----:B0-----:R-:W2:Y:S04]  /*db60*/  LDL.LU.64 R16, [R1+0x78] ;  /* 0x0000780001107983 */ /* 0x001ea80000300a00 */
[----:B------:R-:W-:Y:S04]  /*db70*/  STL [R1+0xc94], R6 ;  /* 0x000c940601007387 */ /* 0x000fe80000100800 */
[----:B------:R0:W-:Y:S04]  /*db80*/  STL [R1+0xc88], R7 ;  /* 0x000c880701007387 */ /* 0x0001e80000100800 */
[----:B0-----:R-:W5:Y:S04]  /*db90*/  LDL.LU.64 R6, [R1+0x80] ;  /* 0x0000800001067983 */ /* 0x001f680000300a00 */
[----:B------:R-:W5:Y:S04]  /*dba0*/  LDL.LU.64 R4, [R1+0x98] ;  /* 0x0000980001047983 */ /* 0x000f680000300a00 */
[----:B------:R-:W-:Y:S04]  /*dbb0*/  STL [R1+0xc8c], R18 ;  /* 0x000c8c1201007387 */ /* 0x000fe80000100800 */
[----:B------:R0:W-:Y:S04]  /*dbc0*/  STL [R1+0xc80], R19 ;  /* 0x000c801301007387 */ /* 0x0001e80000100800 */
[----:B0-----:R-:W5:Y:S04]  /*dbd0*/  LDL.LU.64 R18, [R1+0x90] ;  /* 0x0000900001127983 */ /* 0x001f680000300a00 */
[----:B------:R-:W5:Y:S04]  /*dbe0*/  LDL.LU.64 R28, [R1+0xa0] ;  /* 0x0000a000011c7983 */ /* 0x000f680000300a00 */
[----:B------:R-:W-:Y:S04]  /*dbf0*/  STL [R1+0xc84], R8 ;  /* 0x000c840801007387 */ /* 0x000fe80000100800 */
[----:B------:R-:W-:Y:S04]  /*dc00*/  STL [R1+0xc78], R9 ;  /* 0x000c780901007387 */ /* 0x000fe80000100800 */
[----:B------:R-:W5:Y:S04]  /*dc10*/  LDL.LU.64 R14, [R1+0xa8] ;  /* 0x0000a800010e7983 */ /* 0x000f680000300a00 */
[----:B----4-:R-:W-:Y:S04]  /*dc20*/  STL [R1+0xc7c], R20 ;  /* 0x000c7c1401007387 */ /* 0x010fe80000100800 */
[----:B------:R0:W-:Y:S04]  /*dc30*/  STL [R1+0xc70], R21 ;  /* 0x000c701501007387 */ /* 0x0001e80000100800 */
[----:B0-----:R-:W4:Y:S04]  /*dc40*/  LDL.LU.64 R20, [R1+0xb8] ;  /* 0x0000b80001147983 */ /* 0x001f280000300a00 */
[----:B------:R-:W-:Y:S04]  /*dc50*/  STL [R1+0xc74], R10 ;  /* 0x000c740a01007387 */ /* 0x000fe80000100800 */
[----:B------:R0:W-:Y:S04]  /*dc60*/  STL [R1+0xc68], R11 ;  /* 0x000c680b01007387 */ /* 0x0001e80000100800 */
[----:B0-----:R-:W4:Y:S04]  /*dc70*/  LDL.LU.64 R10, [R1+0xc0] ;  /* 0x0000c000010a7983 */ /* 0x001f280000300a00 */
[----:B---3--:R-:W-:Y:S04]  /*dc80*/  STL [R1+0xc6c], R22 ;  /* 0x000c6c1601007387 */ /* 0x008fe80000100800 */
[----:B------:R-:W-:Y:S04]  /*dc90*/  STL [R1+0xc60], R23 ;  /* 0x000c601701007387 */ /* 0x000fe80000100800 */
[----:B------:R-:W3:Y:S04]  /*dca0*/  LDL.LU.64 R2, [R1+0xc8] ;  /* 0x0000c80001027983 */ /* 0x000ee80000300a00 */
[----:B------:R-:W-:Y:S04]  /*dcb0*/  STL [R1+0xc64], R12 ;  /* 0x000c640c01007387 */ /* 0x000fe80000100800 */
[----:B------:R-:W-:Y:S04]  /*dcc0*/  STL [R1+0xc58], R13 ;  /* 0x000c580d01007387 */ /* 0x000fe80000100800 */
[----:B------:R-:W3:Y:S04]  /*dcd0*/  LDL.LU.64 R26, [R1+0xd0] ;  /* 0x0000d000011a7983 */ /* 0x000ee80000300a00 */
[----:B------:R-:W-:Y:S04]  /*dce0*/  STL [R1+0xc5c], R24 ;  /* 0x000c5c1801007387 */ /* 0x000fe80000100800 */
[----:B------:R-:W-:Y:S04]  /*dcf0*/  STL [R1+0x314], R25 ;  /* 0x0003141901007387 */ /* 0x000fe80000100800 */
[----:B------:R-:W3:Y:S04]  /*dd00*/  LDL.LU.64 R8, [R1+0xe0] ;  /* 0x0000e00001087983 */ /* 0x000ee80000300a00 */
[----:B--2---:R0:W-:Y:S01]  /*dd10*/  STL [R1+0x31c], R16 ;  /* 0x00031c1001007387 */ /* 0x0041e20000100800 */
[----:B------:R-:W-:-:S03]  /*dd20*/  IMAD.MOV.U32 R0, RZ, RZ, R17 ;  /* 0x000000ffff007224 */ /* 0x000fc600078e0011 */
[----:B0-----:R-:W2:Y:S04]  /*dd30*/  LDL.LU.64 R16, [R1+0xe8] ;  /* 0x0000e80001107983 */ /* 0x001ea80000300a00 */
[----:B------:R0:W-:Y:S04]  /*dd40*/  STL [R1+0x318], R0 ;  /* 0x0003180001007387 */ /* 0x0001e80000100800 */
[----:B-----5:R1:W-:Y:S01]  /*dd50*/  STL [R1+0x324], R6 ;  /* 0x0003240601007387 */ /* 0x0203e20000100800 */
[----:B0-----:R-:W-:-:S03]  /*dd60*/  IMAD.MOV.U32 R0, RZ, RZ, R7 ;  /* 0x000000ffff007224 */ /* 0x001fc600078e0007 */
[----:B-1----:R-:W5:Y:S04]  /*dd70*/  LDL.LU.64 R6, [R1+0xf0] ;  /* 0x0000f00001067983 */ /* 0x002f680000300a00 */
[----:B------:R0:W-:Y:S04]  /*dd80*/  STL [R1+0x320], R0 ;  /* 0x0003200001007387 */ /* 0x0001e80000100800 */
[----:B------:R1:W-:Y:S01]  /*dd90*/  STL [R1+0x32c], R18 ;  /* 0x00032c1201007387 */ /* 0x0003e20000100800 */
        /* <DEDUP_REMOVED lines=15> */
[----:B----4-:R1:W-:Y:S01]  /*de90*/  STL [R1+0x34c], R20 ;  /* 0x00034c1401007387 */ /* 0x0103e20000100800 */
[----:B0-----:R-:W-:-:S03]  /*dea0*/  IMAD.MOV.U32 R0, RZ, RZ, R21 ;  /* 0x000000ffff007224 */ /* 0x001fc600078e0015 */
[----:B-1----:R-:W4:Y:S04]  /*deb0*/  LDL.LU.64 R20, [R1+0x120] ;  /* 0x0001200001147983 */ /* 0x002f280000300a00 */
[----:B------:R0:W-:Y:S04]  /*dec0*/  STL [R1+0x348], R0 ;  /* 0x0003480001007387 */ /* 0x0001e80000100800 */
[----:B------:R1:W-:Y:S01]  /*ded0*/  STL [R1+0x354], R10 ;  /* 0x0003540a01007387 */ /* 0x0003e20000100800 */
[----:B0-----:R-:W-:-:S03]  /*dee0*/  IMAD.MOV.U32 R0, RZ, RZ, R11 ;  /* 0x000000ffff007224 */ /* 0x001fc600078e000b */
[----:B-1----:R-:W4:Y:S04]  /*def0*/  LDL.LU.64 R10, [R1+0x130] ;  /* 0x00013000010a7983 */ /* 0x002f280000300a00 */
[----:B------:R0:W-:Y:S04]  /*df00*/  STL [R1+0x350], R0 ;  /* 0x0003500001007387 */ /* 0x0001e80000100800 */
[----:B---3--:R1:W-:Y:S01]  /*df10*/  STL [R1+0x35c], R2 ;  /* 0x00035c0201007387 */ /* 0x0083e20000100800 */
[----:B0-----:R-:W-:-:S03]  /*df20*/  IMAD.MOV.U32 R0, RZ, RZ, R3 ;  /* 0x000000ffff007224 */ /* 0x001fc600078e0003 */
[----:B-1----:R-:W3:Y:S04]  /*df30*/  LDL.LU.64 R2, [R1+0x138] ;  /* 0x0001380001027983 */ /* 0x002ee80000300a00 */
[----:B------:R0:W-:Y:S04]  /*df40*/  STL [R1+0x358], R0 ;  /* 0x0003580001007387 */ /* 0x0001e80000100800 */
[----:B------:R1:W-:Y:S01]  /*df50*/  STL [R1+0x364], R26 ;  /* 0x0003641a01007387 */ /* 0x0003e20000100800 */
[----:B0-----:R-:W-:-:S03]  /*df60*/  IMAD.MOV.U32 R0, RZ, RZ, R27 ;  /* 0x000000ffff007224 */ /* 0x001fc600078e001b */
[----:B-1----:R-:W3:Y:S04]  /*df70*/  LDL.LU.64 R26, [R1+0x140] ;  /* 0x00014000011a7983 */ /* 0x002ee80000300a00 */
[----:B------:R0:W-:Y:S04]  /*df80*/  STL [R1+0x360], R0 ;  /* 0x0003600001007387 */ /* 0x0001e80000100800 */
[----:B------:R1:W-:Y:S01]  /*df90*/  STL [R1+0x36c], R8 ;  /* 0x00036c0801007387 */ /* 0x0003e20000100800 */
[----:B0-----:R-:W-:-:S03]  /*dfa0*/  IMAD.MOV.U32 R0, RZ, RZ, R9 ;  /* 0x000000ffff007224 */ /* 0x001fc600078e0009 */
[----:B-1----:R-:W3:Y:S04]  /*dfb0*/  LDL.LU.64 R8, [R1+0x148] ;  /* 0x0001480001087983 */ /* 0x002ee80000300a00 */
[----:B------:R0:W-:Y:S04]  /*dfc0*/  STL [R1+0x368], R0 ;  /* 0x0003680001007387 */ /* 0x0001e80000100800 */
[----:B--2---:R1:W-:Y:S01]  /*dfd0*/  STL [R1+0x388], R16 ;  /* 0x0003881001007387 */ /* 0x0043e20000100800 */
[----:B0-----:R-:W-:-:S03]  /*dfe0*/  IMAD.MOV.U32 R0, RZ, RZ, R17 ;  /* 0x000000ffff007224 */ /* 0x001fc600078e0011 */
[----:B-1----:R-:W2:Y:S04]  /*dff0*/  LDL.LU.64 R16, [R1+0x150] ;  /* 0x0001500001107983 */ /* 0x002ea80000300a00 */
        /* <DEDUP_REMOVED lines=553> */
[----:B------:R-:W-:Y:S04]  /*10290*/  STL [R1+0x7e0], R10 ;  /* 0x0007e00a01007387 */ /* 0x000fe80000100800 */
[----:B------:R-:W4:Y:S01]  /*102a0*/  LDL.LU.64 R22, [R1+0x838] ;  /* 0x0008380001167983 */ /* 0x000f220000300a00 */
[----:B0-----:R-:W-:-:S05]  /*102b0*/  IMAD.MOV.U32 R0, RZ, RZ, R11 ;  /* 0x000000ffff007224 */ /* 0x001fca00078e000b */
        /* <DEDUP_REMOVED lines=12> */
[----:B------:R2:W-:Y:S02]  /*10380*/  STL [R1+0x7f4], R0 ;  /* 0x0007f40001007387 */ /* 0x0005e40000100800 */
[----:B--2---:R-:W-:Y:S02]  /*10390*/  IMAD.MOV.U32 R0, RZ, RZ, R17 ;  /* 0x000000ffff007224 */ /* 0x004fe400078e0011 */
[----:B------:R0:W-:Y:S04]  /*103a0*/  STL [R1+0x800], R16 ;  /* 0x0008001001007387 */ /* 0x0001e80000100800 */
[----:B0-----:R-:W2:Y:S04]  /*103b0*/  LDL.LU.64 R16, [R1+0x858] ;  /* 0x0008580001107983 */ /* 0x001ea80000300a00 */
[----:B------:R0:W-:Y:S04]  /*103c0*/  STL [R1+0x7fc], R0 ;  /* 0x0007fc0001007387 */ /* 0x0001e80000100800 */
[----:B-----5:R1:W-:Y:S01]  /*103d0*/  STL [R1+0x808], R6 ;  /* 0x0008080601007387 */ /* 0x0203e20000100800 */
[----:B0-----:R-:W-:-:S03]  /*103e0*/  IMAD.MOV.U32 R0, RZ, RZ, R7 ;  /* 0x000000ffff007224 */ /* 0x001fc600078e0007 */
[----:B-1----:R-:W5:Y:S04]  /*103f0*/  LDL.LU.64 R6, [R1+0x860] ;  /* 0x0008600001067983 */ /* 0x002f680000300a00 */
[----:B------:R0:W-:Y:S04]  /*10400*/  STL [R1+0x804], R0 ;  /* 0x0008040001007387 */ /* 0x0001e80000100800 */
[----:B------:R-:W-:Y:S04]  /*10410*/  STL [R1+0x810], R18 ;  /* 0x0008101201007387 */ /* 0x000fe80000100800 */
[----:B------:R-:W5:Y:S01]  /*10420*/  LDL.LU.64 R10, [R1+0x868] ;  /* 0x00086800010a7983 */ /* 0x000f620000300a00 */
[----:B0-----:R-:W-:-:S05]  /*10430*/  IMAD.MOV.U32 R0, RZ, RZ, R19 ;  /* 0x000000ffff007224 */ /* 0x001fca00078e0013 */
[----:B------:R0:W-:Y:S04]  /*10440*/  STL [R1+0x80c], R0 ;  /* 0x00080c0001007387 */ /* 0x0001e80000100800 */
[----:B------:R-:W-:Y:S01]  /*10450*/  STL [R1+0x818], R4 ;  /* 0x0008180401007387 */ /* 0x000fe20000100800 */
[----:B0-----:R-:W-:-:S03]  /*10460*/  IMAD.MOV.U32 R0, RZ, RZ, R5 ;  /* 0x000000ffff007224 */ /* 0x001fc600078e0005 */
[----:B------:R-:W5:Y:S04]  /*10470*/  LDL.LU.64 R18, [R1+0x870] ;  /* 0x0008700001127983 */ /* 0x000f680000300a00 */
[----:B------:R0:W-:Y:S02]  /*10480*/  STL [R1+0x814], R0 ;  /* 0x0008140001007387 */ /* 0x0001e40000100800 */
[----:B0-----:R-:W-:Y:S02]  /*10490*/  IMAD.MOV.U32 R0, RZ, RZ, R29 ;  /* 0x000000ffff007224 */ /* 0x001fe400078e001d */
[----:B------:R0:W-:Y:S04]  /*104a0*/  STL [R1+0x820], R28 ;  /* 0x0008201c01007387 */ /* 0x0001e80000100800 */
[----:B0-----:R-:W5:Y:S04]  /*104b0*/  LDL.LU.64 R28, [R1+0x878] ;  /* 0x00087800011c7983 */ /* 0x001f680000300a00 */
[----:B------:R0:W-:Y:S04]  /*104c0*/  STL [R1+0x81c], R0 ;  /* 0x00081c0001007387 */ /* 0x0001e80000100800 */
[----:B------:R1:W-:Y:S04]  /*104d0*/  STL [R1+0x828], R14 ;  /* 0x0008280e01007387 */ /* 0x0003e80000100800 */
[----:B------:R-:W5:Y:S01]  /*104e0*/  LDL.LU.64 R4, [R1+0x880] ;  /* 0x0008800001047983 */ /* 0x000f620000300a00 */
[----:B0-----:R-:W-:-:S05]  /*104f0*/  IMAD.MOV.U32 R0, RZ, RZ, R15 ;  /* 0x000000ffff007224 */ /* 0x001fca00078e000f */
[----:B------:R0:W-:Y:S04]  /*10500*/  STL [R1+0x824], R0 ;  /* 0x0008240001007387 */ /* 0x0001e80000100800 */
[----:B----4-:R4:W-:Y:S04]  /*10510*/  STL [R1+0x830], R20 ;  /* 0x0008301401007387 */ /* 0x0109e80000100800 */
[----:B-1----:R-:W5:Y:S01]  /*10520*/  LDL.LU.64 R14, [R1+0x228] ;  /* 0x00022800010e7983 */ /* 0x002f620000300a00 */
[----:B0-----:R-:W-:-:S03]  /*10530*/  IMAD.MOV.U32 R0, RZ, RZ, R21 ;  /* 0x000000ffff007224 */ /* 0x001fc600078e0015 */
[----:B------:R-:W-:Y:S04]  /*10540*/  STL [R1+0x838], R22 ;  /* 0x0008381601007387 */ /* 0x000fe80000100800 */
[----:B------:R0:W-:Y:S04]  /*10550*/  STL [R1+0x82c], R0 ;  /* 0x00082c0001007387 */ /* 0x0001e80000100800 */
[----:B----4-:R-:W4:Y:S01]  /*10560*/  LDL.LU.64 R20, [R1+0x890] ;  /* 0x0008900001147983 */ /* 0x010f220000300a00 */
[----:B0-----:R-:W-:-:S03]  /*10570*/  IMAD.MOV.U32 R0, RZ, RZ, R23 ;  /* 0x000000ffff007224 */ /* 0x001fc600078e0017 */
[----:B---3--:R-:W-:Y:S04]  /*10580*/  STL [R1+0x840], R2 ;  /* 0x0008400201007387 */ /* 0x008fe80000100800 */
[----:B------:R0:W-:Y:S02]  /*10590*/  STL [R1+0x834], R0 ;  /* 0x0008340001007387 */ /* 0x0001e40000100800 */
[----:B0-----:R-:W-:Y:S02]  /*105a0*/  IMAD.MOV.U32 R0, RZ, RZ, R3 ;  /* 0x000000ffff007224 */ /* 0x001fe400078e0003 */
[----:B------:R-:W3:Y:S04]  /*105b0*/  LDL.LU.64 R2, [R1+0x898] ;  /* 0x0008980001027983 */ /* 0x000ee80000300a00 */
        /* <DEDUP_REMOVED lines=31> */
[----:B------:R-:W-:Y:S04]  /*107b0*/  STL [R1+0x888], R14 ;  /* 0x0008880e01007387 */ /* 0x000fe80000100800 */
[----:B------:R0:W-:Y:S04]  /*107c0*/  STL [R1+0x87c], R0 ;  /* 0x00087c0001007387 */ /* 0x0001e80000100800 */
[----:B-1----:R-:W5:Y:S01]  /*107d0*/  LDL.LU.64 R4, [R1+0x8d8] ;  /* 0x0008d80001047983 */ /* 0x002f620000300a00 */
[----:B0-----:R-:W-:-:S03]  /*107e0*/  IMAD.MOV.U32 R0, RZ, RZ, R15 ;  /* 0x000000ffff007224 */ /* 0x001fc600078e000f */
[----:B----4-:R-:W-:Y:S04]  /*107f0*/  STL [R1+0x890], R20 ;  /* 0x0008901401007387 */ /* 0x010fe80000100800 */
[----:B------:R0:W-:Y:S04]  /*10800*/  STL [R1+0x884], R0 ;  /* 0x0008840001007387 */ /* 0x0001e80000100800 */
[----:B------:R-:W4:Y:S04]  /*10810*/  LDL.LU.64 R14, [R1+0x8e0] ;  /* 0x0008e000010e7983 */ /* 0x000f280000300a00 */
[----:B------:R-:W4:Y:S01]  /*10820*/  LDL.LU.64 R22, [R1+0x1b0] ;  /* 0x0001b00001167983 */ /* 0x000f220000300a00 */
[----:B0-----:R-:W-:-:S05]  /*10830*/  IMAD.MOV.U32 R0, RZ, RZ, R21 ;  /* 0x000000ffff007224 */ /* 0x001fca00078e0015 */
[----:B------:R3:W-:Y:S02]  /*10840*/  STL [R1+0x88c], R0 ;  /* 0x00088c0001007387 */ /* 0x0007e40000100800 */
[----:B---3--:R-:W-:Y:S02]  /*10850*/  IMAD.MOV.U32 R0, RZ, RZ, R3 ;  /* 0x000000ffff007224 */ /* 0x008fe400078e0003 */
[----:B------:R0:W-:Y:S04]  /*10860*/  STL [R1+0x898], R2 ;  /* 0x0008980201007387 */ /* 0x0001e80000100800 */
[----:B0-----:R-:W3:Y:S04]  /*10870*/  LDL.LU.64 R2, [R1+0x8f0] ;  /* 0x0008f00001027983 */ /* 0x001ee80000300a00 */
[----:B------:R0:W-:Y:S04]  /*10880*/  STL [R1+0x894], R0 ;  /* 0x0008940001007387 */ /* 0x0001e80000100800 */
[----:B------:R1:W-:Y:S01]  /*10890*/  STL [R1+0x8a0], R26 ;  /* 0x0008a01a01007387 */ /* 0x0003e20000100800 */
[----:B0-----:R-:W-:-:S03]  /*108a0*/  IMAD.MOV.U32 R0, RZ, RZ, R27 ;  /* 0x000000ffff007224 */ /* 0x001fc600078e001b */
[----:B-1----:R-:W3:Y:S04]  /*108b0*/  LDL.LU.64 R26, [R1+0x8f8] ;  /* 0x0008f800011a7983 */ /* 0x002ee80000300a00 */
[----:B------:R0:W-:Y:S04]  /*108c0*/  STL [R1+0x89c], R0 ;  /* 0x00089c0001007387 */ /* 0x0001e80000100800 */
[----:B------:R-:W-:Y:S04]  /*108d0*/  STL [R1+0x8a8], R8 ;  /* 0x0008a80801007387 */ /* 0x000fe80000100800 */
[----:B------:R-:W3:Y:S01]  /*108e0*/  LDL.LU.64 R20, [R1+0x900] ;  /* 0x0009000001147983 */ /* 0x000ee20000300a00 */
[----:B0-----:R-:W-:-:S05]  /*108f0*/  IMAD.MOV.U32 R0, RZ, RZ, R9 ;  /* 0x000000ffff007224 */ /* 0x001fca00078e0009 */
[----:B------:R2:W-:Y:S02]  /*10900*/  STL [R1+0x8a4], R0 ;  /* 0x0008a40001007387 */ /* 0x0005e40000100800 */
[----:B--2---:R-:W-:Y:S02]  /*10910*/  IMAD.MOV.U32 R0, RZ, RZ, R17 ;  /* 0x000000ffff007224 */ /* 0x004fe400078e0011 */
[----:B------:R0:W-:Y:S04]  /*10920*/  STL [R1+0x8b0], R16 ;  /* 0x0008b01001007387 */ /* 0x0001e80000100800 */
[----:B------:R-:W2:Y:S04]  /*10930*/  LDL.LU.64 R8, [R1+0x188] ;  /* 0x0001880001087983 */ /* 0x000ea80000300a00 */
[----:B-----5:R-:W-:Y:S04]  /*10940*/  STL [R1+0x8b8], R6 ;  /* 0x0008b80601007387 */ /* 0x020fe80000100800 */
[----:B------:R1:W-:Y:S04]  /*10950*/  STL [R1+0x8ac], R0 ;  /* 0x0008ac0001007387 */ /* 0x0003e80000100800 */
[----:B0-----:R-:W5:Y:S01]  /*10960*/  LDL.LU.64 R16, [R1+0x910] ;  /* 0x0009100001107983 */ /* 0x001f620000300a00 */
[----:B-1----:R-:W-:-:S03]  /*10970*/  IMAD.MOV.U32 R0, RZ, RZ, R7 ;  /* 0x000000ffff007224 */ /* 0x002fc600078e0007 */
[----:B------:R-:W-:Y:S04]  /*10980*/  STL [R1+0x8c0], R10 ;  /* 0x0008c00a01007387 */ /* 0x000fe80000100800 */
[----:B------:R0:W-:Y:S04]  /*10990*/  STL [R1+0x8b4], R0 ;  /* 0x0008b40001007387 */ /* 0x0001e80000100800 */
[----:B------:R-:W5:Y:S01]  /*109a0*/  LDL.LU.64 R6, [R1+0x918] ;  /* 0x0009180001067983 */ /* 0x000f620000300a00 */
[----:B0-----:R-:W-:-:S03]  /*109b0*/  IMAD.MOV.U32 R0, RZ, RZ, R11 ;  /* 0x000000ffff007224 */ /* 0x001fc600078e000b */
        /* <DEDUP_REMOVED lines=8> */
[----:B------:R-:W5:Y:S04]  /*10a40*/  LDL.LU.64 R28, [R1+0x930] ;  /* 0x00093000011c7983 */ /* 0x000f680000300a00 */
[----:B------:R0:W-:Y:S04]  /*10a50*/  STL [R1+0x8cc], R0 ;  /* 0x0008cc0001007387 */ /* 0x0001e80000100800 */
[----:B------:R1:W-:Y:S01]  /*10a60*/  STL [R1+0x8d8], R4 ;  /* 0x0008d80401007387 */ /* 0x0003e20000100800 */
[----:B0-----:R-:W-:-:S03]  /*10a70*/  IMAD.MOV.U32 R0, RZ, RZ, R5 ;  /* 0x000000ffff007224 */ /* 0x001fc600078e0005 */
[----:B-1----:R-:W5:Y:S04]  /*10a80*/  LDL.LU.64 R4, [R1+0x938] ;  /* 0x0009380001047983 */ /* 0x002f680000300a00 */
[----:B------:R0:W-:Y:S04]  /*10a90*/  STL [R1+0x8d4], R0 ;  /* 0x0008d40001007387 */ /* 0x0001e80000100800 */
[----:B----4-:R1:W-:Y:S01]  /*10aa0*/  STL [R1+0x8e0], R14 ;  /* 0x0008e00e01007387 */ /* 0x0103e20000100800 */
[----:B0-----:R-:W-:-:S03]  /*10ab0*/  IMAD.MOV.U32 R0, RZ, RZ, R15 ;  /* 0x000000ffff007224 */ /* 0x001fc600078e000f */
[----:B------:R-:W-:Y:S04]  /*10ac0*/  STL [R1+0x8e8], R22 ;  /* 0x0008e81601007387 */ /* 0x000fe80000100800 */
[----:B------:R0:W-:Y:S04]  /*10ad0*/  STL [R1+0x8dc], R0 ;  /* 0x0008dc0001007387 */ /* 0x0001e80000100800 */
[----:B-1----:R-:W4:Y:S01]  /*10ae0*/  LDL.LU.64 R14, [R1+0x940] ;  /* 0x00094000010e7983 */ /* 0x002f220000300a00 */
        /* <DEDUP_REMOVED lines=12> */
[----:B--2---:R-:W-:Y:S04]  /*10bb0*/  STL [R1+0x908], R8 ;  /* 0x0009080801007387 */ /* 0x004fe80000100800 */
[----:B------:R0:W-:Y:S04]  /*10bc0*/  STL [R1+0x8fc], R0 ;  /* 0x0008fc0001007387 */ /* 0x0001e80000100800 */
[----:B-1----:R-:W2:Y:S01]  /*10bd0*/  LDL.LU.64 R20, [R1+0x958] ;  /* 0x0009580001147983 */ /* 0x002ea20000300a00 */
[----:B0-----:R-:W-:-:S03]  /*10be0*/  IMAD.MOV.U32 R0, RZ, RZ, R9 ;  /* 0x000000ffff007224 */ /* 0x001fc600078e0009 */
[----:B-----5:R-:W-:Y:S04]  /*10bf0*/  STL [R1+0x910], R16 ;  /* 0x0009101001007387 */ /* 0x020fe80000100800 */
        /* <DEDUP_REMOVED lines=10> */
[----:B0-----:R-:W-:Y:S02]  /*10ca0*/  IMAD.MOV.U32 R0, RZ, RZ, R11 ;  /* 0x000000ffff007224 */ /* 0x001fe400078e000b */
[----:B------:R-:W-:Y:S01]  /*10cb0*/  IMAD.MOV.U32 R10, RZ, RZ, R19 ;  /* 0x000000ffff0a7224 */ /* 0x000fe200078e0013 */
[----:B------:R0:W-:Y:S04]  /*10cc0*/  STL [R1+0x928], R18 ;  /* 0x0009281201007387 */ /* 0x0001e80000100800 */
[----:B------:R-:W-:Y:S04]  /*10cd0*/  STL [R1+0x91c], R0 ;  /* 0x00091c0001007387 */ /* 0x000fe80000100800 */
[----:B------:R-:W-:Y:S04]  /*10ce0*/  STL [R1+0x930], R28 ;  /* 0x0009301c01007387 */ /* 0x000fe80000100800 */
[----:B------:R1:W-:Y:S04]  /*10cf0*/  STL [R1+0x924], R10 ;  /* 0x0009240a01007387 */ /* 0x0003e80000100800 */
[----:B0-----:R-:W5:Y:S01]  /*10d00*/  LDL.LU.64 R18, [R1+0x978] ;  /* 0x0009780001127983 */ /* 0x001f620000300a00 */
[----:B-1----:R-:W-:-:S03]  /*10d10*/  IMAD.MOV.U32 R10, RZ, RZ, R29 ;  /* 0x000000ffff0a7224 */ /* 0x002fc600078e001d */
[----:B------:R0:W-:Y:S04]  /*10d20*/  STL [R1+0x938], R4 ;  /* 0x0009380401007387 */ /* 0x0001e80000100800 */
[----:B------:R-:W-:Y:S04]  /*10d30*/  STL [R1+0x92c], R10 ;  /* 0x00092c0a01007387 */ /* 0x000fe80000100800 */
[----:B------:R-:W5:Y:S04]  /*10d40*/  LDL.LU.64 R28, [R1+0x980] ;  /* 0x00098000011c7983 */ /* 0x000f680000300a00 */
[----:B------:R-:W1:Y:S01]  /*10d50*/  S2R R0, SR_TID.X ;  /* 0x0000000000007919 */ /* 0x000e620000002100 */
[----:B0-----:R-:W-:-:S03]  /*10d60*/  IMAD.MOV.U32 R4, RZ, RZ, R5 ;  /* 0x000000ffff047224 */ /* 0x001fc600078e0005 */
[----:B----4-:R-:W-:Y:S01]  /*10d70*/  STL [R1+0x940], R14 ;  /* 0x0009400e01007387 */ /* 0x010fe20000100800 */
[----:B-1----:R-:W-:-:S04]  /*10d80*/  SHF.R.U32.HI R0, RZ, 0x5, R0 ;  /* 0x00000005ff007819 */ /* 0x002fc80000011600 */
[----:B------:R-:W-:Y:S01]  /*10d90*/  SGXT.U32 R0, R0, 0x1 ;  /* 0x000000010000781a */ /* 0x000fe20000000000 */
[----:B------:R0:W-:Y:S03]  /*10da0*/  STL [R1+0x934], R4 ;  /* 0x0009340401007387 */ /* 0x0001e60000100800 */
[----:B------:R-:W-:-:S05]  /*10db0*/  LOP3.LUT R0, R0, 0x7e, RZ, 0xfc, !PT ;  /* 0x0000007e00007812 */ /* 0x000fca00078efcff */
[----:B------:R-:W-:Y:S02]  /*10dc0*/  IMAD R24, R0, c[0x0][0x188], RZ ;  /* 0x0000620000187a24 */ /* 0x000fe400078e02ff */
[----:B0-----:R-:W-:Y:S02]  /*10dd0*/  IMAD.MOV.U32 R4, RZ, RZ, R15 ;  /* 0x000000ffff047224 */ /* 0x001fe400078e000f */
[----:B------:R-:W4:Y:S04]  /*10de0*/  LDL.LU.64 R14, [R1+0xd8] ;  /* 0x0000d800010e7983 */ /* 0x000f280000300a00 */
[----:B------:R-:W-:Y:S01]  /*10df0*/  STL [R1+0x93c], R4 ;  /* 0x00093c0401007387 */ /* 0x000fe20000100800 */
[----:B---3--:R-:W-:-:S03]  /*10e00*/  IMAD.MOV.U32 R0, RZ, RZ, R3 ;  /* 0x000000ffff007224 */ /* 0x008fc600078e0003 */
[----:B------:R0:W-:Y:S04]  /*10e10*/  STL [R1+0x948], R2 ;  /* 0x0009480201007387 */ /* 0x0001e80000100800 */
[----:B0-----:R-:W3:Y:S04]  /*10e20*/  LDL.LU.64 R2, [R1+0x990] ;  /* 0x0009900001027983 */ /* 0x001ee80000300a00 */
[----:B------:R0:W-:Y:S04]  /*10e30*/  STL [R1+0x944], R0 ;  /* 0x0009440001007387 */ /* 0x0001e80000100800 */
[----:B------:R1:W-:Y:S04]  /*10e40*/  STL [R1+0x950], R26 ;  /* 0x0009501a01007387 */ /* 0x0003e80000100800 */
[----:B------:R-:W3:Y:S01]  /*10e50*/  LDL.LU.64 R12, [R1+0x998] ;  /* 0x00099800010c7983 */ /* 0x000ee20000300a00 */
[----:B0-----:R-:W-:-:S05]  /*10e60*/  IMAD.MOV.U32 R0, RZ, RZ, R27 ;  /* 0x000000ffff007224 */ /* 0x001fca00078e001b */
[----:B------:R2:W-:Y:S01]  /*10e70*/  STL [R1+0x94c], R0 ;  /* 0x00094c0001007387 */ /* 0x0005e20000100800 */
[----:B------:R-:W-:-:S04]  /*10e80*/  IMAD.MOV R5, RZ, RZ, -c[0x0][0x188] ;  /* 0x80006200ff057624 */ /* 0x000fc800078e02ff */
[----:B-1----:R-:W-:-:S04]  /*10e90*/  IMAD R27, R5, 0x2, R24 ;  /* 0x00000002051b7824 */ /* 0x002fc800078e0218 */
[----:B------:R-:W-:Y:S02]  /*10ea0*/  IMAD R25, R5, 0x2, R27 ;  /* 0x0000000205197824 */ /* 0x000fe400078e021b */
[----:B--2---:R-:W-:Y:S01]  /*10eb0*/  IMAD.MOV.U32 R0, RZ, RZ, R21 ;  /* 0x000000ffff007224 */ /* 0x004fe200078e0015 */
[----:B------:R-:W-:Y:S04]  /*10ec0*/  STL [R1+0x958], R20 ;  /* 0x0009581401007387 */ /* 0x000fe80000100800 */
[----:B------:R-:W2:Y:S04]  /*10ed0*/  LDL.LU.64 R10, [R1+0x9a0] ;  /* 0x0009a000010a7983 */ /* 0x000ea80000300a00 */
[----:B------:R5:W-:Y:S02]  /*10ee0*/  STL [R1+0x954], R0 ;  /* 0x0009540001007387 */ /* 0x000be40000100800 */
[----:B-----5:R-:W-:-:S02]  /*10ef0*/  IMAD.MOV.U32 R0, RZ, RZ, R9 ;  /* 0x000000ffff007224 */ /* 0x020fc400078e0009 */
[----:B------:R-:W-:Y:S04]  /*10f00*/  STL [R1+0x960], R8 ;  /* 0x0009600801007387 */ /* 0x000fe80000100800 */
[----:B------:R0:W-:Y:S02]  /*10f10*/  STL [R1+0x95c], R0 ;  /* 0x00095c0001007387 */ /* 0x0001e40000100800 */
[----:B0-----:R-:W-:Y:S02]  /*10f20*/  IMAD.MOV.U32 R0, RZ, RZ, R17 ;  /* 0x000000ffff007224 */ /* 0x001fe400078e0011 */
[----:B------:R0:W-:Y:S04]  /*10f30*/  STL [R1+0x968], R16 ;  /* 0x0009681001007387 */ /* 0x0001e80000100800 */
[----:B0-----:R-:W5:Y:S04]  /*10f40*/  LDL.LU.64 R16, [R1+0xb0] ;  /* 0x0000b00001107983 */ /* 0x001f680000300a00 */
[----:B------:R0:W-:Y:S04]  /*10f50*/  STL [R1+0x964], R0 ;  /* 0x0009640001007387 */ /* 0x0001e80000100800 */
[----:B------:R1:W-:Y:S01]  /*10f60*/  STL [R1+0x970], R6 ;  /* 0x0009700601007387 */ /* 0x0003e20000100800 */
[----:B0-----:R-:W-:-:S03]  /*10f70*/  IMAD.MOV.U32 R0, RZ, RZ, R7 ;  /* 0x000000ffff007224 */ /* 0x001fc600078e0007 */
[----:B-1----:R-:W5:Y:S04]  /*10f80*/  LDL.LU.64 R6, [R1+0x9b0] ;  /* 0x0009b00001067983 */ /* 0x002f680000300a00 */
[----:B------:R0:W-:Y:S04]  /*10f90*/  STL [R1+0x96c], R0 ;  /* 0x00096c0001007387 */ /* 0x0001e80000100800 */
[----:B------:R-:W-:Y:S04]  /*10fa0*/  STL.64 [R1+0xe40], R24 ;  /* 0x000e401801007387 */ /* 0x000fe80000100a00 */
[----:B------:R1:W-:Y:S01]  /*10fb0*/  STL [R1+0x978], R18 ;  /* 0x0009781201007387 */ /* 0x0003e20000100800 */
[----:B0-----:R-:W-:-:S03]  /*10fc0*/  IMAD.MOV.U32 R0, RZ, RZ, R19 ;  /* 0x000000ffff007224 */ /* 0x001fc600078e0013 */
[----:B------:R-:W5:Y:S04]  /*10fd0*/  LDL.LU.64 R22, [R1+0x9b8] ;  /* 0x0009b80001167983 */ /* 0x000f680000300a00 */
[----:B------:R-:W-:Y:S04]  /*10fe0*/  STL [R1+0x980], R28 ;  /* 0x0009801c01007387 */ /* 0x000fe80000100800 */
[----:B------:R0:W-:Y:S04]  /*10ff0*/  STL [R1+0x974], R0 ;  /* 0x0009740001007387 */ /* 0x0001e80000100800 */
[----:B-1----:R-:W5:Y:S04]  /*11000*/  LDL.LU.64 R18, [R1+0x9c0] ;  /* 0x0009c00001127983 */ /* 0x002f680000300a00 */
[----:B------:R-:W5:Y:S01]  /*11010*/  LDL.LU.64 R20, [R1+0x88] ;  /* 0x0000880001147983 */ /* 0x000f620000300a00 */
[----:B0-----:R-:W-:-:S02]  /*11020*/  IMAD.MOV.U32 R0, RZ, RZ, R29 ;  /* 0x000000ffff007224 */ /* 0x001fc400078e001d */
[----:B------:R-:W-:-:S03]  /*11030*/  IMAD R26, R5, 0x2, R25 ;  /* 0x00000002051a7824 */ /* 0x000fc600078e0219 */
[----:B------:R4:W-:Y:S01]  /*11040*/  STL [R1+0x97c], R0 ;  /* 0x00097c0001007387 */ /* 0x0009e20000100800 */
[----:B------:R-:W-:-:S03]  /*11050*/  IMAD R28, R5, 0x2, R26 ;  /* 0x00000002051c7824 */ /* 0x000fc600078e021a */
[----:B------:R-:W-:Y:S01]  /*11060*/  STL.64 [R1+0xe48], R26 ;  /* 0x000e481a01007387 */ /* 0x000fe20000100a00 */
[----:B----4-:R-:W-:-:S03]  /*11070*/  IMAD.MOV.U32 R0, RZ, RZ, R15 ;  /* 0x000000ffff007224 */ /* 0x010fc600078e000f */
[----:B------:R-:W-:Y:S04]  /*11080*/  STL [R1+0x988], R14 ;  /* 0x0009880e01007387 */ /* 0x000fe80000100800 */
[----:B------:R-:W4:Y:S04]  /*11090*/  LDL.LU.64 R8, [R1+0x9d0] ;  /* 0x0009d00001087983 */ /* 0x000f280000300a00 */
[----:B------:R3:W-:Y:S02]  /*110a0*/  STL [R1+0x984], R0 ;  /* 0x0009840001007387 */ /* 0x0007e40000100800 */
[----:B---3--:R-:W-:-:S02]  /*110b0*/  IMAD.MOV.U32 R0, RZ, RZ, R3 ;  /* 0x000000ffff007224 */ /* 0x008fc400078e0003 */
[----:B------:R-:W-:Y:S04]  /*110c0*/  STL [R1+0x990], R2 ;  /* 0x0009900201007387 */ /* 0x000fe80000100800 */
[----:B------:R-:W-:Y:S04]  /*110d0*/  STL [R1+0xe50], R28 ;  /* 0x000e501c01007387 */ /* 0x000fe80000100800 */
[----:B------:R0:W-:Y:S04]  /*110e0*/  STL [R1+0x98c], R0 ;  /* 0x00098c0001007387 */ /* 0x0001e80000100800 */
[----:B------:R-:W-:Y:S04]  /*110f0*/  STL [R1+0x998], R12 ;  /* 0x0009980c01007387 */ /* 0x000fe80000100800 */
[----:B------:R-:W3:Y:S01]  /*11100*/  LDL.LU.64 R14, [R1+0x9d8] ;  /* 0x0009d800010e7983 */ /* 0x000ee20000300a00 */
[----:B0-----:R-:W-:-:S02]  /*11110*/  IMAD.MOV.U32 R0, RZ, RZ, R13 ;  /* 0x000000ffff007224 */ /* 0x001fc400078e000d */
[----:B------:R-:W-:Y:S01]  /*11120*/  IMAD R3, R5, 0x2, R28 ;  /* 0x0000000205037824 */ /* 0x000fe200078e021c */
[----:B--2---:R-:W-:Y:S04]  /*11130*/  STL [R1+0x9a0], R10 ;  /* 0x0009a00a01007387 */ /* 0x004fe80000100800 */
[----:B------:R0:W-:Y:S04]  /*11140*/  STL [R1+0x994], R0 ;  /* 0x0009940001007387 */ /* 0x0001e80000100800 */
[----:B------:R-:W2:Y:S01]  /*11150*/  LDL.LU.64 R26, [R1+0x9e0] ;  /* 0x0009e000011a7983 */ /* 0x000ea20000300a00 */
[----:B0-----:R-:W-:-:S03]  /*11160*/  IMAD.MOV.U32 R0, RZ, RZ, R11 ;  /* 0x000000ffff007224 */ /* 0x001fc600078e000b */
[----:B------:R-:W2:Y:S04]  /*11170*/  LDL.LU.64 R10, [R1+0x70] ;  /* 0x00007000010a7983 */ /* 0x000ea80000300a00 */
[----:B------:R5:W-:Y:S04]  /*11180*/  STL [R1+0x99c], R0 ;  /* 0x00099c0001007387 */ /* 0x000be80000100800 */
[----:B------:R-:W-:Y:S01]  /*11190*/  STL [R1+0xe54], R3 ;  /* 0x000e540301007387 */ /* 0x000fe20000100800 */
[----:B-----5:R-:W-:-:S03]  /*111a0*/  IMAD.MOV.U32 R0, RZ, RZ, R17 ;  /* 0x000000ffff007224 */ /* 0x020fc600078e0011 */
[----:B------:R0:W-:Y:S04]  /*111b0*/  STL [R1+0x9a8], R16 ;  /* 0x0009a81001007387 */ /* 0x0001e80000100800 */
[----:B0-----:R-:W5:Y:S04]  /*111c0*/  LDL.LU.64 R16, [R1+0x9f0] ;  /* 0x0009f00001107983 */ /* 0x001f680000300a00 */
        /* <DEDUP_REMOVED lines=8> */
[----:B------:R-:W-:Y:S04]  /*11250*/  STL [R1+0x9c0], R18 ;  /* 0x0009c01201007387 */ /* 0x000fe80000100800 */
[----:B------:R0:W-:Y:S02]  /*11260*/  STL [R1+0x9b4], R0 ;  /* 0x0009b40001007387 */ /* 0x0001e40000100800 */
[----:B0-----:R-:W-:-:S02]  /*11270*/  IMAD.MOV.U32 R0, RZ, RZ, R19 ;  /* 0x000000ffff007224 */ /* 0x001fc400078e0013 */
[----:B------:R-:W5:Y:S04]  /*11280*/  LDL.LU.64 R18, [R1+0x68] ;  /* 0x0000680001127983 */ /* 0x000f680000300a00 */
[----:B------:R0:W-:Y:S04]  /*11290*/  STL [R1+0x9bc], R0 ;  /* 0x0009bc0001007387 */ /* 0x0001e80000100800 */
[----:B------:R1:W-:Y:S04]  /*112a0*/  STL [R1+0x9c8], R20 ;  /* 0x0009c81401007387 */ /* 0x0003e80000100800 */
[----:B------:R-:W5:Y:S01]  /*112b0*/  LDL.LU.64 R22, [R1+0xa10] ;  /* 0x000a100001167983 */ /* 0x000f620000300a00 */
[----:B------:R-:W-:-:S02]  /*112c0*/  IMAD R4, R5, 0x2, R3 ;  /* 0x0000000205047824 */ /* 0x000fc400078e0203 */
[----:B0-----:R-:W-:Y:S02]  /*112d0*/  IMAD.MOV.U32 R0, RZ, RZ, R21 ;  /* 0x000000ffff007224 */ /* 0x001fe400078e0015 */
[----:B------:R-:W-:-:S03]  /*112e0*/  IMAD R6, R5, 0x2, R4 ;  /* 0x0000000205067824 */ /* 0x000fc600078e0204 */
[----:B------:R0:W-:Y:S01]  /*112f0*/  STL [R1+0x9c4], R0 ;  /* 0x0009c40001007387 */ /* 0x0001e20000100800 */
[C---:B------:R-:W-:Y:S02]  /*11300*/  IMAD R7, R5.reuse, 0x2, R6 ;  /* 0x0000000205077824 */ /* 0x040fe400078e0206 */
[----:B----4-:R-:W-:Y:S01]  /*11310*/  IMAD.MOV.U32 R2, RZ, RZ, R9 ;  /* 0x000000ffff027224 */ /* 0x010fe200078e0009 */
[----:B------:R4:W-:Y:S04]  /*11320*/  STL [R1+0x9d0], R8 ;  /* 0x0009d00801007387 */ /* 0x0009e80000100800 */
[----:B-1----:R-:W5:Y:S04]  /*11330*/  LDL.LU.64 R20, [R1+0xa18] ;  /* 0x000a180001147983 */ /* 0x002f680000300a00 */
[----:B0-----:R-:W5:Y:S04]  /*11340*/  LDL R0, [R1+0xd3c] ;  /* 0x000d3c0001007983 */ /* 0x001f680000100800 */
[----:B------:R3:W-:Y:S04]  /*11350*/  STL [R1+0x9cc], R2 ;  /* 0x0009cc0201007387 */ /* 0x0007e80000100800 */
[----:B------:R-:W-:Y:S01]  /*11360*/  STL.64 [R1+0xe58], R6 ;  /* 0x000e580601007387 */ /* 0x000fe20000100a00 */
[----:B----4-:R-:W-:-:S02]  /*11370*/  IMAD R8, R5, 0x2, R7 ;  /* 0x0000000205087824 */ /* 0x010fc400078e0207 */
[----:B---3--:R-:W-:Y:S01]  /*11380*/  IMAD.MOV.U32 R2, RZ, RZ, R15 ;  /* 0x000000ffff027224 */ /* 0x008fe200078e000f */
[----:B------:R0:W-:Y:S04]  /*11390*/  STL [R1+0x9d8], R14 ;  /* 0x0009d80e01007387 */ /* 0x0001e80000100800 */
[----:B0-----:R-:W3:Y:S04]  /*113a0*/  LDL.LU.64 R14, [R1+0xa20] ;  /* 0x000a2000010e7983 */ /* 0x001ee80000300a00 */
[----:B------:R2:W-:Y:S02]  /*113b0*/  STL [R1+0x9d4], R2 ;  /* 0x0009d40201007387 */ /* 0x0005e40000100800 */
[----:B--2---:R-:W-:-:S02]  /*113c0*/  IMAD.MOV.U32 R2, RZ, RZ, R27 ;  /* 0x000000ffff027224 */ /* 0x004fc400078e001b */
[----:B------:R-:W-:Y:S04]  /*113d0*/  STL [R1+0x9e0], R26 ;  /* 0x0009e01a01007387 */ /* 0x000fe80000100800 */
[----:B------:R0:W-:Y:S04]  /*113e0*/  STL [R1+0x9dc], R2 ;  /* 0x0009dc0201007387 */ /* 0x0001e80000100800 */
[----:B------:R1:W-:Y:S04]  /*113f0*/  STL [R1+0x9e8], R10 ;  /* 0x0009e80a01007387 */ /* 0x0003e80000100800 */
[----:B------:R-:W2:Y:S04]  /*11400*/  LDL.LU.64 R6, [R1+0x60] ;  /* 0x0000600001067983 */ /* 0x000ea80000300a00 */
[----:B0-----:R-:W4:Y:S01]  /*11410*/  LDL.LU.64 R2, [R1+0xa30] ;  /* 0x000a300001027983 */ /* 0x001f220000300a00 */
[----:B-1----:R-:W-:-:S05]  /*11420*/  IMAD.MOV.U32 R10, RZ, RZ, R11 ;  /* 0x000000ffff0a7224 */ /* 0x002fca00078e000b */
[----:B------:R-:W-:Y:S01]  /*11430*/  STL [R1+0x9e4], R10 ;  /* 0x0009e40a01007387 */ /* 0x000fe20000100800 */
[----:B-----5:R-:W-:-:S03]  /*11440*/  IMAD.MOV.U32 R11, RZ, RZ, R17 ;  /* 0x000000ffff0b7224 */ /* 0x020fc600078e0011 */
[----:B------:R0:W-:Y:S04]  /*11450*/  STL [R1+0x9f0], R16 ;  /* 0x0009f01001007387 */ /* 0x0001e80000100800 */
[----:B0-----:R-:W5:Y:S04]  /*11460*/  LDL.LU.64 R16, [R1+0xa38] ;  /* 0x000a380001107983 */ /* 0x001f680000300a00 */
[----:B------:R0:W-:Y:S04]  /*11470*/  STL [R1+0x9ec], R11 ;  /* 0x0009ec0b01007387 */ /* 0x0001e80000100800 */
[----:B------:R-:W-:Y:S01]  /*11480*/  STL [R1+0x9f8], R24 ;  /* 0x0009f81801007387 */ /* 0x000fe20000100800 */
[----:B0-----:R-:W-:-:S03]  /*11490*/  IMAD.MOV.U32 R11, RZ, RZ, R25 ;  /* 0x000000ffff0b7224 */ /* 0x001fc600078e0019 */
[----:B------:R0:W-:Y:S04]  /*114a0*/  STL [R1+0xa00], R12 ;  /* 0x000a000c01007387 */ /* 0x0001e80000100800 */
[----:B------:R-:W-:Y:S04]  /*114b0*/  STL [R1+0x9f4], R11 ;  /* 0x0009f40b01007387 */ /* 0x000fe80000100800 */
[----:B------:R-:W5:Y:S01]  /*114c0*/  LDL.LU.64 R28, [R1+0xa40] ;  /* 0x000a4000011c7983 */ /* 0x000f620000300a00 */
[----:B0-----:R-:W-:-:S05]  /*114d0*/  IMAD.MOV.U32 R12, RZ, RZ, R13 ;  /* 0x000000ffff0c7224 */ /* 0x001fca00078e000d */
[----:B------:R0:W-:Y:S04]  /*114e0*/  STL [R1+0x9fc], R12 ;  /* 0x0009fc0c01007387 */ /* 0x0001e80000100800 */
[----:B------:R1:W-:Y:S01]  /*114f0*/  STL [R1+0xa08], R18 ;  /* 0x000a081201007387 */ /* 0x0003e20000100800 */
[----:B0-----:R-:W-:-:S03]  /*11500*/  IMAD.MOV.U32 R12, RZ, RZ, R19 ;  /* 0x000000ffff0c7224 */ /* 0x001fc600078e0013 */
[----:B------:R-:W5:Y:S04]  /*11510*/  LDL.LU.64 R26, [R1+0x58] ;  /* 0x00005800011a7983 */ /* 0x000f680000300a00 */
[----:B-1----:R-:W5:Y:S04]  /*11520*/  LDL.LU.64 R18, [R1+0xa50] ;  /* 0x000a500001127983 */ /* 0x002f680000300a00 */
[----:B------:R-:W-:Y:S04]  /*11530*/  STL [R1+0xa04], R12 ;  /* 0x000a040c01007387 */ /* 0x000fe80000100800 */
[----:B------:R-:W-:Y:S04]  /*11540*/  STL [R1+0xa10], R22 ;  /* 0x000a101601007387 */ /* 0x000fe80000100800 */
[----:B------:R-:W5:Y:S01]  /*11550*/  LDL.LU.64 R24, [R1+0xa58] ;  /* 0x000a580001187983 */ /* 0x000f620000300a00 */
[----:B------:R-:W-:-:S05]  /*11560*/  IMAD.MOV.U32 R13, RZ, RZ, R23 ;  /* 0x000000ffff0d7224 */ /* 0x000fca00078e0017 */
[----:B------:R0:W-:Y:S04]  /*11570*/  STL [R1+0xa0c], R13 ;  /* 0x000a0c0d01007387 */ /* 0x0001e80000100800 */
[----:B------:R1:W-:Y:S01]  /*11580*/  STL [R1+0xa18], R20 ;  /* 0x000a181401007387 */ /* 0x0003e20000100800 */
[----:B------:R-:W-:Y:S01]  /*11590*/  ISETP.GE.AND P1, PT, R0, RZ, PT ;  /* 0x000000ff0000720c */ /* 0x000fe20003f26270 */
[----:B0-----:R-:W-:Y:S02]  /*115a0*/  IMAD.MOV.U32 R13, RZ, RZ, R21 ;  /* 0x000000ffff0d7224 */ /* 0x001fe400078e0015 */
[----:B-1----:R-:W5:Y:S04]  /*115b0*/  LDL.LU.64 R20, [R1+0xa60] ;  /* 0x000a600001147983 */ /* 0x002f680000300a00 */
[----:B------:R-:W-:Y:S01]  /*115c0*/  STL [R1+0xa14], R13 ;  /* 0x000a140d01007387 */ /* 0x000fe20000100800 */
[----:B---3--:R-:W-:-:S03]  /*115d0*/  IMAD.MOV.U32 R0, RZ, RZ, R15 ;  /* 0x000000ffff007224 */ /* 0x008fc600078e000f */
[----:B------:R-:W-:Y:S04]  /*115e0*/  STL [R1+0xa20], R14 ;  /* 0x000a200e01007387 */ /* 0x000fe80000100800 */
[----:B------:R-:W3:Y:S04]  /*115f0*/  LDL.LU.64 R22, [R1+0xa68] ;  /* 0x000a680001167983 */ /* 0x000ee80000300a00 */
[----:B------:R0:W-:Y:S04]  /*11600*/  STL [R1+0xa1c], R0 ;  /* 0x000a1c0001007387 */ /* 0x0001e80000100800 */
[----:B--2---:R1:W-:Y:S01]  /*11610*/  STL [R1+0xa28], R6 ;  /* 0x000a280601007387 */ /* 0x0043e20000100800 */
[----:B0-----:R-:W-:-:S03]  /*11620*/  IMAD.MOV.U32 R0, RZ, RZ, R7 ;  /* 0x000000ffff007224 */ /* 0x001fc600078e0007 */
[----:B-1----:R-:W2:Y:S04]  /*11630*/  LDL.LU.64 R6, [R1+0xe58] ;  /* 0x000e580001067983 */ /* 0x002ea80000300a00 */
[----:B----4-:R0:W-:Y:S04]  /*11640*/  STL [R1+0xa30], R2 ;  /* 0x000a300201007387 */ /* 0x0101e80000100800 */
[----:B------:R1:W-:Y:S01]  /*11650*/  STL [R1+0xa24], R0 ;  /* 0x000a240001007387 */ /* 0x0003e20000100800 */
[----:B0-----:R-:W-:-:S03]  /*11660*/  IMAD.MOV.U32 R2, RZ, RZ, R3 ;  /* 0x000000ffff027224 */ /* 0x001fc600078e0003 */
[----:B------:R-:W4:Y:S04]  /*11670*/  LDL.LU R3, [R1+0xe54] ;  /* 0x000e540001037983 */ /* 0x000f280000300800 */
[----:B-1----:R-:W2:Y:S04]  /*11680*/  LDL.LU R0, [R1+0x2a0] ;  /* 0x0002a00001007983 */ /* 0x002ea80000300800 */
[----:B------:R5:W-:Y:S02]  /*11690*/  STL [R1+0xa2c], R2 ;  /* 0x000a2c0201007387 */ /* 0x000be40000100800 */
[----:B-----5:R-:W-:-:S02]  /*116a0*/  IMAD.MOV.U32 R2, RZ, RZ, R17 ;  /* 0x000000ffff027224 */ /* 0x020fc400078e0011 */
[----:B------:R-:W-:Y:S04]  /*116b0*/  STL [R1+0xa38], R16 ;  /* 0x000a381001007387 */ /* 0x000fe80000100800 */
[----:B------:R0:W-:Y:S02]  /*116c0*/  STL [R1+0xa34], R2 ;  /* 0x000a340201007387 */ /* 0x0001e40000100800 */
[----:B0-----:R-:W-:Y:S02]  /*116d0*/  IMAD.MOV.U32 R2, RZ, RZ, R29 ;  /* 0x000000ffff027224 */ /* 0x001fe400078e001d */
[----:B------:R0:W-:Y:S04]  /*116e0*/  STL [R1+0xa40], R28 ;  /* 0x000a401c01007387 */ /* 0x0001e80000100800 */
[----:B0-----:R-:W5:Y:S04]  /*116f0*/  LDL.LU R28, [R1+0xe50] ;  /* 0x000e5000011c7983 */ /* 0x001f680000300800 */
[----:B------:R0:W-:Y:S02]  /*11700*/  STL [R1+0xa3c], R2 ;  /* 0x000a3c0201007387 */ /* 0x0001e40000100800 */
[----:B0-----:R-:W-:-:S02]  /*11710*/  IMAD.MOV.U32 R2, RZ, RZ, R27 ;  /* 0x000000ffff027224 */ /* 0x001fc400078e001b */
[----:B------:R0:W-:Y:S04]  /*11720*/  STL [R1+0xa48], R26 ;  /* 0x000a481a01007387 */ /* 0x0001e80000100800 */
[----:B0-----:R-:W4:Y:S04]  /*11730*/  LDL.LU.64 R26, [R1+0xe48] ;  /* 0x000e4800011a7983 */ /* 0x001f280000300a00 */
[----:B------:R-:W-:Y:S04]  /*11740*/  STL [R1+0xa50], R18 ;  /* 0x000a501201007387 */ /* 0x000fe80000100800 */
[----:B------:R0:W-:Y:S02]  /*11750*/  STL [R1+0xa44], R2 ;  /* 0x000a440201007387 */ /* 0x0001e40000100800 */
[----:B0-----:R-:W-:-:S05]  /*11760*/  IMAD.MOV.U32 R2, RZ, RZ, R19 ;  /* 0x000000ffff027224 */ /* 0x001fca00078e0013 */
[----:B------:R0:W-:Y:S04]  /*11770*/  STL [R1+0xa4c], R2 ;  /* 0x000a4c0201007387 */ /* 0x0001e80000100800 */
[----:B------:R1:W-:Y:S01]  /*11780*/  STL [R1+0xa58], R24 ;  /* 0x000a581801007387 */ /* 0x0003e20000100800 */
[----:B0-----:R-:W-:-:S03]  /*11790*/  IMAD.MOV.U32 R2, RZ, RZ, R25 ;  /* 0x000000ffff027224 */ /* 0x001fc600078e0019 */
[----:B-1----:R-:W5:Y:S01]  /*117a0*/  LDL.LU.64 R24, [R1+0xe40] ;  /* 0x000e400001187983 */ /* 0x002f620000300a00 */
[----:B------:R-:W-:Y:S01]  /*117b0*/  ISETP.NE.AND P0, PT, RZ, c[0x0][0x178], PT ;  /* 0x00005e00ff007a0c */ /* 0x000fe20003f05270 */
[----:B------:R-:W-:-:S04]  /*117c0*/  IMAD R9, R5, 0x2, R8 ;  /* 0x0000000205097824 */ /* 0x000fc800078e0208 */
[----:B------:R-:W-:-:S04]  /*117d0*/  IMAD R10, R5, 0x2, R9 ;  /* 0x00000002050a7824 */ /* 0x000fc800078e0209 */
[----:B------:R-:W-:-:S04]  /*117e0*/  IMAD R11, R5, 0x2, R10 ;  /* 0x00000002050b7824 */ /* 0x000fc800078e020a */
[C---:B------:R-:W-:Y:S01]  /*117f0*/  IMAD R12, R5.reuse, 0x2, R11 ;  /* 0x00000002050c7824 */ /* 0x040fe200078e020b */
[----:B------:R-:W-:Y:S03]  /*11800*/  STL [R1+0xa54], R2 ;  /* 0x000a540201007387 */ /* 0x000fe60000100800 */
[C---:B------:R-:W-:Y:S01]  /*11810*/  IMAD R13, R5.reuse, 0x2, R12 ;  /* 0x00000002050d7824 */ /* 0x040fe200078e020c */
[----:B------:R0:W-:Y:S03]  /*11820*/  STL [R1+0xa60], R20 ;  /* 0x000a601401007387 */ /* 0x0001e60000100800 */
[----:B------:R-:W-:-:S04]  /*11830*/  IMAD R14, R5, 0x2, R13 ;  /* 0x00000002050e7824 */ /* 0x000fc800078e020d */
[----:B------:R-:W-:Y:S02]  /*11840*/  IMAD R15, R5, 0x2, R14 ;  /* 0x00000002050f7824 */ /* 0x000fe400078e020e */
[----:B0-----:R-:W-:Y:S02]  /*11850*/  IMAD.MOV.U32 R20, RZ, RZ, R21 ;  /* 0x000000ffff147224 */ /* 0x001fe400078e0015 */
[----:B---3--:R-:W-:-:S03]  /*11860*/  IMAD.MOV.U32 R21, RZ, RZ, R23 ;  /* 0x000000ffff157224 */ /* 0x008fc600078e0017 */
[----:B------:R0:W-:Y:S01]  /*11870*/  STL [R1+0xa5c], R20 ;  /* 0x000a5c1401007387 */ /* 0x0001e20000100800 */
[----:B------:R-:W-:-:S03]  /*11880*/  IMAD R16, R5, 0x2, R15 ;  /* 0x0000000205107824 */ /* 0x000fc600078e020f */
[----:B------:R-:W-:Y:S01]  /*11890*/  STL [R1+0xa68], R22 ;  /* 0x000a681601007387 */ /* 0x000fe20000100800 */
[----:B------:R-:W-:-:S03]  /*118a0*/  IMAD R17, R5, 0x2, R16 ;  /* 0x0000000205117824 */ /* 0x000fc600078e0210 */
[----:B------:R1:W-:Y:S01]  /*118b0*/  STL [R1+0xa64], R21 ;  /* 0x000a641501007387 */ /* 0x0003e20000100800 */
[----:B------:R-:W-:-:S04]  /*118c0*/  IMAD R19, R5, 0x2, R17 ;  /* 0x0000000205137824 */ /* 0x000fc800078e0211 */
[----:B------:R-:W-:-:S04]  /*118d0*/  IMAD R18, R5, 0x2, R19 ;  /* 0x0000000205127824 */ /* 0x000fc800078e0213 */
[----:B0-----:R-:W-:-:S04]  /*118e0*/  IMAD R20, R5, 0x2, R18 ;  /* 0x0000000205147824 */ /* 0x001fc800078e0212 */
[----:B-1----:R-:W-:Y:S01]  /*118f0*/  IMAD R21, R5, 0x2, R20 ;  /* 0x0000000205157824 */ /* 0x002fe200078e0214 */
[----:B------:R-:W0:Y:S01]  /*11900*/  S2R R29, SR_TID.X ;  /* 0x00000000001d7919 */ /* 0x000e220000002100 */
[----:B--2---:R-:W-:Y:S01]  /*11910*/  @!P1 IMAD.MOV R0, RZ, RZ, -R0 ;  /* 0x000000ffff009224 */ /* 0x004fe200078e0a00 */
[----:B------:R-:W-:-:S05]  /*11920*/  @!P0 LOP3.LUT R0, RZ, c[0x0][0x178], RZ, 0x33, !PT ;  /* 0x00005e00ff008a12 */ /* 0x000fca00078e33ff */
[----:B------:R-:W-:-:S05]  /*11930*/  IMAD R0, R0, c[0x0][0x184], RZ ;  /* 0x0000610000007a24 */ /* 0x000fca00078e02ff */
[----:B------:R-:W-:-:S04]  /*11940*/  LEA R2, P0, R0, c[0x0][0x160], 0x1 ;  /* 0x0000580000027a11 */ /* 0x000fc800078008ff */
[----:B------:R-:W-:Y:S02]  /*11950*/  LEA.HI.X.SX32 R0, R0, c[0x0][0x164], 0x1, P0 ;  /* 0x0000590000007a11 */ /* 0x000fe400000f0eff */
[-C--:B----4-:R-:W-:Y:S02]  /*11960*/  LEA R22, P6, R27, R2.reuse, 0x1 ;  /* 0x000000021b167211 */ /* 0x090fe400078c08ff */
[----:B-----5:R-:W-:-:S05]  /*11970*/  LEA R23, P1, R24, R2, 0x1 ;  /* 0x0000000218177211 */ /* 0x020fca00078208ff */
[----:B------:R1:W-:Y:S04]  /*11980*/  STL [R1+0xa70], R23 ;  /* 0x000a701701007387 */ /* 0x0003e80000100800 */
[----:B------:R-:W-:Y:S01]  /*11990*/  STL [R1+0xa78], R22 ;  /* 0x000a781601007387 */ /* 0x000fe20000100800 */
[----:B-1----:R-:W-:-:S05]  /*119a0*/  LEA R23, P5, R25, R2, 0x1 ;  /* 0x0000000219177211 */ /* 0x002fca00078a08ff */
[----:B------:R1:W-:Y:S02]  /*119b0*/  STL [R1+0xa80], R23 ;  /* 0x000a801701007387 */ /* 0x0003e40000100800 */
[----:B-1----:R-:W-:-:S05]  /*119c0*/  LEA R23, P0, R26, R2, 0x1 ;  /* 0x000000021a177211 */ /* 0x002fca00078008ff */
[----:B------:R1:W-:Y:S01]  /*119d0*/  STL [R1+0xa88], R23 ;  /* 0x000a881701007387 */ /* 0x0003e20000100800 */
[----:B------:R-:W-:Y:S01]  /*119e0*/  IMAD R22, R5, 0x2, R21 ;  /* 0x0000000205167824 */ /* 0x000fe200078e0215 */
[----:B-1----:R-:W-:-:S05]  /*119f0*/  LEA R23, P4, R28, R2, 0x1 ;  /* 0x000000021c177211 */ /* 0x002fca00078808ff */
[----:B------:R1:W-:Y:S01]  /*11a00*/  STL [R1+0xa90], R23 ;  /* 0x000a901701007387 */ /* 0x0003e20000100800 */
[----:B------:R-:W-:Y:S02]  /*11a10*/  LEA.HI.X.SX32 R24, R24, R0, 0x1, P1 ;  /* 0x0000000018187211 */ /* 0x000fe400008f0eff */
[----:B-1----:R-:W-:-:S05]  /*11a20*/  LEA R23, P3, R3, R2, 0x1 ;  /* 0x0000000203177211 */ /* 0x002fca00078608ff */
[----:B------:R1:W-:Y:S01]  /*11a30*/  STL [R1+0xa98], R23 ;  /* 0x000a981701007387 */ /* 0x0003e20000100800 */
[----:B------:R-:W-:Y:S01]  /*11a40*/  LEA.HI.X.SX32 R27, R27, R0, 0x1, P6 ;  /* 0x000000001b1b7211 */ /* 0x000fe200030f0eff */
[----:B-1----:R-:W-:Y:S01]  /*11a50*/  IMAD R23, R5, 0x2, R22 ;  /* 0x0000000205177824 */ /* 0x002fe200078e0216 */
[----:B------:R-:W-:-:S05]  /*11a60*/  LEA R5, P2, R4, R2, 0x1 ;  /* 0x0000000204057211 */ /* 0x000fca00078408ff */
[----:B------:R-:W-:Y:S04]  /*11a70*/  STL [R1+0xaa0], R5 ;  /* 0x000aa00501007387 */ /* 0x000fe80000100800 */
[----:B------:R1:W-:Y:S02]  /*11a80*/  STL [R1+0xa6c], R24 ;  /* 0x000a6c1801007387 */ /* 0x0003e40000100800 */
[----:B-1----:R-:W-:-:S05]  /*11a90*/  LEA R24, P1, R6, R2, 0x1 ;  /* 0x0000000206187211 */ /* 0x002fca00078208ff */
[----:B------:R-:W-:Y:S04]  /*11aa0*/  STL [R1+0xaa8], R24 ;  /* 0x000aa81801007387 */ /* 0x000fe80000100800 */
[----:B------:R1:W-:Y:S02]  /*11ab0*/  STL [R1+0xa74], R27 ;  /* 0x000a741b01007387 */ /* 0x0003e40000100800 */
[----:B-1----:R-:W-:-:S05]  /*11ac0*/  LEA R27, P6, R7, R2, 0x1 ;  /* 0x00000002071b7211 */ /* 0x002fca00078c08ff */
[----:B------:R1:W-:Y:S02]  /*11ad0*/  STL [R1+0xab0], R27 ;  /* 0x000ab01b01007387 */ /* 0x0003e40000100800 */
[----:B-1----:R-:W-:-:S05]  /*11ae0*/  LEA.HI.X.SX32 R27, R25, R0, 0x1, P5 ;  /* 0x00000000191b7211 */ /* 0x002fca00028f0eff */
[----:B------:R1:W-:Y:S01]  /*11af0*/  STL [R1+0xa7c], R27 ;  /* 0x000a7c1b01007387 */ /* 0x0003e20000100800 */
[-C--:B------:R-:W-:Y:S02]  /*11b00*/  LEA.HI.X.SX32 R26, R26, R0.reuse, 0x1, P0 ;  /* 0x000000001a1a7211 */ /* 0x080fe400000f0eff */
[----:B------:R-:W-:Y:S02]  /*11b10*/  LEA.HI.X.SX32 R28, R28, R0, 0x1, P4 ;  /* 0x000000001c1c7211 */ /* 0x000fe400020f0eff */
[----:B-1----:R-:W-:-:S05]  /*11b20*/  LEA R27, P5, R8, R2, 0x1 ;  /* 0x00000002081b7211 */ /* 0x002fca00078a08ff */
[----:B------:R1:W-:Y:S04]  /*11b30*/  STL [R1+0xab8], R27 ;  /* 0x000ab81b01007387 */ /* 0x0003e80000100800 */
[----:B------:R-:W-:Y:S01]  /*11b40*/  STL [R1+0xa84], R26 ;  /* 0x000a841a01007387 */ /* 0x000fe20000100800 */
[----:B-1----:R-:W-:-:S05]  /*11b50*/  LEA R27, P0, R9, R2, 0x1 ;  /* 0x00000002091b7211 */ /* 0x002fca00078008ff */
[----:B------:R1:W-:Y:S04]  /*11b60*/  STL [R1+0xac0], R27 ;  /* 0x000ac01b01007387 */ /* 0x0003e80000100800 */
[----:B------:R2:W-:Y:S01]  /*11b70*/  STL [R1+0xa8c], R28 ;  /* 0x000a8c1c01007387 */ /* 0x0005e20000100800 */
[----:B-1----:R-:W-:Y:S02]  /*11b80*/  LEA R27, P4, R10, R2, 0x1 ;  /* 0x000000020a1b7211 */ /* 0x002fe400078808ff */
[----:B--2---:R-:W-:-:S03]  /*11b90*/  LEA.HI.X.SX32 R28, R3, R0, 0x1, P3 ;  /* 0x00000000031c7211 */ /* 0x004fc600018f0eff */
[----:B------:R1:W-:Y:S04]  /*11ba0*/  STL [R1+0xac8], R27 ;  /* 0x000ac81b01007387 */ /* 0x0003e80000100800 */
[----:B------:R2:W-:Y:S01]  /*11bb0*/  STL [R1+0xa94], R28 ;  /* 0x000a941c01007387 */ /* 0x0005e20000100800 */
[----:B-1----:R-:W-:Y:S02]  /*11bc0*/  LEA R27, P3, R11, R2, 0x1 ;  /* 0x000000020b1b7211 */ /* 0x002fe400078608ff */
[----:B--2---:R-:W-:Y:S02]  /*11bd0*/  LEA.HI.X.SX32 R28, R4, R0, 0x1, P2 ;  /* 0x00000000041c7211 */ /* 0x004fe400010f0eff */
[----:B------:R-:W-:Y:S01]  /*11be0*/  LEA R4, P2, R12, R2, 0x1 ;  /* 0x000000020c047211 */ /* 0x000fe200078408ff */
[----:B------:R-:W-:Y:S01]  /*11bf0*/  STL [R1+0xad0], R27 ;  /* 0x000ad01b01007387 */ /* 0x000fe20000100800 */
[----:B------:R-:W-:-:S03]  /*11c00*/  LEA.HI.X.SX32 R6, R6, R0, 0x1, P1 ;  /* 0x0000000006067211 */ /* 0x000fc600008f0eff */
[----:B------:R-:W-:Y:S04]  /*11c10*/  STL [R1+0xa9c], R28 ;  /* 0x000a9c1c01007387 */ /* 0x000fe80000100800 */
[----:B------:R1:W-:Y:S01]  /*11c20*/  STL [R1+0xad8], R4 ;  /* 0x000ad80401007387 */ /* 0x0003e20000100800 */
[----:B------:R-:W-:-:S03]  /*11c30*/  LEA.HI.X.SX32 R7, R7, R0, 0x1, P6 ;  /* 0x0000000007077211 */ /* 0x000fc600030f0eff */
[----:B------:R-:W-:Y:S01]  /*11c40*/  STL [R1+0xaa4], R6 ;  /* 0x000aa40601007387 */ /* 0x000fe20000100800 */
[----:B-1----:R-:W-:Y:S02]  /*11c50*/  LEA R4, P1, R13, R2, 0x1 ;  /* 0x000000020d047211 */ /* 0x002fe400078208ff */
[----:B------:R-:W-:-:S03]  /*11c60*/  LEA.HI.X.SX32 R8, R8, R0, 0x1, P5 ;  /* 0x0000000008087211 */ /* 0x000fc600028f0eff */
[----:B------:R1:W-:Y:S04]  /*11c70*/  STL [R1+0xae0], R4 ;  /* 0x000ae00401007387 */ /* 0x0003e80000100800 */
[----:B------:R2:W-:Y:S01]  /*11c80*/  STL [R1+0xaac], R7 ;  /* 0x000aac0701007387 */ /* 0x0005e20000100800 */
[-C--:B-1----:R-:W-:Y:S02]  /*11c90*/  LEA R4, P6, R14, R2.reuse, 0x1 ;  /* 0x000000020e047211 */ /* 0x082fe400078c08ff */
[----:B--2---:R-:W-:-:S03]  /*11ca0*/  LEA R7, P5, R15, R2, 0x1 ;  /* 0x000000020f077211 */ /* 0x004fc600078a08ff */
[----:B------:R-:W-:Y:S01]  /*11cb0*/  STL [R1+0xae8], R4 ;  /* 0x000ae80401007387 */ /* 0x000fe20000100800 */
[----:B------:R-:W-:-:S03]  /*11cc0*/  LEA.HI.X.SX32 R9, R9, R0, 0x1, P0 ;  /* 0x0000000009097211 */ /* 0x000fc600000f0eff */
[----:B------:R1:W-:Y:S04]  /*11cd0*/  STL [R1+0xab4], R8 ;  /* 0x000ab40801007387 */ /* 0x0003e80000100800 */
[----:B------:R2:W-:Y:S01]  /*11ce0*/  STL [R1+0xaf0], R7 ;  /* 0x000af00701007387 */ /* 0x0005e20000100800 */
[----:B-1----:R-:W-:-:S03]  /*11cf0*/  LEA R8, P0, R16, R2, 0x1 ;  /* 0x0000000210087211 */ /* 0x002fc600078008ff */
[----:B------:R1:W-:Y:S01]  /*11d00*/  STL [R1+0xabc], R9 ;  /* 0x000abc0901007387 */ /* 0x0003e20000100800 */
[----:B--2---:R-:W-:-:S03]  /*11d10*/  LEA.HI.X.SX32 R7, R10, R0, 0x1, P4 ;  /* 0x000000000a077211 */ /* 0x004fc600020f0eff */
[----:B------:R2:W-:Y:S01]  /*11d20*/  STL [R1+0xaf8], R8 ;  /* 0x000af80801007387 */ /* 0x0005e20000100800 */
[----:B0-----:R-:W-:-:S03]  /*11d30*/  SHF.R.U32.HI R29, RZ, 0x5, R29 ;  /* 0x00000005ff1d7819 */ /* 0x001fc6000001161d */
[----:B------:R0:W-:Y:S01]  /*11d40*/  STL [R1+0xac4], R7 ;  /* 0x000ac40701007387 */ /* 0x0001e20000100800 */
[----:B-1----:R-:W-:Y:S02]  /*11d50*/  LEA R9, P4, R17, R2, 0x1 ;  /* 0x0000000211097211 */ /* 0x002fe400078808ff */
[----:B--2---:R-:W-:-:S03]  /*11d60*/  LEA.HI.X.SX32 R8, R11, R0, 0x1, P3 ;  /* 0x000000000b087211 */ /* 0x004fc600018f0eff */
[----:B------:R-:W-:Y:S01]  /*11d70*/  STL [R1+0xb00], R9 ;  /* 0x000b000901007387 */ /* 0x000fe20000100800 */
[----:B------:R-:W-:Y:S02]  /*11d80*/  SGXT.U32 R29, R29, 0x1 ;  /* 0x000000011d1d781a */ /* 0x000fe40000000000 */
[----:B0-----:R-:W-:Y:S01]  /*11d90*/  LEA R7, P3, R19, R2, 0x1 ;  /* 0x0000000213077211 */ /* 0x001fe200078608ff */
[----:B------:R0:W-:Y:S02]  /*11da0*/  STL [R1+0xacc], R8 ;  /* 0x000acc0801007387 */ /* 0x0001e40000100800 */
[----:B------:R-:W-:Y:S02]  /*11db0*/  IMAD R29, R29, c[0x0][0x188], RZ ;  /* 0x000062001d1d7a24 */ /* 0x000fe400078e02ff */
[----:B------:R1:W-:Y:S01]  /*11dc0*/  STL [R1+0xb08], R7 ;  /* 0x000b080701007387 */ /* 0x0003e20000100800 */
[----:B0-----:R-:W-:Y:S02]  /*11dd0*/  LEA.HI.X.SX32 R8, R12, R0, 0x1, P2 ;  /* 0x000000000c087211 */ /* 0x001fe400010f0eff */
[----:B------:R-:W-:-:S02]  /*11de0*/  LEA R9, P2, R18, R2, 0x1 ;  /* 0x0000000212097211 */ /* 0x000fc400078408ff */
[----:B-1----:R-:W-:Y:S01]  /*11df0*/  LEA.HI.X.SX32 R7, R13, R0, 0x1, P1 ;  /* 0x000000000d077211 */ /* 0x002fe200008f0eff */
[----:B------:R-:W-:Y:S01]  /*11e00*/  STL [R1+0xad4], R8 ;  /* 0x000ad40801007387 */ /* 0x000fe20000100800 */
[----:B------:R-:W-:-:S03]  /*11e10*/  LEA R10, P1, R20, R2, 0x1 ;  /* 0x00000002140a7211 */ /* 0x000fc600078208ff */
[----:B------:R0:W-:Y:S04]  /*11e20*/  STL [R1+0xb10], R9 ;  /* 0x000b100901007387 */ /* 0x0001e80000100800 */
[----:B------:R1:W-:Y:S01]  /*11e30*/  STL [R1+0xadc], R7 ;  /* 0x000adc0701007387 */ /* 0x0003e20000100800 */
[----:B0-----:R-:W-:-:S03]  /*11e40*/  LEA.HI.X.SX32 R9, R14, R0, 0x1, P6 ;  /* 0x000000000e097211 */ /* 0x001fc600030f0eff */
[----:B------:R0:W-:Y:S01]  /*11e50*/  STL [R1+0xb18], R10 ;  /* 0x000b180a01007387 */ /* 0x0001e20000100800 */
[----:B-1----:R-:W-:-:S03]  /*11e60*/  LEA R7, P6, R29, R2, 0x1 ;  /* 0x000000021d077211 */ /* 0x002fc600078c08ff */
[----:B------:R1:W-:Y:S04]  /*11e70*/  STL [R1+0xae4], R9 ;  /* 0x000ae40901007387 */ /* 0x0003e80000100800 */
[----:B------:R2:W-:Y:S01]  /*11e80*/  STL [R1+0xc54], R7 ;  /* 0x000c540701007387 */ /* 0x0005e20000100800 */
[-C--:B0-----:R-:W-:Y:S02]  /*11e90*/  LEA.HI.X.SX32 R10, R15, R0.reuse, 0x1, P5 ;  /* 0x000000000f0a7211 */ /* 0x081fe400028f0eff */
[-C--:B-1----:R-:W-:Y:S02]  /*11ea0*/  LEA.HI.X.SX32 R9, R17, R0.reuse, 0x1, P4 ;  /* 0x0000000011097211 */ /* 0x082fe400020f0eff */
[-C--:B--2---:R-:W-:Y:S01]  /*11eb0*/  LEA.HI.X.SX32 R7, R16, R0.reuse, 0x1, P0 ;  /* 0x0000000010077211 */ /* 0x084fe200000f0eff */
[----:B------:R-:W-:Y:S01]  /*11ec0*/  STL [R1+0xaec], R10 ;  /* 0x000aec0a01007387 */ /* 0x000fe20000100800 */
[----:B------:R-:W-:-:S03]  /*11ed0*/  LEA.HI.X.SX32 R12, R18, R0, 0x1, P2 ;  /* 0x00000000120c7211 */ /* 0x000fc600010f0eff */
[----:B------:R0:W-:Y:S04]  /*11ee0*/  STL [R1+0xaf4], R7 ;  /* 0x000af40701007387 */ /* 0x0001e80000100800 */
[----:B------:R1:W-:Y:S01]  /*11ef0*/  STL [R1+0xafc], R9 ;  /* 0x000afc0901007387 */ /* 0x0003e20000100800 */
[----:B0-----:R-:W-:Y:S02]  /*11f00*/  LEA.HI.X.SX32 R7, R19, R0, 0x1, P3 ;  /* 0x0000000013077211 */ /* 0x001fe400018f0eff */
[----:B-1----:R-:W-:-:S03]  /*11f10*/  LEA R9, P0, R21, R2, 0x1 ;  /* 0x0000000215097211 */ /* 0x002fc600078008ff */
[----:B------:R-:W-:Y:S01]  /*11f20*/  STL [R1+0xb04], R7 ;  /* 0x000b040701007387 */ /* 0x000fe20000100800 */
[----:B------:R-:W-:-:S03]  /*11f30*/  LEA.HI.X.SX32 R13, R29, R0, 0x1, P6 ;  /* 0x000000001d0d7211 */ /* 0x000fc600030f0eff */
[----:B------:R0:W-:Y:S01]  /*11f40*/  STL [R1+0xb0c], R12 ;  /* 0x000b0c0c01007387 */ /* 0x0001e20000100800 */
[----:B------:R-:W-:-:S03]  /*11f50*/  IMAD.MOV R5, RZ, RZ, -c[0x0][0x188] ;  /* 0x80006200ff057624 */ /* 0x000fc600078e02ff */
[----:B------:R1:W-:Y:S01]  /*11f60*/  STL [R1+0xb20], R9 ;  /* 0x000b200901007387 */ /* 0x0003e20000100800 */
[-C--:B0-----:R-:W-:Y:S02]  /*11f70*/  LEA.HI.X.SX32 R12, R20, R0.reuse, 0x1, P1 ;  /* 0x00000000140c7211 */ /* 0x081fe400008f0eff */
[----:B-1----:R-:W-:-:S03]  /*11f80*/  LEA.HI.X.SX32 R9, R21, R0, 0x1, P0 ;  /* 0x0000000015097211 */ /* 0x002fc600000f0eff */
[----:B------:R-:W-:Y:S01]  /*11f90*/  STL [R1+0xb14], R12 ;  /* 0x000b140c01007387 */ /* 0x000fe20000100800 */
[----:B------:R-:W-:-:S03]  /*11fa0*/  IMAD R24, R5, 0x2, R23 ;  /* 0x0000000205187824 */ /* 0x000fc600078e0217 */
[----:B------:R0:W-:Y:S01]  /*11fb0*/  STL [R1+0xc50], R13 ;  /* 0x000c500d01007387 */ /* 0x0001e20000100800 */
[----:B------:R-:W-:-:S03]  /*11fc0*/  IMAD R25, R5, 0x2, R24 ;  /* 0x0000000205197824 */ /* 0x000fc600078e0218 */
[----:B------:R1:W-:Y:S01]  /*11fd0*/  STL [R1+0xb1c], R9 ;  /* 0x000b1c0901007387 */ /* 0x0003e20000100800 */
[-C--:B------:R-:W-:Y:S02]  /*11fe0*/  LEA R15, P2, R24, R2.reuse, 0x1 ;  /* 0x00000002180f7211 */ /* 0x080fe400078408ff */
[-C--:B0-----:R-:W-:Y:S02]  /*11ff0*/  LEA R13, P0, R22, R2.reuse, 0x1 ;  /* 0x00000002160d7211 */ /* 0x081fe400078008ff */
[----:B-1----:R-:W-:-:S03]  /*12000*/  LEA R9, P1, R23, R2, 0x1 ;  /* 0x0000000217097211 */ /* 0x002fc600078208ff */
[----:B------:R-:W-:Y:S01]  /*12010*/  STL [R1+0xb28], R13 ;  /* 0x000b280d01007387 */ /* 0x000fe20000100800 */
[----:B------:R-:W-:-:S03]  /*12020*/  IMAD R26, R5, 0x2, R25 ;  /* 0x00000002051a7824 */ /* 0x000fc600078e0219 */
[----:B------:R0:W-:Y:S01]  /*12030*/  STL [R1+0xb30], R9 ;  /* 0x000b300901007387 */ /* 0x0001e20000100800 */
[-C--:B------:R-:W-:Y:S01]  /*12040*/  LEA.HI.X.SX32 R16, R23, R0.reuse, 0x1, P1 ;  /* 0x0000000017107211 */ /* 0x080fe200008f0eff */
[----:B------:R-:W-:Y:S02]  /*12050*/  IMAD R3, R5, 0x2, R26 ;  /* 0x0000000205037824 */ /* 0x000fe400078e021a */
[----:B------:R1:W-:Y:S01]  /*12060*/  STL [R1+0xb38], R15 ;  /* 0x000b380f01007387 */ /* 0x0003e20000100800 */
[-C--:B0-----:R-:W-:Y:S02]  /*12070*/  LEA.HI.X.SX32 R9, R22, R0.reuse, 0x1, P0 ;  /* 0x0000000016097211 */ /* 0x081fe400000f0eff */
[----:B-1----:R-:W-:-:S03]  /*12080*/  LEA.HI.X.SX32 R15, R24, R0, 0x1, P2 ;  /* 0x00000000180f7211 */ /* 0x002fc600010f0eff */
[----:B------:R-:W-:Y:S01]  /*12090*/  STL [R1+0xb24], R9 ;  /* 0x000b240901007387 */ /* 0x000fe20000100800 */
[----:B------:R-:W-:-:S03]  /*120a0*/  LEA R17, P1, R26, R2, 0x1 ;  /* 0x000000021a117211 */ /* 0x000fc600078208ff */
[----:B------:R0:W-:Y:S01]  /*120b0*/  STL [R1+0xb2c], R16 ;  /* 0x000b2c1001007387 */ /* 0x0001e20000100800 */
[----:B------:R-:W-:-:S03]  /*120c0*/  IMAD R27, R5, 0x2, R3 ;  /* 0x00000002051b7824 */ /* 0x000fc600078e0203 */
[----:B------:R1:W-:Y:S01]  /*120d0*/  STL [R1+0xb34], R15 ;  /* 0x000b340f01007387 */ /* 0x0003e20000100800 */
[-C--:B0-----:R-:W-:Y:S02]  /*120e0*/  LEA R16, P0, R25, R2.reuse, 0x1 ;  /* 0x0000000219107211 */ /* 0x081fe400078008ff */
[----:B-1----:R-:W-:-:S03]  /*120f0*/  LEA R15, P2, R3, R2, 0x1 ;  /* 0x00000002030f7211 */ /* 0x002fc600078408ff */
[----:B------:R-:W-:Y:S01]  /*12100*/  STL [R1+0xb40], R16 ;  /* 0x000b401001007387 */ /* 0x000fe20000100800 */
[----:B------:R-:W-:Y:S01]  /*12110*/  IMAD R6, R5, 0x2, R27 ;  /* 0x0000000205067824 */ /* 0x000fe200078e021b */
[----:B------:R-:W-:Y:S02]  /*12120*/  LEA.HI.X.SX32 R18, R25, R0, 0x1, P0 ;  /* 0x0000000019127211 */ /* 0x000fe400000f0eff */
[----:B------:R0:W-:Y:S04]  /*12130*/  STL [R1+0xb48], R17 ;  /* 0x000b481101007387 */ /* 0x0001e80000100800 */
[----:B------:R1:W-:Y:S01]  /*12140*/  STL [R1+0xb50], R15 ;  /* 0x000b500f01007387 */ /* 0x0003e20000100800 */
[----:B------:R-:W-:-:S03]  /*12150*/  IMAD R4, R5, 0x2, R6 ;  /* 0x0000000205047824 */ /* 0x000fc600078e0206 */
[----:B------:R2:W-:Y:S01]  /*12160*/  STL [R1+0xb3c], R18 ;  /* 0x000b3c1201007387 */ /* 0x0005e20000100800 */
[-C--:B0-----:R-:W-:Y:S02]  /*12170*/  LEA.HI.X.SX32 R17, R3, R0.reuse, 0x1, P2 ;  /* 0x0000000003117211 */ /* 0x081fe400010f0eff */
[----:B-1----:R-:W-:-:S05]  /*12180*/  LEA.HI.X.SX32 R15, R26, R0, 0x1, P1 ;  /* 0x000000001a0f7211 */ /* 0x002fca00008f0eff */
[----:B------:R0:W-:Y:S01]  /*12190*/  STL [R1+0xb44], R15 ;  /* 0x000b440f01007387 */ /* 0x0001e20000100800 */
[----:B--2---:R-:W-:-:S03]  /*121a0*/  LEA R18, P1, R6, R2, 0x1 ;  /* 0x0000000206127211 */ /* 0x004fc600078208ff */
[----:B------:R1:W-:Y:S01]  /*121b0*/  STL [R1+0xb4c], R17 ;  /* 0x000b4c1101007387 */ /* 0x0003e20000100800 */
[----:B------:R-:W-:Y:S01]  /*121c0*/  IMAD R28, R5, 0x2, R4 ;  /* 0x00000002051c7824 */ /* 0x000fe200078e0204 */
[-C--:B0-----:R-:W-:Y:S02]  /*121d0*/  LEA R15, P0, R27, R2.reuse, 0x1 ;  /* 0x000000021b0f7211 */ /* 0x081fe400078008ff */
[----:B-1----:R-:W-:-:S03]  /*121e0*/  LEA R17, P2, R4, R2, 0x1 ;  /* 0x0000000204117211 */ /* 0x002fc600078408ff */
[----:B------:R-:W-:Y:S01]  /*121f0*/  STL [R1+0xb58], R15 ;  /* 0x000b580f01007387 */ /* 0x000fe20000100800 */
[----:B------:R-:W-:-:S03]  /*12200*/  IMAD R11, R5, 0x2, R28 ;  /* 0x00000002050b7824 */ /* 0x000fc600078e021c */
[----:B------:R0:W-:Y:S01]  /*12210*/  STL [R1+0xb60], R18 ;  /* 0x000b601201007387 */ /* 0x0001e20000100800 */
[----:B------:R-:W-:-:S03]  /*12220*/  LEA.HI.X.SX32 R4, R4, R0, 0x1, P2 ;  /* 0x0000000004047211 */ /* 0x000fc600010f0eff */
        /* <DEDUP_REMOVED lines=8> */
[-C--:B0-----:R-:W-:Y:S02]  /*122b0*/  LEA R17, P0, R28, R2.reuse, 0x1 ;  /* 0x000000021c117211 */ /* 0x081fe400078008ff */
[----:B-1----:R-:W-:-:S03]  /*122c0*/  LEA R4, P1, R11, R2, 0x1 ;  /* 0x000000020b047211 */ /* 0x002fc600078208ff */
[----:B------:R-:W-:Y:S01]  /*122d0*/  STL [R1+0xb70], R17 ;  /* 0x000b701101007387 */ /* 0x000fe20000100800 */
[C---:B------:R-:W-:Y:S01]  /*122e0*/  LEA R18, P2, R8.reuse, R2, 0x1 ;  /* 0x0000000208127211 */ /* 0x040fe200078408ff */
[----:B------:R-:W-:Y:S02]  /*122f0*/  IMAD R10, R5, 0x2, R14 ;  /* 0x00000002050a7824 */ /* 0x000fe400078e020e */
[----:B------:R0:W-:Y:S01]  /*12300*/  STL [R1+0xb78], R4 ;  /* 0x000b780401007387 */ /* 0x0001e20000100800 */
[-C--:B------:R-:W-:Y:S01]  /*12310*/  LEA.HI.X.SX32 R11, R11, R0.reuse, 0x1, P1 ;  /* 0x000000000b0b7211 */ /* 0x080fe200008f0eff */
[----:B------:R-:W-:Y:S01]  /*12320*/  IMAD R7, R5, 0x2, R10 ;  /* 0x0000000205077824 */ /* 0x000fe200078e020a */
[-C--:B------:R-:W-:Y:S01]  /*12330*/  LEA.HI.X.SX32 R8, R8, R0.reuse, 0x1, P2 ;  /* 0x0000000008087211 */ /* 0x080fe200010f0eff */
[----:B------:R1:W-:Y:S01]  /*12340*/  STL [R1+0xb80], R18 ;  /* 0x000b801201007387 */ /* 0x0003e20000100800 */
[----:B0-----:R-:W-:-:S05]  /*12350*/  LEA.HI.X.SX32 R4, R28, R0, 0x1, P0 ;  /* 0x000000001c047211 */ /* 0x001fca00000f0eff */
[----:B------:R-:W-:Y:S01]  /*12360*/  STL [R1+0xb6c], R4 ;  /* 0x000b6c0401007387 */ /* 0x000fe20000100800 */
[----:B-1----:R-:W-:-:S03]  /*12370*/  LEA R18, P1, R10, R2, 0x1 ;  /* 0x000000020a127211 */ /* 0x002fc600078208ff */
[----:B------:R0:W-:Y:S01]  /*12380*/  STL [R1+0xb74], R11 ;  /* 0x000b740b01007387 */ /* 0x0001e20000100800 */
[----:B------:R-:W-:-:S03]  /*12390*/  IMAD R12, R5, 0x2, R7 ;  /* 0x00000002050c7824 */ /* 0x000fc600078e0207 */
[----:B------:R1:W-:Y:S01]  /*123a0*/  STL [R1+0xb7c], R8 ;  /* 0x000b7c0801007387 */ /* 0x0003e20000100800 */
[-C--:B0-----:R-:W-:Y:S02]  /*123b0*/  LEA R11, P0, R14, R2.reuse, 0x1 ;  /* 0x000000020e0b7211 */ /* 0x081fe400078008ff */
[----:B-1----:R-:W-:-:S03]  /*123c0*/  LEA R8, P2, R7, R2, 0x1 ;  /* 0x0000000207087211 */ /* 0x002fc600078408ff */
[----:B------:R-:W-:Y:S01]  /*123d0*/  STL [R1+0xb88], R11 ;  /* 0x000b880b01007387 */ /* 0x000fe20000100800 */
[C---:B------:R-:W-:Y:S01]  /*123e0*/  IMAD R13, R5.reuse, 0x2, R12 ;  /* 0x00000002050d7824 */ /* 0x040fe200078e020c */
[----:B------:R-:W-:Y:S02]  /*123f0*/  LEA.HI.X.SX32 R14, R14, R0, 0x1, P0 ;  /* 0x000000000e0e7211 */ /* 0x000fe400000f0eff */
[----:B------:R-:W-:Y:S04]  /*12400*/  STL [R1+0xb90], R18 ;  /* 0x000b901201007387 */ /* 0x000fe80000100800 */
[----:B------:R0:W-:Y:S01]  /*12410*/  STL [R1+0xb98], R8 ;  /* 0x000b980801007387 */ /* 0x0001e20000100800 */
[----:B------:R-:W-:-:S03]  /*12420*/  IMAD R9, R5, 0x2, R13 ;  /* 0x0000000205097824 */ /* 0x000fc600078e020d */
[----:B------:R1:W-:Y:S01]  /*12430*/  STL [R1+0xb84], R14 ;  /* 0x000b840e01007387 */ /* 0x0003e20000100800 */
[-C--:B0-----:R-:W-:Y:S02]  /*12440*/  LEA.HI.X.SX32 R8, R10, R0.reuse, 0x1, P1 ;  /* 0x000000000a087211 */ /* 0x081fe400008f0eff */
[----:B------:R-:W-:-:S03]  /*12450*/  LEA.HI.X.SX32 R10, R7, R0, 0x1, P2 ;  /* 0x00000000070a7211 */ /* 0x000fc600010f0eff */
[----:B------:R0:W-:Y:S01]  /*12460*/  STL [R1+0xb8c], R8 ;  /* 0x000b8c0801007387 */ /* 0x0001e20000100800 */
[-C--:B-1----:R-:W-:Y:S01]  /*12470*/  LEA R14, P1, R13, R2.reuse, 0x1 ;  /* 0x000000020d0e7211 */ /* 0x082fe200078208ff */
[----:B------:R-:W-:Y:S02]  /*12480*/  IMAD R16, R5, 0x2, R9 ;  /* 0x0000000205107824 */ /* 0x000fe400078e0209 */
[----:B------:R1:W-:Y:S01]  /*12490*/  STL [R1+0xb94], R10 ;  /* 0x000b940a01007387 */ /* 0x0003e20000100800 */
[-C--:B0-----:R-:W-:Y:S02]  /*124a0*/  LEA R8, P0, R12, R2.reuse, 0x1 ;  /* 0x000000020c087211 */ /* 0x081fe400078008ff */
[----:B-1----:R-:W-:-:S03]  /*124b0*/  LEA R10, P2, R9, R2, 0x1 ;  /* 0x00000002090a7211 */ /* 0x002fc600078408ff */
[----:B------:R-:W-:Y:S01]  /*124c0*/  STL [R1+0xba0], R8 ;  /* 0x000ba00801007387 */ /* 0x000fe20000100800 */
[----:B------:R-:W-:-:S03]  /*124d0*/  IMAD R3, R5, 0x2, R16 ;  /* 0x0000000205037824 */ /* 0x000fc600078e0210 */
[----:B------:R0:W-:Y:S04]  /*124e0*/  STL [R1+0xba8], R14 ;  /* 0x000ba80e01007387 */ /* 0x0001e80000100800 */
[----:B------:R1:W-:Y:S01]  /*124f0*/  STL [R1+0xbb0], R10 ;  /* 0x000bb00a01007387 */ /* 0x0003e20000100800 */
[----:B------:R-:W-:Y:S01]  /*12500*/  IMAD R15, R5, 0x2, R3 ;  /* 0x00000002050f7824 */ /* 0x000fe200078e0203 */
[-C--:B0-----:R-:W-:Y:S02]  /*12510*/  LEA.HI.X.SX32 R14, R12, R0.reuse, 0x1, P0 ;  /* 0x000000000c0e7211 */ /* 0x081fe400000f0eff */
[-C--:B------:R-:W-:Y:S02]  /*12520*/  LEA.HI.X.SX32 R12, R9, R0.reuse, 0x1, P2 ;  /* 0x00000000090c7211 */ /* 0x080fe400010f0eff */
[----:B-1----:R-:W-:Y:S01]  /*12530*/  LEA.HI.X.SX32 R10, R13, R0, 0x1, P1 ;  /* 0x000000000d0a7211 */ /* 0x002fe200008f0eff */
[----:B------:R-:W-:Y:S01]  /*12540*/  STL [R1+0xb9c], R14 ;  /* 0x000b9c0e01007387 */ /* 0x000fe20000100800 */
[----:B------:R-:W-:-:S03]  /*12550*/  LEA R13, P1, R3, R2, 0x1 ;  /* 0x00000002030d7211 */ /* 0x000fc600078208ff */
[----:B------:R0:W-:Y:S04]  /*12560*/  STL [R1+0xba4], R10 ;  /* 0x000ba40a01007387 */ /* 0x0001e80000100800 */
[----:B------:R1:W-:Y:S01]  /*12570*/  STL [R1+0xbac], R12 ;  /* 0x000bac0c01007387 */ /* 0x0003e20000100800 */
[----:B------:R-:W-:Y:S01]  /*12580*/  IMAD R6, R5, 0x2, R15 ;  /* 0x0000000205067824 */ /* 0x000fe200078e020f */
[-C--:B0-----:R-:W-:Y:S02]  /*12590*/  LEA R10, P0, R16, R2.reuse, 0x1 ;  /* 0x00000002100a7211 */ /* 0x081fe400078008ff */
[----:B-1----:R-:W-:-:S03]  /*125a0*/  LEA R12, P2, R15, R2, 0x1 ;  /* 0x000000020f0c7211 */ /* 0x002fc600078408ff */
[----:B------:R-:W-:Y:S01]  /*125b0*/  STL [R1+0xbb8], R10 ;  /* 0x000bb80a01007387 */ /* 0x000fe20000100800 */
[----:B------:R-:W-:-:S03]  /*125c0*/  LEA.HI.X.SX32 R14, R16, R0, 0x1, P0 ;  /* 0x00000000100e7211 */ /* 0x000fc600000f0eff */
[----:B------:R0:W-:Y:S01]  /*125d0*/  STL [R1+0xbc0], R13 ;  /* 0x000bc00d01007387 */ /* 0x0001e20000100800 */
[----:B------:R-:W-:-:S03]  /*125e0*/  IMAD R17, R5, 0x2, R6 ;  /* 0x0000000205117824 */ /* 0x000fc600078e0206 */
[----:B------:R1:W-:Y:S01]  /*125f0*/  STL [R1+0xbc8], R12 ;  /* 0x000bc80c01007387 */ /* 0x0003e20000100800 */
[----:B------:R-:W-:-:S03]  /*12600*/  IMAD R4, R5, 0x2, R17 ;  /* 0x0000000205047824 */ /* 0x000fc600078e0211 */
[----:B------:R2:W-:Y:S01]  /*12610*/  STL [R1+0xbb4], R14 ;  /* 0x000bb40e01007387 */ /* 0x0005e20000100800 */
[-C--:B0-----:R-:W-:Y:S02]  /*12620*/  LEA.HI.X.SX32 R13, R15, R0.reuse, 0x1, P2 ;  /* 0x000000000f0d7211 */ /* 0x081fe400010f0eff */
[----:B-1----:R-:W-:Y:S01]  /*12630*/  LEA.HI.X.SX32 R12, R3, R0, 0x1, P1 ;  /* 0x00000000030c7211 */ /* 0x002fe200008f0eff */
[----:B------:R-:W-:-:S04]  /*12640*/  IMAD R11, R5, 0x2, R4 ;  /* 0x00000002050b7824 */ /* 0x000fc800078e0204 */
[----:B------:R0:W-:Y:S01]  /*12650*/  STL [R1+0xbbc], R12 ;  /* 0x000bbc0c01007387 */ /* 0x0001e20000100800 */
[----:B--2---:R-:W-:-:S03]  /*12660*/  LEA R14, P1, R17, R2, 0x1 ;  /* 0x00000002110e7211 */ /* 0x004fc600078208ff */
[----:B------:R1:W-:Y:S01]  /*12670*/  STL [R1+0xbc4], R13 ;  /* 0x000bc40d01007387 */ /* 0x0003e20000100800 */
[-C--:B0-----:R-:W-:Y:S01]  /*12680*/  LEA R12, P0, R6, R2.reuse, 0x1 ;  /* 0x00000002060c7211 */ /* 0x081fe200078008ff */
[----:B------:R-:W-:Y:S01]  /*12690*/  IMAD R7, R5, 0x2, R11 ;  /* 0x0000000205077824 */ /* 0x000fe200078e020b */
[----:B-1----:R-:W-:-:S03]  /*126a0*/  LEA R13, P2, R4, R2, 0x1 ;  /* 0x00000002040d7211 */ /* 0x002fc600078408ff */
[----:B------:R-:W-:Y:S04]  /*126b0*/  STL [R1+0xbd0], R12 ;  /* 0x000bd00c01007387 */ /* 0x000fe80000100800 */
[----:B------:R0:W-:Y:S01]  /*126c0*/  STL [R1+0xbd8], R14 ;  /* 0x000bd80e01007387 */ /* 0x0001e20000100800 */
[----:B------:R-:W-:-:S03]  /*126d0*/  IMAD R8, R5, 0x2, R7 ;  /* 0x0000000205087824 */ /* 0x000fc600078e0207 */
[----:B------:R1:W-:Y:S01]  /*126e0*/  STL [R1+0xbe0], R13 ;  /* 0x000be00d01007387 */ /* 0x0003e20000100800 */
[-C--:B0-----:R-:W-:Y:S02]  /*126f0*/  LEA.HI.X.SX32 R14, R6, R0.reuse, 0x1, P0 ;  /* 0x00000000060e7211 */ /* 0x081fe400000f0eff */
[-C--:B------:R-:W-:Y:S02]  /*12700*/  LEA.HI.X.SX32 R6, R17, R0.reuse, 0x1, P1 ;  /* 0x0000000011067211 */ /* 0x080fe400008f0eff */
[----:B-1----:R-:W-:Y:S01]  /*12710*/  LEA.HI.X.SX32 R13, R4, R0, 0x1, P2 ;  /* 0x00000000040d7211 */ /* 0x002fe200010f0eff */
[----:B------:R0:W-:Y:S04]  /*12720*/  STL [R1+0xbcc], R14 ;  /* 0x000bcc0e01007387 */ /* 0x0001e80000100800 */
[----:B------:R1:W-:Y:S01]  /*12730*/  STL [R1+0xbd4], R6 ;  /* 0x000bd40601007387 */ /* 0x0003e20000100800 */
[----:B------:R-:W-:-:S03]  /*12740*/  IMAD R9, R5, 0x2, R8 ;  /* 0x0000000205097824 */ /* 0x000fc600078e0208 */
[----:B------:R2:W-:Y:S01]  /*12750*/  STL [R1+0xbdc], R13 ;  /* 0x000bdc0d01007387 */ /* 0x0005e20000100800 */
[-C--:B0-----:R-:W-:Y:S02]  /*12760*/  LEA R14, P1, R7, R2.reuse, 0x1 ;  /* 0x00000002070e7211 */ /* 0x081fe400078208ff */
[-C--:B-1----:R-:W-:Y:S02]  /*12770*/  LEA R6, P0, R11, R2.reuse, 0x1 ;  /* 0x000000020b067211 */ /* 0x082fe400078008ff */
[----:B--2---:R-:W-:-:S03]  /*12780*/  LEA R13, P2, R8, R2, 0x1 ;  /* 0x00000002080d7211 */ /* 0x004fc600078408ff */
        /* <DEDUP_REMOVED lines=10> */
[----:B------:R-:W-:Y:S01]  /*12830*/  STL [R1+0xbec], R13 ;  /* 0x000bec0d01007387 */ /* 0x000fe20000100800 */
[----:B------:R-:W-:-:S03]  /*12840*/  IMAD R12, R5, 0x2, R3 ;  /* 0x00000002050c7824 */ /* 0x000fc600078e0203 */
[----:B------:R0:W-:Y:S01]  /*12850*/  STL [R1+0xbf4], R11 ;  /* 0x000bf40b01007387 */ /* 0x0001e20000100800 */
[----:B------:R-:W-:-:S03]  /*12860*/  IMAD R4, R5, 0x2, R12 ;  /* 0x0000000205047824 */ /* 0x000fc600078e020c */
[----:B------:R-:W-:Y:S01]  /*12870*/  STL [R1+0xc00], R8 ;  /* 0x000c000801007387 */ /* 0x000fe20000100800 */
[-C--:B0-----:R-:W-:Y:S02]  /*12880*/  LEA R11, P1, R10, R2.reuse, 0x1 ;  /* 0x000000020a0b7211 */ /* 0x081fe400078208ff */
[----:B------:R-:W-:-:S03]  /*12890*/  LEA R13, P2, R3, R2, 0x1 ;  /* 0x00000002030d7211 */ /* 0x000fc600078408ff */
[----:B------:R0:W-:Y:S01]  /*128a0*/  STL [R1+0xc08], R11 ;  /* 0x000c080b01007387 */ /* 0x0001e20000100800 */
[----:B------:R-:W-:-:S03]  /*128b0*/  IMAD R6, R5, 0x2, R4 ;  /* 0x0000000205067824 */ /* 0x000fc600078e0204 */
[----:B------:R-:W-:Y:S01]  /*128c0*/  STL [R1+0xc10], R13 ;  /* 0x000c100d01007387 */ /* 0x000fe20000100800 */
[-C--:B0-----:R-:W-:Y:S02]  /*128d0*/  LEA.HI.X.SX32 R11, R9, R0.reuse, 0x1, P0 ;  /* 0x00000000090b7211 */ /* 0x081fe400000f0eff */
[-C--:B------:R-:W-:Y:S02]  /*128e0*/  LEA.HI.X.SX32 R9, R10, R0.reuse, 0x1, P1 ;  /* 0x000000000a097211 */ /* 0x080fe400008f0eff */
[----:B------:R-:W-:Y:S01]  /*128f0*/  LEA.HI.X.SX32 R10, R3, R0, 0x1, P2 ;  /* 0x00000000030a7211 */ /* 0x000fe200010f0eff */
[----:B------:R0:W-:Y:S01]  /*12900*/  STL [R1+0xbfc], R11 ;  /* 0x000bfc0b01007387 */ /* 0x0001e20000100800 */
[----:B------:R-:W-:-:S03]  /*12910*/  IMAD R7, R5, 0x2, R6 ;  /* 0x0000000205077824 */ /* 0x000fc600078e0206 */
[----:B------:R1:W-:Y:S01]  /*12920*/  STL [R1+0xc04], R9 ;  /* 0x000c040901007387 */ /* 0x0003e20000100800 */
[----:B------:R-:W-:-:S03]  /*12930*/  IMAD R8, R5, 0x2, R7 ;  /* 0x0000000205087824 */ /* 0x000fc600078e0207 */
[----:B------:R2:W-:Y:S01]  /*12940*/  STL [R1+0xc0c], R10 ;  /* 0x000c0c0a01007387 */ /* 0x0005e20000100800 */
[-C--:B0-----:R-:W-:Y:S02]  /*12950*/  LEA R11, P1, R4, R2.reuse, 0x1 ;  /* 0x00000002040b7211 */ /* 0x081fe400078208ff */
[-C--:B-1----:R-:W-:Y:S02]  /*12960*/  LEA R9, P0, R12, R2.reuse, 0x1 ;  /* 0x000000020c097211 */ /* 0x082fe400078008ff */
[----:B--2---:R-:W-:-:S03]  /*12970*/  LEA R10, P2, R6, R2, 0x1 ;  /* 0x00000002060a7211 */ /* 0x004fc600078408ff */
[----:B------:R-:W-:Y:S01]  /*12980*/  STL [R1+0xc18], R9 ;  /* 0x000c180901007387 */ /* 0x000fe20000100800 */
[-C--:B------:R-:W-:Y:S01]  /*12990*/  LEA.HI.X.SX32 R12, R12, R0.reuse, 0x1, P0 ;  /* 0x000000000c0c7211 */ /* 0x080fe200000f0eff */
[----:B------:R-:W-:Y:S02]  /*129a0*/  IMAD R3, R5, 0x2, R8 ;  /* 0x0000000205037824 */ /* 0x000fe400078e0208 */
[----:B------:R0:W-:Y:S04]  /*129b0*/  STL [R1+0xc20], R11 ;  /* 0x000c200b01007387 */ /* 0x0001e80000100800 */
[----:B------:R1:W-:Y:S01]  /*129c0*/  STL [R1+0xc28], R10 ;  /* 0x000c280a01007387 */ /* 0x0003e20000100800 */
[----:B0-----:R-:W-:-:S03]  /*129d0*/  LEA.HI.X.SX32 R11, R4, R0, 0x1, P1 ;  /* 0x00000000040b7211 */ /* 0x001fc600008f0eff */
[----:B------:R-:W-:Y:S01]  /*129e0*/  STL [R1+0xc14], R12 ;  /* 0x000c140c01007387 */ /* 0x000fe20000100800 */
[----:B-1----:R-:W-:Y:S01]  /*129f0*/  LEA.HI.X.SX32 R10, R6, R0, 0x1, P2 ;  /* 0x00000000060a7211 */ /* 0x002fe200010f0eff */
[----:B------:R-:W-:Y:S02]  /*12a00*/  IMAD R9, R5, 0x2, R3 ;  /* 0x0000000205097824 */ /* 0x000fe400078e0203 */
[----:B------:R0:W-:Y:S01]  /*12a10*/  STL [R1+0xc1c], R11 ;  /* 0x000c1c0b01007387 */ /* 0x0001e20000100800 */
[----:B------:R-:W-:-:S03]  /*12a20*/  LEA R6, P0, R7, R2, 0x1 ;  /* 0x0000000207067211 */ /* 0x000fc600078008ff */
[----:B------:R1:W-:Y:S01]  /*12a30*/  STL [R1+0xc24], R10 ;  /* 0x000c240a01007387 */ /* 0x0003e20000100800 */
[----:B------:R-:W-:-:S03]  /*12a40*/  IMAD R4, R5, 0x2, R9 ;  /* 0x0000000205047824 */ /* 0x000fc600078e0209 */
[----:B------:R2:W-:Y:S01]  /*12a50*/  STL [R1+0xc30], R6 ;  /* 0x000c300601007387 */ /* 0x0005e20000100800 */
[-C--:B0-----:R-:W-:Y:S02]  /*12a60*/  LEA R11, P2, R3, R2.reuse, 0x1 ;  /* 0x00000002030b7211 */ /* 0x081fe400078408ff */
[----:B-1----:R-:W-:Y:S01]  /*12a70*/  LEA R10, P1, R8, R2, 0x1 ;  /* 0x00000002080a7211 */ /* 0x002fe200078208ff */
[----:B------:R-:W0:Y:S01]  /*12a80*/  S2R R18, SR_TID.X ;  /* 0x0000000000127919 */ /* 0x000e220000002100 */
[----:B--2---:R-:W-:-:S03]  /*12a90*/  IMAD R6, R5, 0x2, R4 ;  /* 0x0000000205067824 */ /* 0x004fc600078e0204 */
[----:B------:R1:W-:Y:S01]  /*12aa0*/  STL [R1+0xc38], R10 ;  /* 0x000c380a01007387 */ /* 0x0003e20000100800 */
[-C--:B------:R-:W-:Y:S01]  /*12ab0*/  LEA.HI.X.SX32 R8, R8, R0.reuse, 0x1, P1 ;  /* 0x0000000008087211 */ /* 0x080fe200008f0eff */
[----:B------:R-:W-:Y:S02]  /*12ac0*/  IMAD R5, R5, 0x2, R6 ;  /* 0x0000000205057824 */ /* 0x000fe400078e0206 */
[----:B------:R-:W-:Y:S01]  /*12ad0*/  STL [R1+0xc40], R11 ;  /* 0x000c400b01007387 */ /* 0x000fe20000100800 */
[-C--:B-1----:R-:W-:Y:S02]  /*12ae0*/  LEA.HI.X.SX32 R10, R7, R0.reuse, 0x1, P0 ;  /* 0x00000000070a7211 */ /* 0x082fe400000f0eff */
[----:B------:R-:W-:Y:S02]  /*12af0*/  LEA.HI.X.SX32 R7, R3, R0, 0x1, P2 ;  /* 0x0000000003077211 */ /* 0x000fe400010f0eff */
[-C--:B------:R-:W-:Y:S01]  /*12b00*/  LEA R3, P0, R9, R2.reuse, 0x1 ;  /* 0x0000000209037211 */ /* 0x080fe200078008ff */
[----:B------:R-:W-:Y:S04]  /*12b10*/  STL [R1+0xc2c], R10 ;  /* 0x000c2c0a01007387 */ /* 0x000fe80000100800 */
[----:B------:R1:W-:Y:S04]  /*12b20*/  STL [R1+0xc34], R8 ;  /* 0x000c340801007387 */ /* 0x0003e80000100800 */
[----:B------:R2:W-:Y:S04]  /*12b30*/  STL [R1+0xc3c], R7 ;  /* 0x000c3c0701007387 */ /* 0x0005e80000100800 */
[----:B------:R3:W-:Y:S01]  /*12b40*/  STL [R1+0xc44], R3 ;  /* 0x000c440301007387 */ /* 0x0007e20000100800 */
[----:B-1----:R-:W-:-:S02]  /*12b50*/  LEA R8, P1, R4, R2, 0x1 ;  /* 0x0000000204087211 */ /* 0x002fc400078208ff */
[----:B--2---:R-:W-:-:S03]  /*12b60*/  LEA R7, P2, R6, R2, 0x1 ;  /* 0x0000000206077211 */ /* 0x004fc600078408ff */
[----:B------:R-:W-:Y:S01]  /*12b70*/  STL [R1+0xc48], R8 ;  /* 0x000c480801007387 */ /* 0x000fe20000100800 */
[----:B---3--:R-:W-:-:S03]  /*12b80*/  LEA R3, P3, R5, R2, 0x1 ;  /* 0x0000000205037211 */ /* 0x008fc600078608ff */
[----:B------:R-:W-:Y:S01]  /*12b90*/  STL [R1+0xc4c], R7 ;  /* 0x000c4c0701007387 */ /* 0x000fe20000100800 */
[----:B------:R-:W-:-:S03]  /*12ba0*/  LEA.HI.X.SX32 R2, R9, R0, 0x1, P0 ;  /* 0x0000000009027211 */ /* 0x000fc600000f0eff */
[----:B------:R1:W-:Y:S02]  /*12bb0*/  STL [R1+0x384], R3 ;  /* 0x0003840301007387 */ /* 0x0003e40000100800 */
[----:B-1----:R-:W-:-:S05]  /*12bc0*/  LEA.HI.X.SX32 R3, R4, R0, 0x1, P1 ;  /* 0x0000000004037211 */ /* 0x002fca00008f0eff */
[----:B------:R1:W-:Y:S04]  /*12bd0*/  STL [R1+0x37c], R3 ;  /* 0x00037c0301007387 */ /* 0x0003e80000100800 */
[----:B------:R2:W-:Y:S01]  /*12be0*/  STL [R1+0x374], R2 ;  /* 0x0003740201007387 */ /* 0x0005e20000100800 */
[C---:B0-----:R-:W-:Y:S01]  /*12bf0*/  LOP3.LUT R19, R18.reuse, 0x3f, RZ, 0xc0, !PT ;  /* 0x0000003f12137812 */ /* 0x041fe200078ec0ff */
[----:B-1----:R-:W-:Y:S01]  /*12c00*/  IMAD.SHL.U32 R3, R18, 0x20, RZ ;  /* 0x0000002012037824 */ /* 0x002fe200078e00ff */
[-C--:B--2---:R-:W-:Y:S02]  /*12c10*/  LEA.HI.X.SX32 R2, R6, R0.reuse, 0x1, P2 ;  /* 0x0000000006027211 */ /* 0x084fe400010f0eff */
[----:B------:R-:W-:-:S03]  /*12c20*/  LEA.HI.X.SX32 R0, R5, R0, 0x1, P3 ;  /* 0x0000000005007211 */ /* 0x000fc600018f0eff */
[----:B------:R-:W-:Y:S04]  /*12c30*/  STL [R1+0x380], R2 ;  /* 0x0003800201007387 */ /* 0x000fe80000100800 */
[----:B------:R-:W-:Y:S04]  /*12c40*/  STL [R1+0x378], R0 ;  /* 0x0003780001007387 */ /* 0x000fe80000100800 */
[----:B------:R-:W-:Y:S01]  /*12c50*/  STL [R1+0x270], RZ ;  /* 0x000270ff01007387 */ /* 0x000fe20000100800 */
[----:B------:R-:W-:-:S03]  /*12c60*/  IMAD.SHL.U32 R28, R19, 0x2, RZ ;  /* 0x00000002131c7824 */ /* 0x000fc600078e00ff */
[----:B------:R0:W-:Y:S04]  /*12c70*/  STL [R1+0xd38], R3 ;  /* 0x000d380301007387 */ /* 0x0001e80000100800 */
[----:B------:R1:W-:Y:S04]  /*12c80*/  STL [R1+0x274], RZ ;  /* 0x000274ff01007387 */ /* 0x0003e80000100800 */
[----:B------:R1:W-:Y:S04]  /*12c90*/  STL [R1+0x278], RZ ;  /* 0x000278ff01007387 */ /* 0x0003e80000100800 */
[----:B------:R1:W-:Y:S04]  /*12ca0*/  STL [R1+0x27c], RZ ;  /* 0x00027cff01007387 */ /* 0x0003e80000100800 */
[----:B------:R-:W0:Y:S04]  /*12cb0*/  LDL R19, [R1+0xd18] ;  /* 0x000d180001137983 */ /* 0x000e280000100800 */
[----:B------:R1:W-:Y:S04]  /*12cc0*/  STL [R1+0x260], RZ ;  /* 0x000260ff01007387 */ /* 0x0003e80000100800 */
        /* <DEDUP_REMOVED lines=25> */
[----:B------:R1:W-:Y:S01]  /*12e60*/  STL [R1+0x208], RZ ;  /* 0x000208ff01007387 */ /* 0x0003e20000100800 */
[----:B0-----:R-:W-:-:S05]  /*12e70*/  LOP3.LUT R3, R19, 0x200, R3, 0xf8, !PT ;  /* 0x0000020013037812 */ /* 0x001fca00078ef803 */
[----:B------:R1:W-:Y:S04]  /*12e80*/  STL [R1+0x308], R3 ;  /* 0x0003080301007387 */ /* 0x0003e80000100800 */
        /* <DEDUP_REMOVED lines=9> */
[----:B------:R-:W2:Y:S01]  /*12f20*/  LDL R19, [R1+0x2a4] ;  /* 0x0002a40001137983 */ /* 0x000ea20000100800 */
[----:B------:R-:W-:-:S03]  /*12f30*/  IMAD.MOV.U32 R20, RZ, RZ, 0x7f ;  /* 0x0000007fff147424 */ /* 0x000fc600078e00ff */
[----:B------:R1:W-:Y:S01]  /*12f40*/  STL [R1+0x1d0], RZ ;  /* 0x0001d0ff01007387 */ /* 0x0003e20000100800 */
[----:B------:R-:W-:-:S03]  /*12f50*/  IMAD.MOV.U32 R18, RZ, RZ, c[0x0][0x18c] ;  /* 0x00006300ff127624 */ /* 0x000fc600078e00ff */
[----:B------:R1:W-:Y:S01]  /*12f60*/  STL [R1+0x1d4], RZ ;  /* 0x0001d4ff01007387 */ /* 0x0003e20000100800 */
[----:B------:R-:W-:-:S03]  /*12f70*/  IADD3 R20, R20, c[0x0][0x180], RZ ;  /* 0x0000600014147a10 */ /* 0x000fc60007ffe0ff */
[----:B------:R1:W-:Y:S04]  /*12f80*/  STL [R1+0x1d8], RZ ;  /* 0x0001d8ff01007387 */ /* 0x0003e80000100800 */
[----:B------:R1:W-:Y:S01]  /*12f90*/  STL [R1+0x1dc], RZ ;  /* 0x0001dcff01007387 */ /* 0x0003e20000100800 */
[----:B------:R-:W-:-:S03]  /*12fa0*/  IMAD.SHL.U32 R2, R18, 0x80, RZ ;  /* 0x0000008012027824 */ /* 0x000fc600078e00ff */
[----:B------:R1:W-:Y:S01]  /*12fb0*/  STL [R1+0x1c0], RZ ;  /* 0x0001c0ff01007387 */ /* 0x0003e20000100800 */
[----:B------:R-:W-:-:S03]  /*12fc0*/  SHF.R.S32.HI R18, RZ, 0x1f, R20 ;  /* 0x0000001fff127819 */ /* 0x000fc60000011414 */
[----:B------:R1:W-:Y:S04]  /*12fd0*/  STL [R1+0x1c4], RZ ;  /* 0x0001c4ff01007387 */ /* 0x0003e80000100800 */
[----:B------:R1:W-:Y:S04]  /*12fe0*/  STL [R1+0x1c8], RZ ;  /* 0x0001c8ff01007387 */ /* 0x0003e80000100800 */
[----:B------:R1:W-:Y:S04]  /*12ff0*/  STL [R1+0x1cc], RZ ;  /* 0x0001ccff01007387 */ /* 0x0003e80000100800 */
[----:B------:R1:W-:Y:S01]  /*13000*/  STL [R1+0x1b0], RZ ;  /* 0x0001b0ff01007387 */ /* 0x0003e20000100800 */
[----:B------:R-:W-:-:S03]  /*13010*/  LEA.HI R18, R18, R20, RZ, 0x7 ;  /* 0x0000001412127211 */ /* 0x000fc600078f38ff */
[----:B------:R1:W-:Y:S01]  /*13020*/  STL [R1+0x1b4], RZ ;  /* 0x0001b4ff01007387 */ /* 0x0003e20000100800 */
[----:B------:R-:W-:-:S03]  /*13030*/  SHF.R.S32.HI R0, RZ, 0x1f, R2 ;  /* 0x0000001fff007819 */ /* 0x000fc60000011402 */
[----:B------:R1:W-:Y:S04]  /*13040*/  STL [R1+0x1b8], RZ ;  /* 0x0001b8ff01007387 */ /* 0x0003e80000100800 */
[----:B------:R1:W-:Y:S04]  /*13050*/  STL [R1+0x1bc], RZ ;  /* 0x0001bcff01007387 */ /* 0x0003e80000100800 */
[----:B------:R1:W-:Y:S01]  /*13060*/  STL [R1+0x1a0], RZ ;  /* 0x0001a0ff01007387 */ /* 0x0003e20000100800 */
[----:B------:R-:W-:-:S03]  /*13070*/  SHF.R.S32.HI R4, RZ, 0x7, R18 ;  /* 0x00000007ff047819 */ /* 0x000fc60000011412 */
[----:B------:R1:W-:Y:S01]  /*13080*/  STL [R1+0x1a4], RZ ;  /* 0x0001a4ff01007387 */ /* 0x0003e20000100800 */
[----:B------:R-:W-:-:S03]  /*13090*/  SHF.L.U64.HI R0, R2, 0x1, R0 ;  /* 0x0000000102007819 */ /* 0x000fc60000010200 */
[----:B------:R1:W-:Y:S01]  /*130a0*/  STL [R1+0x1a8], RZ ;  /* 0x0001a8ff01007387 */ /* 0x0003e20000100800 */
[----:B------:R-:W-:-:S03]  /*130b0*/  LOP3.LUT R4, R28, 0x20, RZ, 0x3c, !PT ;  /* 0x000000201c047812 */ /* 0x000fc600078e3cff */
        /* <DEDUP_REMOVED lines=8> */
[----:B------:R1:W-:Y:S04]  /*13140*/  STL [R1+0x19c], RZ ;  /* 0x00019cff01007387 */ /* 0x0003e80000100800 */
[----:B------:R1:W-:Y:S04]  /*13150*/  STL [R1+0x180], RZ ;  /* 0x000180ff01007387 */ /* 0x0003e80000100800 */
[----:B------:R1:W-:Y:S04]  /*13160*/  STL [R1+0x184], RZ ;  /* 0x000184ff01007387 */ /* 0x0003e80000100800 */
[----:B------:R1:W-:Y:S04]  /*13170*/  STL [R1+0x188], RZ ;  /* 0x000188ff01007387 */ /* 0x0003e80000100800 */
[----:B------:R1:W-:Y:S01]  /*13180*/  STL [R1+0x18c], RZ ;  /* 0x00018cff01007387 */ /* 0x0003e20000100800 */
[----:B------:R-:W-:-:S02]  /*13190*/  ULDC UR4, c[0x0][0x188] ;  /* 0x0000620000047ab9 */ /* 0x000fc40000000800 */
[----:B------:R-:W-:Y:S01]  /*131a0*/  USHF.L.U32 UR4, UR4, 0x7, URZ ;  /* 0x0000000704047899 */ /* 0x000fe2000800063f */
[C---:B------:R-:W-:Y:S02]  /*131b0*/  LOP3.LUT R5, R28.reuse, 0x10, RZ, 0x3c, !PT ;  /* 0x000000101c057812 */ /* 0x040fe400078e3cff */
[C---:B------:R-:W-:Y:S01]  /*131c0*/  LOP3.LUT R5, R28.reuse, 0x40, RZ, 0x3c, !PT ;  /* 0x000000401c057812 */ /* 0x040fe200078e3cff */
[----:B------:R-:W-:Y:S01]  /*131d0*/  USHF.R.S32.HI UR5, URZ, 0x1f, UR4 ;  /* 0x0000001f3f057899 */ /* 0x000fe20008011404 */
[----:B------:R-:W-:Y:S01]  /*131e0*/  LOP3.LUT R5, R28, 0x70, RZ, 0x3c, !PT ;  /* 0x000000701c057812 */ /* 0x000fe200078e3cff */
[----:B------:R-:W-:Y:S02]  /*131f0*/  USHF.L.U32 UR10, UR4, 0x1, URZ ;  /* 0x00000001040a7899 */ /* 0x000fe4000800063f */
[----:B------:R-:W-:-:S03]  /*13200*/  USHF.L.U64.HI UR5, UR4, 0x1, UR5 ;  /* 0x0000000104057899 */ /* 0x000fc60008010205 */
[----:B------:R-:W-:Y:S01]  /*13210*/  UMOV UR4, URZ ;  /* 0x0000003f00047c82 */ /* 0x000fe20008000000 */
[----:B--2---:R-:W-:-:S05]  /*13220*/  LOP3.LUT R4, R19, 0x40, RZ, 0x3c, !PT ;  /* 0x0000004013047812 */ /* 0x004fca00078e3cff */
[----:B------:R1:W-:Y:S04]  /*13230*/  STL [R1+0xd34], R4 ;  /* 0x000d340401007387 */ /* 0x0003e80000100800 */
[----:B------:R1:W-:Y:S02]  /*13240*/  STL [R1+0x30c], R2 ;  /* 0x00030c0201007387 */ /* 0x0003e40000100800 */
.L_x_3:
[----:B-1---5:R-:W2:Y:S04]  /*13250*/  LDL R3, [R1+0xc50] ;  /* 0x000c500001037983 */ /* 0x022ea80000100800 */
[----:B------:R-:W2:Y:S01]  /*13260*/  LDL R2, [R1+0xc54] ;  /* 0x000c540001027983 */ /* 0x000ea20000100800 */
[----:B------:R-:W-:Y:S01]  /*13270*/  UMOV UR6, 0xffffff80 ;  /* 0xffffff8000067882 */ /* 0x000fe20000000000 */
[----:B------:R-:W-:Y:S01]  /*13280*/  PRMT R11, RZ, 0x7610, R11 ;  /* 0x00007610ff0b7816 */ /* 0x000fe2000000000b */
[----:B------:R-:W-:Y:S01]  /*13290*/  ULDC UR7, c[0x0][0x180] ;  /* 0x0000600000077ab9 */ /* 0x000fe20000000800 */
[----:B------:R-:W-:Y:S01]  /*132a0*/  STL [R1+0x1d04], R14 ;  /* 0x001d040e01007387 */ /* 0x000fe20000100800 */
[----:B------:R-:W-:Y:S01]  /*132b0*/  UIMAD UR6, UR4, UR6, UR7 ;  /* 0x00000006040672a4 */ /* 0x000fe2000f8e0207 */
[----:B------:R-:W-:-:S02]  /*132c0*/  PRMT R20, RZ, 0x7610, R20 ;  /* 0x00007610ff147816 */ /* 0x000fc40000000014 */
        /* <DEDUP_REMOVED lines=96> */
[----:B------:R-:W1:Y:S04]  /*138d0*/  S2R R5, SR_TID.X ;  /* 0x0000000000057919 */ /* 0x000e680000002100 */
[----:B0-----:R-:W0:Y:S01]  /*138e0*/  S2R R0, SR_TID.X ;  /* 0x0000000000007919 */ /* 0x001e220000002100 */
[----:B-1----:R-:W-:-:S02]  /*138f0*/  SHF.R.U32.HI R4, RZ, 0x5, R5 ;  /* 0x00000005ff047819 */ /* 0x002fc40000011605 */
[----:B------:R-:W-:Y:S02]  /*13900*/  SHF.R.U32.HI R5, RZ, 0x5, R5 ;  /* 0x00000005ff057819 */ /* 0x000fe40000011605 */
[----:B------:R-:W-:Y:S02]  /*13910*/  SGXT.U32 R4, R4, 0x1 ;  /* 0x000000010404781a */ /* 0x000fe40000000000 */
[----:B0-----:R-:W-:Y:S01]  /*13920*/  SHF.R.U32.HI R21, RZ, 0x5, R0 ;  /* 0x00000005ff157819 */ /* 0x001fe20000011600 */
[----:B------:R0:W-:Y:S01]  /*13930*/  STL [R1+0x1c84], R0 ;  /* 0x001c840001007387 */ /* 0x0001e20000100800 */
[----:B------:R-:W-:Y:S02]  /*13940*/  SGXT.U32 R5, R5, 0x1 ;  /* 0x000000010505781a */ /* 0x000fe40000000000 */
[----:B------:R-:W-:Y:S02]  /*13950*/  SGXT.U32 R21, R21, 0x1 ;  /* 0x000000011515781a */ /* 0x000fe40000000000 */
[----:B------:R-:W-:-:S02]  /*13960*/  LOP3.LUT R14, R5, 0x2, RZ, 0xfc, !PT ;  /* 0x00000002050e7812 */ /* 0x000fc400078efcff */
[----:B------:R-:W-:Y:S01]  /*13970*/  ISETP.GE.AND P0, PT, R21, UR6, PT ;  /* 0x0000000615007c0c */ /* 0x000fe2000bf06270 */
[----:B------:R-:W-:Y:S01]  /*13980*/  STL [R1+0x1c70], R21 ;  /* 0x001c701501007387 */ /* 0x000fe20000100800 */
[----:B------:R-:W-:Y:S02]  /*13990*/  LOP3.LUT R5, R4, 0x4, RZ, 0xfc, !PT ;  /* 0x0000000404057812 */ /* 0x000fe400078efcff */
[----:B------:R-:W-:Y:S01]  /*139a0*/  ISETP.GE.AND P1, PT, R14, UR6, PT ;  /* 0x000000060e007c0c */ /* 0x000fe2000bf26270 */
[----:B------:R-:W3:Y:S01]  /*139b0*/  LDL R7, [R1+0xc4c] ;  /* 0x000c4c0001077983 */ /* 0x000ee20000100800 */
[----:B------:R-:W-:Y:S02]  /*139c0*/  ISETP.GE.AND P2, PT, R5, UR6, PT ;  /* 0x0000000605007c0c */ /* 0x000fe4000bf46270 */
[----:B------:R-:W-:-:S05]  /*139d0*/  LOP3.LUT R4, R4, 0x6, RZ, 0xfc, !PT ;  /* 0x0000000604047812 */ /* 0x000fca00078efcff */
[----:B--2---:R1:W2:Y:S01]  /*139e0*/  @!P0 LDG.E.U16 R11, [R2.64] ;  /* 0x00000008020b8981 */ /* 0x0042a2000c1e1500 */
[----:B------:R-:W-:-:S03]  /*139f0*/  ISETP.GE.AND P3, PT, R4, UR6, PT ;  /* 0x0000000604007c0c */ /* 0x000fc6000bf66270 */
[----:B------:R-:W4:Y:S04]  /*13a00*/  S2R R5, SR_TID.X ;  /* 0x0000000000057919 */ /* 0x000f280000002100 */
[----:B------:R-:W3:Y:S04]  /*13a10*/  LDL R10, [R1+0xc48] ;  /* 0x000c4800010a7983 */ /* 0x000ee80000100800 */
[----:B-1----:R-:W3:Y:S04]  /*13a20*/  LDL R2, [R1+0x378] ;  /* 0x0003780001027983 */ /* 0x002ee80000100800 */
[----:B------:R-:W3:Y:S04]  /*13a30*/  LDL R3, [R1+0x384] ;  /* 0x0003840001037983 */ /* 0x000ee80000100800 */
[----:B------:R-:W3:Y:S04]  /*13a40*/  LDL R4, [R1+0x374] ;  /* 0x0003740001047983 */ /* 0x000ee80000100800 */
[----:B0-----:R-:W3:Y:S01]  /*13a50*/  LDL R0, [R1+0xc44] ;  /* 0x000c440001007983 */ /* 0x001ee20000100800 */
[----:B----4-:R-:W-:-:S04]  /*13a60*/  SHF.R.U32.HI R14, RZ, 0x5, R5 ;  /* 0x00000005ff0e7819 */ /* 0x010fc80000011605 */
[----:B------:R-:W-:-:S04]  /*13a70*/  SGXT.U32 R14, R14, 0x1 ;  /* 0x000000010e0e781a */ /* 0x000fc80000000000 */
[----:B------:R-:W-:-:S04]  /*13a80*/  LOP3.LUT R14, R14, 0x8, RZ, 0xfc, !PT ;  /* 0x000000080e0e7812 */ /* 0x000fc800078efcff */
[----:B------:R-:W-:Y:S01]  /*13a90*/  ISETP.GE.AND P0, PT, R14, UR6, PT ;  /* 0x000000060e007c0c */ /* 0x000fe2000bf06270 */
[----:B--2---:R-:W-:Y:S04]  /*13aa0*/  STL [R1+0x1c44], R11 ;  /* 0x001c440b01007387 */ /* 0x004fe80000100800 */
[----:B------:R-:W-:Y:S01]  /*13ab0*/  STL [R1+0x1c4c], R11 ;  /* 0x001c4c0b01007387 */ /* 0x000fe20000100800 */
[----:B---3--:R-:W-:-:S04]  /*13ac0*/  @!P1 LOP3.LUT R3, R3, R2, RZ, 0x3c, !PT ;  /* 0x0000000203039212 */ /* 0x008fc800078e3cff */
[C---:B------:R-:W-:Y:S01]  /*13ad0*/  @!P1 LOP3.LUT R2, R3.reuse, R2, RZ, 0x3c, !PT ;  /* 0x0000000203029212 */ /* 0x040fe200078e3cff */
[----:B------:R-:W-:Y:S03]  /*13ae0*/  STL [R1+0x1c54], R11 ;  /* 0x001c540b01007387 */ /* 0x000fe60000100800 */
[----:B------:R-:W-:Y:S01]  /*13af0*/  @!P1 LOP3.LUT R3, R3, R2, RZ, 0x3c, !PT ;  /* 0x0000000203039212 */ /* 0x000fe200078e3cff */
[----:B------:R-:W-:Y:S04]  /*13b00*/  STL [R1+0x1c5c], R11 ;  /* 0x001c5c0b01007387 */ /* 0x000fe80000100800 */
[----:B------:R-:W-:Y:S04]  /*13b10*/  STL [R1+0x1c64], R11 ;  /* 0x001c640b01007387 */ /* 0x000fe80000100800 */
[----:B------:R-:W-:Y:S04]  /*13b20*/  STL [R1+0x1c74], R11 ;  /* 0x001c740b01007387 */ /* 0x000fe80000100800 */
[----:B------:R-:W2:Y:S04]  /*13b30*/  LDL.LU R14, [R1+0x1d04] ;  /* 0x001d0400010e7983 */ /* 0x000ea80000300800 */
[----:B------:R0:W3:Y:S04]  /*13b40*/  @!P1 LDG.E.U16 R20, [R2.64] ;  /* 0x0000000802149981 */ /* 0x0000e8000c1e1500 */
[----:B0-----:R-:W4:Y:S01]  /*13b50*/  LDL R3, [R1+0x380] ;  /* 0x0003800001037983 */ /* 0x001f220000100800 */
[----:B------:R-:W-:Y:S01]  /*13b60*/  PRMT R22, RZ, 0x7610, R22 ;  /* 0x00007610ff167816 */ /* 0x000fe20000000016 */
[----:B------:R-:W-:Y:S01]  /*13b70*/  @!P2 IMAD.MOV.U32 R2, RZ, RZ, R7 ;  /* 0x000000ffff02a224 */ /* 0x000fe200078e0007 */
[----:B------:R-:W-:-:S04]  /*13b80*/  SHF.R.U32.HI R5, RZ, 0x5, R5 ;  /* 0x00000005ff057819 */ /* 0x000fc80000011605 */
[----:B------:R-:W-:-:S04]  /*13b90*/  SGXT.U32 R5, R5, 0x1 ;  /* 0x000000010505781a */ /* 0x000fc80000000000 */
[----:B------:R-:W-:-:S04]  /*13ba0*/  LOP3.LUT R5, R5, 0xa, RZ, 0xfc, !PT ;  /* 0x0000000a05057812 */ /* 0x000fc800078efcff */
[----:B------:R-:W-:Y:S02]  /*13bb0*/  ISETP.GE.AND P1, PT, R5, UR6, PT ;  /* 0x0000000605007c0c */ /* 0x000fe4000bf26270 */
[----:B------:R-:W0:Y:S04]  /*13bc0*/  S2R R5, SR_TID.X ;  /* 0x0000000000057919 */ /* 0x000e280000002100 */
[----:B----4-:R0:W4:Y:S04]  /*13bd0*/  @!P2 LDG.E.U16 R22, [R2.64] ;  /* 0x000000080216a981 */ /* 0x010128000c1e1500 */
[----:B---3--:R-:W-:Y:S04]  /*13be0*/  STL [R1+0x1c78], R20 ;  /* 0x001c781401007387 */ /* 0x008fe80000100800 */
[----:B------:R-:W2:Y:S01]  /*13bf0*/  LDL R7, [R1+0xc40] ;  /* 0x000c400001077983 */ /* 0x000ea20000100800 */
[----:B0-----:R-:W-:-:S04]  /*13c00*/  SHF.R.U32.HI R3, RZ, 0x5, R5 ;  /* 0x00000005ff037819 */ /* 0x001fc80000011605 */
[----:B------:R-:W-:-:S04]  /*13c10*/  SGXT.U32 R3, R3, 0x1 ;  /* 0x000000010303781a */ /* 0x000fc80000000000 */
[----:B------:R-:W-:Y:S01]  /*13c20*/  LOP3.LUT R2, R3, 0xc, RZ, 0xfc, !PT ;  /* 0x0000000c03027812 */ /* 0x000fe200078efcff */
[----:B----4-:R0:W-:Y:S04]  /*13c30*/  STL [R1+0x58], R22 ;  /* 0x0000581601007387 */ /* 0x0101e80000100800 */
[----:B0-----:R-:W4:Y:S04]  /*13c40*/  LDL.LU R22, [R1+0x1d00] ;  /* 0x001d000001167983 */ /* 0x001f280000300800 */
[----:B------:R-:W2:Y:S01]  /*13c50*/  LDL R3, [R1+0x37c] ;  /* 0x00037c0001037983 */ /* 0x000ea20000100800 */
[----:B------:R-:W-:-:S02]  /*13c60*/  PRMT R6, RZ, 0x7610, R6 ;  /* 0x00007610ff067816 */ /* 0x000fc40000000006 */
[----:B------:R-:W-:Y:S01]  /*13c70*/  ISETP.GE.AND P2, PT, R2, UR6, PT ;  /* 0x0000000602007c0c */ /* 0x000fe2000bf46270 */
[----:B------:R-:W-:Y:S01]  /*13c80*/  @!P3 IMAD.MOV.U32 R2, RZ, RZ, R10 ;  /* 0x000000ffff02b224 */ /* 0x000fe200078e000a */
[----:B------:R-:W-:-:S04]  /*13c90*/  SHF.R.U32.HI R5, RZ, 0x5, R5 ;  /* 0x00000005ff057819 */ /* 0x000fc80000011605 */
[----:B------:R-:W-:Y:S01]  /*13ca0*/  SGXT.U32 R5, R5, 0x1 ;  /* 0x000000010505781a */ /* 0x000fe20000000000 */
[----:B--2---:R0:W2:Y:S03]  /*13cb0*/  @!P3 LDG.E.U16 R6, [R2.64] ;  /* 0x000000080206b981 */ /* 0x0040a6000c1e1500 */
[----:B------:R-:W-:Y:S02]  /*13cc0*/  LOP3.LUT R5, R5, 0xe, RZ, 0xfc, !PT ;  /* 0x0000000e05057812 */ /* 0x000fe400078efcff */
[----:B------:R-:W-:Y:S02]  /*13cd0*/  PRMT R14, RZ, 0x7610, R14 ;  /* 0x00007610ff0e7816 */ /* 0x000fe4000000000e */
[----:B------:R-:W-:Y:S02]  /*13ce0*/  ISETP.GE.AND P3, PT, R5, UR6, PT ;  /* 0x0000000605007c0c */ /* 0x000fe4000bf66270 */
[----:B------:R-:W2:Y:S01]  /*13cf0*/  LDL R5, [R1+0xc2c] ;  /* 0x000c2c0001057983 */ /* 0x000ea20000100800 */
[----:B0-----:R-:W-:-:S02]  /*13d00*/  @!P0 IMAD.MOV.U32 R2, RZ, RZ, R0 ;  /* 0x000000ffff028224 */ /* 0x001fc400078e0000 */
[----:B------:R-:W-:Y:S02]  /*13d10*/  @!P0 IMAD.MOV.U32 R3, RZ, RZ, R4 ;  /* 0x000000ffff038224 */ /* 0x000fe400078e0004 */
[----:B------:R-:W2:Y:S04]  /*13d20*/  LDL R4, [R1+0xc30] ;  /* 0x000c300001047983 */ /* 0x000ea80000100800 */
[----:B------:R0:W2:Y:S04]  /*13d30*/  @!P0 LDG.E.U16 R14, [R2.64] ;  /* 0x00000008020e8981 */ /* 0x0000a8000c1e1500 */
[----:B------:R-:W1:Y:S04]  /*13d40*/  S2R R10, SR_TID.X ;  /* 0x00000000000a7919 */ /* 0x000e680000002100 */
[----:B--2---:R2:W-:Y:S04]  /*13d50*/  STL [R1+0x304], R6 ;  /* 0x0003040601007387 */ /* 0x0045e80000100800 */
[----:B0-----:R-:W3:Y:S01]  /*13d60*/  LDL R3, [R1+0xc3c] ;  /* 0x000c3c0001037983 */ /* 0x001ee20000100800 */
[----:B-1----:R-:W-:-:S02]  /*13d70*/  SHF.R.U32.HI R10, RZ, 0x5, R10 ;  /* 0x00000005ff0a7819 */ /* 0x002fc4000001160a */
[----:B----4-:R-:W-:Y:S01]  /*13d80*/  PRMT R22, RZ, 0x7610, R22 ;  /* 0x00007610ff167816 */ /* 0x010fe20000000016 */
[----:B------:R-:W4:Y:S01]  /*13d90*/  LDL R0, [R1+0xc28] ;  /* 0x000c280001007983 */ /* 0x000f220000100800 */
[----:B------:R-:W-:Y:S02]  /*13da0*/  SGXT.U32 R10, R10, 0x1 ;  /* 0x000000010a0a781a */ /* 0x000fe40000000000 */
[----:B------:R-:W-:Y:S01]  /*13db0*/  PRMT R23, RZ, 0x7610, R23 ;  /* 0x00007610ff177816 */ /* 0x000fe20000000017 */
[----:B--2---:R-:W2:Y:S01]  /*13dc0*/  LDL R6, [R1+0xc24] ;  /* 0x000c240001067983 */ /* 0x004ea20000100800 */
[----:B------:R-:W-:-:S04]  /*13dd0*/  LOP3.LUT R2, R10, 0x10, RZ, 0xfc, !PT ;  /* 0x000000100a027812 */ /* 0x000fc800078efcff */
[----:B------:R-:W-:Y:S01]  /*13de0*/  ISETP.GE.AND P0, PT, R2, UR6, PT ;  /* 0x0000000602007c0c */ /* 0x000fe2000bf06270 */
[----:B------:R-:W-:-:S05]  /*13df0*/  @!P1 IMAD.MOV.U32 R2, RZ, RZ, R7 ;  /* 0x000000ffff029224 */ /* 0x000fca00078e0007 */
[----:B---3--:R0:W2:Y:S04]  /*13e00*/  @!P1 LDG.E.U16 R22, [R2.64] ;  /* 0x0000000802169981 */ /* 0x0080a8000c1e1500 */
[----:B0-----:R-:W2:Y:S04]  /*13e10*/  LDL R2, [R1+0xc34] ;  /* 0x000c340001027983 */ /* 0x001ea80000100800 */
[----:B------:R-:W2:Y:S01]  /*13e20*/  LDL R3, [R1+0xc38] ;  /* 0x000c380001037983 */ /* 0x000ea20000100800 */
[----:B------:R-:W-:-:S06]  /*13e30*/  PRMT R8, RZ, 0x7610, R8 ;  /* 0x00007610ff087816 */ /* 0x000fcc0000000008 */
[----:B------:R4:W2:Y:S04]  /*13e40*/  @!P3 LDG.E.U16 R8, [R4.64] ;  /* 0x000000080408b981 */ /* 0x0008a8000c1e1500 */
[----:B------:R-:W0:Y:S04]  /*13e50*/  S2R R10, SR_TID.X ;  /* 0x00000000000a7919 */ /* 0x000e280000002100 */
[----:B------:R-:W1:Y:S01]  /*13e60*/  S2R R7, SR_TID.X ;  /* 0x0000000000077919 */ /* 0x000e620000002100 */
[----:B--2---:R-:W-:-:S04]  /*13e70*/  @!P2 LOP3.LUT R3, R3, R2, RZ, 0x3c, !PT ;  /* 0x000000020303a212 */ /* 0x004fc800078e3cff */
[----:B------:R-:W-:-:S04]  /*13e80*/  @!P2 LOP3.LUT R2, R3, R2, RZ, 0x3c, !PT ;  /* 0x000000020302a212 */ /* 0x000fc800078e3cff */
[----:B------:R-:W-:-:S05]  /*13e90*/  @!P2 LOP3.LUT R3, R3, R2, RZ, 0x3c, !PT ;  /* 0x000000020303a212 */ /* 0x000fca00078e3cff */
[----:B------:R2:W3:Y:S01]  /*13ea0*/  @!P2 LDG.E.U16 R23, [R2.64] ;  /* 0x000000080217a981 */ /* 0x0004e2000c1e1500 */
[----:B0-----:R-:W-:-:S04]  /*13eb0*/  SHF.R.U32.HI R10, RZ, 0x5, R10 ;  /* 0x00000005ff0a7819 */ /* 0x001fc8000001160a */
[----:B------:R-:W-:-:S04]  /*13ec0*/  SGXT.U32 R10, R10, 0x1 ;  /* 0x000000010a0a781a */ /* 0x000fc80000000000 */
[----:B------:R-:W-:-:S04]  /*13ed0*/  LOP3.LUT R10, R10, 0x12, RZ, 0xfc, !PT ;  /* 0x000000120a0a7812 */ /* 0x000fc800078efcff */
[----:B------:R-:W-:Y:S02]  /*13ee0*/  ISETP.GE.AND P1, PT, R10, UR6, PT ;  /* 0x000000060a007c0c */ /* 0x000fe4000bf26270 */
[----:B-1----:R-:W-:-:S04]  /*13ef0*/  SHF.R.U32.HI R10, RZ, 0x5, R7 ;  /* 0x00000005ff0a7819 */ /* 0x002fc80000011607 */
[----:B------:R-:W-:Y:S01]  /*13f00*/  SGXT.U32 R10, R10, 0x1 ;  /* 0x000000010a0a781a */ /* 0x000fe20000000000 */
[----:B----4-:R-:W-:Y:S01]  /*13f10*/  @!P0 IMAD.MOV.U32 R4, RZ, RZ, R0 ;  /* 0x000000ffff048224 */ /* 0x010fe200078e0000 */
[----:B--2---:R-:W-:Y:S02]  /*13f20*/  PRMT R2, RZ, 0x7610, R2 ;  /* 0x00007610ff027816 */ /* 0x004fe40000000002 */
[----:B------:R-:W-:Y:S01]  /*13f30*/  LOP3.LUT R10, R10, 0x14, RZ, 0xfc, !PT ;  /* 0x000000140a0a7812 */ /* 0x000fe200078efcff */
[----:B------:R-:W-:Y:S01]  /*13f40*/  @!P0 IMAD.MOV.U32 R5, RZ, RZ, R6 ;  /* 0x000000ffff058224 */ /* 0x000fe200078e0006 */
[----:B------:R-:W-:Y:S02]  /*13f50*/  STL [R1+0x1b60], R22 ;  /* 0x001b601601007387 */ /* 0x000fe40000100800 */
[----:B------:R-:W-:Y:S02]  /*13f60*/  ISETP.GE.AND P2, PT, R10, UR6, PT ;  /* 0x000000060a007c0c */ /* 0x000fe4000bf46270 */
[----:B------:R0:W2:Y:S04]  /*13f70*/  @!P0 LDG.E.U16 R2, [R4.64] ;  /* 0x0000000804028981 */ /* 0x0000a8000c1e1500 */
[----:B---3--:R1:W-:Y:S04]  /*13f80*/  STL [R1+0x54], R23 ;  /* 0x0000541701007387 */ /* 0x0083e80000100800 */
[----:B-1----:R-:W3:Y:S04]  /*13f90*/  LDL R23, [R1+0xc18] ;  /* 0x000c180001177983 */ /* 0x002ee80000100800 */
[----:B------:R-:W4:Y:S04]  /*13fa0*/  LDL.LU R10, [R1+0x1cfc] ;  /* 0x001cfc00010a7983 */ /* 0x000f280000300800 */
[----:B------:R1:W-:Y:S04]  /*13fb0*/  STL [R1+0x300], R8 ;  /* 0x0003000801007387 */ /* 0x0003e80000100800 */
[----:B0-----:R-:W2:Y:S04]  /*13fc0*/  LDL R4, [R1+0xc1c] ;  /* 0x000c1c0001047983 */ /* 0x001ea80000100800 */
[----:B------:R-:W2:Y:S01]  /*13fd0*/  LDL R5, [R1+0xc20] ;  /* 0x000c200001057983 */ /* 0x000ea20000100800 */
[----:B------:R-:W-:-:S03]  /*13fe0*/  PRMT R9, RZ, 0x7610, R9 ;  /* 0x00007610ff097816 */ /* 0x000fc60000000009 */
[----:B-1----:R-:W0:Y:S04]  /*13ff0*/  S2R R8, SR_TID.X ;  /* 0x0000000000087919 */ /* 0x002e280000002100 */
[----:B------:R-:W3:Y:S04]  /*14000*/  LDL R6, [R1+0xc04] ;  /* 0x000c040001067983 */ /* 0x000ee80000100800 */
[----:B------:R-:W3:Y:S01]  /*14010*/  LDL R0, [R1+0xc08] ;  /* 0x000c080001007983 */ /* 0x000ee20000100800 */
[----:B--2---:R-:W-:-:S04]  /*14020*/  @!P1 LOP3.LUT R5, R5, R4, RZ, 0x3c, !PT ;  /* 0x0000000405059212 */ /* 0x004fc800078e3cff */
[----:B------:R-:W-:-:S04]  /*14030*/  @!P1 LOP3.LUT R4, R5, R4, RZ, 0x3c, !PT ;  /* 0x0000000405049212 */ /* 0x000fc800078e3cff */
[----:B------:R-:W-:-:S05]  /*14040*/  @!P1 LOP3.LUT R5, R5, R4, RZ, 0x3c, !PT ;  /* 0x0000000405059212 */ /* 0x000fca00078e3cff */
[----:B------:R-:W2:Y:S01]  /*14050*/  @!P1 LDG.E.U16 R9, [R4.64] ;  /* 0x0000000804099981 */ /* 0x000ea2000c1e1500 */
[----:B0-----:R-:W-:-:S04]  /*14060*/  SHF.R.U32.HI R8, RZ, 0x5, R8 ;  /* 0x00000005ff087819 */ /* 0x001fc80000011608 */
[----:B------:R-:W-:-:S04]  /*14070*/  SGXT.U32 R8, R8, 0x1 ;  /* 0x000000010808781a */ /* 0x000fc80000000000 */
[----:B------:R-:W-:-:S04]  /*14080*/  LOP3.LUT R8, R8, 0x18, RZ, 0xfc, !PT ;  /* 0x0000001808087812 */ /* 0x000fc800078efcff */
[----:B------:R-:W-:Y:S02]  /*14090*/  ISETP.GE.AND P0, PT, R8, UR6, PT ;  /* 0x0000000608007c0c */ /* 0x000fe4000bf06270 */
[----:B------:R-:W3:Y:S01]  /*140a0*/  LDL.LU R8, [R1+0x1cf8] ;  /* 0x001cf80001087983 */ /* 0x000ee20000300800 */
[----:B------:R-:W-:-:S04]  /*140b0*/  SHF.R.U32.HI R7, RZ, 0x5, R7 ;  /* 0x00000005ff077819 */ /* 0x000fc80000011607 */
[----:B------:R-:W-:-:S04]  /*140c0*/  SGXT.U32 R7, R7, 0x1 ;  /* 0x000000010707781a */ /* 0x000fc80000000000 */
[----:B------:R-:W-:-:S04]  /*140d0*/  LOP3.LUT R7, R7, 0x16, RZ, 0xfc, !PT ;  /* 0x0000001607077812 */ /* 0x000fc800078efcff */
[----:B------:R-:W-:Y:S02]  /*140e0*/  ISETP.GE.AND P3, PT, R7, UR6, PT ;  /* 0x0000000607007c0c */ /* 0x000fe4000bf66270 */
[----:B------:R-:W0:Y:S04]  /*140f0*/  S2R R7, SR_TID.X ;  /* 0x0000000000077919 */ /* 0x000e280000002100 */
[----:B--2---:R1:W-:Y:S04]  /*14100*/  STL [R1+0x4], R9 ;  /* 0x0000040901007387 */ /* 0x0043e80000100800 */
[----:B-1----:R-:W2:Y:S04]  /*14110*/  LDL.LU R9, [R1+0x1cf4] ;  /* 0x001cf40001097983 */ /* 0x002ea80000300800 */
[----:B------:R-:W2:Y:S01]  /*14120*/  LDL R5, [R1+0xc14] ;  /* 0x000c140001057983 */ /* 0x000ea20000100800 */
[----:B0-----:R-:W-:-:S04]  /*14130*/  SHF.R.U32.HI R7, RZ, 0x5, R7 ;  /* 0x00000005ff077819 */ /* 0x001fc80000011607 */
[----:B------:R-:W-:-:S04]  /*14140*/  SGXT.U32 R7, R7, 0x1 ;  /* 0x000000010707781a */ /* 0x000fc80000000000 */
[----:B------:R-:W-:Y:S02]  /*14150*/  LOP3.LUT R4, R7, 0x1a, RZ, 0xfc, !PT ;  /* 0x0000001a07047812 */ /* 0x000fe400078efcff */
[----:B----4-:R-:W-:Y:S02]  /*14160*/  PRMT R10, RZ, 0x7610, R10 ;  /* 0x00007610ff0a7816 */ /* 0x010fe4000000000a */
[----:B------:R-:W-:Y:S01]  /*14170*/  ISETP.GE.AND P1, PT, R4, UR6, PT ;  /* 0x0000000604007c0c */ /* 0x000fe2000bf26270 */
[----:B---3--:R-:W-:-:S05]  /*14180*/  @!P2 IMAD.MOV.U32 R4, RZ, RZ, R23 ;  /* 0x000000ffff04a224 */ /* 0x008fca00078e0017 */
[----:B--2---:R-:W2:Y:S04]  /*14190*/  @!P2 LDG.E.U16 R10, [R4.64] ;  /* 0x00000008040aa981 */ /* 0x004ea8000c1e1500 */
[----:B--2---:R0:W-:Y:S04]  /*141a0*/  STL [R1+0x50], R10 ;  /* 0x0000500a01007387 */ /* 0x0041e80000100800 */
[----:B------:R-:W2:Y:S04]  /*141b0*/  LDL R4, [R1+0xc0c] ;  /* 0x000c0c0001047983 */ /* 0x000ea80000100800 */
[----:B------:R-:W2:Y:S01]  /*141c0*/  LDL R5, [R1+0xc10] ;  /* 0x000c100001057983 */ /* 0x000ea20000100800 */
[----:B------:R-:W-:-:S03]  /*141d0*/  PRMT R8, RZ, 0x7610, R8 ;  /* 0x00007610ff087816 */ /* 0x000fc60000000008 */
[----:B------:R-:W0:Y:S01]  /*141e0*/  S2R R7, SR_TID.X ;  /* 0x0000000000077919 */ /* 0x000e220000002100 */
[----:B------:R-:W-:-:S03]  /*141f0*/  PRMT R3, RZ, 0x7610, R3 ;  /* 0x00007610ff037816 */ /* 0x000fc60000000003 */
[----:B------:R-:W3:Y:S01]  /*14200*/  LDL R23, [R1+0xbf8] ;  /* 0x000bf80001177983 */ /* 0x000ee20000100800 */
[----:B--2---:R-:W-:-:S04]  /*14210*/  @!P3 LOP3.LUT R5, R5, R4, RZ, 0x3c, !PT ;  /* 0x000000040505b212 */ /* 0x004fc800078e3cff */
[----:B------:R-:W-:-:S04]  /*14220*/  @!P3 LOP3.LUT R4, R5, R4, RZ, 0x3c, !PT ;  /* 0x000000040504b212 */ /* 0x000fc800078e3cff */
[----:B------:R-:W-:-:S05]  /*14230*/  @!P3 LOP3.LUT R5, R5, R4, RZ, 0x3c, !PT ;  /* 0x000000040505b212 */ /* 0x000fca00078e3cff */
[----:B------:R1:W2:Y:S01]  /*14240*/  @!P3 LDG.E.U16 R8, [R4.64] ;  /* 0x000000080408b981 */ /* 0x0002a2000c1e1500 */
[----:B0-----:R-:W-:-:S04]  /*14250*/  SHF.R.U32.HI R10, RZ, 0x5, R7 ;  /* 0x00000005ff0a7819 */ /* 0x001fc80000011607 */
[----:B------:R-:W-:-:S04]  /*14260*/  SGXT.U32 R10, R10, 0x1 ;  /* 0x000000010a0a781a */ /* 0x000fc80000000000 */
[----:B------:R-:W-:Y:S01]  /*14270*/  LOP3.LUT R10, R10, 0x1c, RZ, 0xfc, !PT ;  /* 0x0000001c0a0a7812 */ /* 0x000fe200078efcff */
[----:B-1----:R-:W-:Y:S02]  /*14280*/  @!P0 IMAD.MOV.U32 R4, RZ, RZ, R0 ;  /* 0x000000ffff048224 */ /* 0x002fe400078e0000 */
[----:B------:R-:W-:Y:S01]  /*14290*/  @!P0 IMAD.MOV.U32 R5, RZ, RZ, R6 ;  /* 0x000000ffff058224 */ /* 0x000fe200078e0006 */
[----:B------:R-:W-:Y:S02]  /*142a0*/  ISETP.GE.AND P2, PT, R10, UR6, PT ;  /* 0x000000060a007c0c */ /* 0x000fe4000bf46270 */
[----:B------:R-:W4:Y:S04]  /*142b0*/  LDL.LU R10, [R1+0x1cf0] ;  /* 0x001cf000010a7983 */ /* 0x000f280000300800 */
[----:B------:R0:W3:Y:S04]  /*142c0*/  @!P0 LDG.E.U16 R3, [R4.64] ;  /* 0x0000000804038981 */ /* 0x0000e8000c1e1500 */
[----:B--2---:R1:W-:Y:S04]  /*142d0*/  STL [R1+0x2fc], R8 ;  /* 0x0002fc0801007387 */ /* 0x0043e80000100800 */
[----:B0-----:R-:W2:Y:S04]  /*142e0*/  LDL R4, [R1+0xbfc] ;  /* 0x000bfc0001047983 */ /* 0x001ea80000100800 */
[----:B------:R-:W2:Y:S01]  /*142f0*/  LDL R5, [R1+0xc00] ;  /* 0x000c000001057983 */ /* 0x000ea20000100800 */
[----:B----4-:R-:W-:-:S03]  /*14300*/  PRMT R10, RZ, 0x7610, R10 ;  /* 0x00007610ff0a7816 */ /* 0x010fc6000000000a */
[----:B-1----:R-:W0:Y:S04]  /*14310*/  S2R R8, SR_TID.X ;  /* 0x0000000000087919 */ /* 0x002e280000002100 */
[----:B------:R-:W4:Y:S04]  /*14320*/  LDL R6, [R1+0xbe4] ;  /* 0x000be40001067983 */ /* 0x000f280000100800 */
        /* <DEDUP_REMOVED lines=21> */
[----:B------:R-:W-:Y:S02]  /*14480*/  PRMT R9, RZ, 0x7610, R9 ;  /* 0x00007610ff097816 */ /* 0x000fe40000000009 */
        /* <DEDUP_REMOVED lines=18> */
[----:B----4-:R-:W-:Y:S01]  /*145b0*/  @!P0 IMAD.MOV.U32 R5, RZ, RZ, R6 ;  /* 0x000000ffff058224 */ /* 0x010fe200078e0006 */
[----:B------:R-:W-:Y:S02]  /*145c0*/  ISETP.GE.AND P2, PT, R9, UR6, PT ;  /* 0x0000000609007c0c */ /* 0x000fe4000bf46270 */
[----:B------:R-:W4:Y:S04]  /*145d0*/  LDL.LU R9, [R1+0x1ce4] ;  /* 0x001ce40001097983 */ /* 0x000f280000300800 */
[----:B------:R0:W3:Y:S04]  /*145e0*/  @!P0 LDG.E.U16 R10, [R4.64] ;  /* 0x00000008040a8981 */ /* 0x0000e8000c1e1500 */
[----:B------:R-:W3:Y:S04]  /*145f0*/  LDL R6, [R1+0xbc4] ;  /* 0x000bc40001067983 */ /* 0x000ee80000100800 */
[----:B------:R-:W3:Y:S04]  /*14600*/  LDL R0, [R1+0xbc8] ;  /* 0x000bc80001007983 */ /* 0x000ee80000100800 */
[----:B0-----:R-:W3:Y:S04]  /*14610*/  LDL R4, [R1+0xbdc] ;  /* 0x000bdc0001047983 */ /* 0x001ee80000100800 */
[----:B--2---:R-:W-:Y:S04]  /*14620*/  STL [R1+0x2f8], R13 ;  /* 0x0002f80d01007387 */ /* 0x004fe80000100800 */
[----:B------:R-:W3:Y:S01]  /*14630*/  LDL R5, [R1+0xbe0] ;  /* 0x000be00001057983 */ /* 0x000ee20000100800 */
[----:B----4-:R-:W-:-:S02]  /*14640*/  PRMT R9, RZ, 0x7610, R9 ;  /* 0x00007610ff097816 */ /* 0x010fc40000000009 */
[----:B------:R-:W-:-:S04]  /*14650*/  SHF.R.U32.HI R7, RZ, 0x5, R7 ;  /* 0x00000005ff077819 */ /* 0x000fc80000011607 */
[----:B------:R-:W-:-:S04]  /*14660*/  SGXT.U32 R7, R7, 0x1 ;  /* 0x000000010707781a */ /* 0x000fc80000000000 */
[----:B------:R-:W-:-:S04]  /*14670*/  LOP3.LUT R7, R7, 0x26, RZ, 0xfc, !PT ;  /* 0x0000002607077812 */ /* 0x000fc800078efcff */
[----:B------:R-:W-:Y:S02]  /*14680*/  ISETP.GE.AND P3, PT, R7, UR6, PT ;  /* 0x0000000607007c0c */ /* 0x000fe4000bf66270 */
[----:B---3--:R-:W-:-:S04]  /*14690*/  @!P1 LOP3.LUT R5, R5, R4, RZ, 0x3c, !PT ;  /* 0x0000000405059212 */ /* 0x008fc800078e3cff */
[----:B------:R-:W-:-:S04]  /*146a0*/  @!P1 LOP3.LUT R4, R5, R4, RZ, 0x3c, !PT ;  /* 0x0000000405049212 */ /* 0x000fc800078e3cff */
[----:B------:R-:W-:-:S05]  /*146b0*/  @!P1 LOP3.LUT R5, R5, R4, RZ, 0x3c, !PT ;  /* 0x0000000405059212 */ /* 0x000fca00078e3cff */
[----:B------:R-:W2:Y:S04]  /*146c0*/  @!P1 LDG.E.U16 R9, [R4.64] ;  /* 0x0000000804099981 */ /* 0x000ea8000c1e1500 */
[----:B------:R-:W0:Y:S02]  /*146d0*/  S2R R7, SR_TID.X ;  /* 0x0000000000077919 */ /* 0x000e240000002100 */
[----:B0-----:R-:W-:-:S04]  /*146e0*/  SHF.R.U32.HI R7, RZ, 0x5, R7 ;  /* 0x00000005ff077819 */ /* 0x001fc80000011607 */
[----:B------:R-:W-:-:S04]  /*146f0*/  SGXT.U32 R7, R7, 0x1 ;  /* 0x000000010707781a */ /* 0x000fc80000000000 */
[----:B------:R-:W-:-:S04]  /*14700*/  LOP3.LUT R7, R7, 0x28, RZ, 0xfc, !PT ;  /* 0x0000002807077812 */ /* 0x000fc800078efcff */
[----:B------:R-:W-:Y:S02]  /*14710*/  ISETP.GE.AND P0, PT, R7, UR6, PT ;  /* 0x0000000607007c0c */ /* 0x000fe4000bf06270 */
[----:B------:R-:W3:Y:S04]  /*14720*/  LDL.LU R7, [R1+0x1ce0] ;  /* 0x001ce00001077983 */ /* 0x000ee80000300800 */
[----:B--2---:R0:W-:Y:S04]  /*14730*/  STL [R1+0x20], R9 ;  /* 0x0000200901007387 */ /* 0x0041e80000100800 */
[----:B0-----:R-:W2:Y:S04]  /*14740*/  LDL.LU R9, [R1+0x1cdc] ;  /* 0x001cdc0001097983 */ /* 0x001ea80000300800 */
[----:B------:R-:W4:Y:S04]  /*14750*/  LDL R5, [R1+0xbd4] ;  /* 0x000bd40001057983 */ /* 0x000f280000100800 */
[----:B------:R-:W0:Y:S01]  /*14760*/  S2R R13, SR_TID.X ;  /* 0x00000000000d7919 */ /* 0x000e220000002100 */
[----:B------:R-:W-:-:S02]  /*14770*/  PRMT R8, RZ, 0x7610, R8 ;  /* 0x00007610ff087816 */ /* 0x000fc40000000008 */
[----:B0-----:R-:W-:-:S04]  /*14780*/  SHF.R.U32.HI R13, RZ, 0x5, R13 ;  /* 0x00000005ff0d7819 */ /* 0x001fc8000001160d */
[----:B------:R-:W-:-:S04]  /*14790*/  SGXT.U32 R13, R13, 0x1 ;  /* 0x000000010d0d781a */ /* 0x000fc80000000000 */
[----:B------:R-:W-:-:S04]  /*147a0*/  LOP3.LUT R4, R13, 0x2a, RZ, 0xfc, !PT ;  /* 0x0000002a0d047812 */ /* 0x000fc800078efcff */
[----:B------:R-:W-:Y:S01]  /*147b0*/  ISETP.GE.AND P1, PT, R4, UR6, PT ;  /* 0x0000000604007c0c */ /* 0x000fe2000bf26270 */
[----:B------:R-:W-:-:S05]  /*147c0*/  @!P2 IMAD.MOV.U32 R4, RZ, RZ, R23 ;  /* 0x000000ffff04a224 */ /* 0x000fca00078e0017 */
[----:B----4-:R-:W4:Y:S04]  /*147d0*/  @!P2 LDG.E.U16 R8, [R4.64] ;  /* 0x000000080408a981 */ /* 0x010f28000c1e1500 */
[----:B----4-:R0:W-:Y:S04]  /*147e0*/  STL [R1+0x48], R8 ;  /* 0x0000480801007387 */ /* 0x0101e80000100800 */
[----:B------:R-:W4:Y:S04]  /*147f0*/  LDL R4, [R1+0xbcc] ;  /* 0x000bcc0001047983 */ /* 0x000f280000100800 */
[----:B------:R-:W4:Y:S01]  /*14800*/  LDL R5, [R1+0xbd0] ;  /* 0x000bd00001057983 */ /* 0x000f220000100800 */
[----:B------:R-:W-:-:S03]  /*14810*/  PRMT R19, RZ, 0x7610, R19 ;  /* 0x00007610ff137816 */ /* 0x000fc60000000013 */
[----:B------:R-:W0:Y:S01]  /*14820*/  S2R R13, SR_TID.X ;  /* 0x00000000000d7919 */ /* 0x000e220000002100 */
[----:B--2---:R-:W-:-:S03]  /*14830*/  PRMT R9, RZ, 0x7610, R9 ;  /* 0x00007610ff097816 */ /* 0x004fc60000000009 */
[----:B------:R-:W2:Y:S01]  /*14840*/  LDL R23, [R1+0xbb8] ;  /* 0x000bb80001177983 */ /* 0x000ea20000100800 */
[----:B----4-:R-:W-:-:S04]  /*14850*/  @!P3 LOP3.LUT R5, R5, R4, RZ, 0x3c, !PT ;  /* 0x000000040505b212 */ /* 0x010fc800078e3cff */
[----:B------:R-:W-:-:S04]  /*14860*/  @!P3 LOP3.LUT R4, R5, R4, RZ, 0x3c, !PT ;  /* 0x000000040504b212 */ /* 0x000fc800078e3cff */
[----:B------:R-:W-:-:S05]  /*14870*/  @!P3 LOP3.LUT R5, R5, R4, RZ, 0x3c, !PT ;  /* 0x000000040505b212 */ /* 0x000fca00078e3cff */
[----:B------:R1:W4:Y:S01]  /*14880*/  @!P3 LDG.E.U16 R19, [R4.64] ;  /* 0x000000080413b981 */ /* 0x000322000c1e1500 */
[----:B0-----:R-:W-:-:S04]  /*14890*/  SHF.R.U32.HI R8, RZ, 0x5, R13 ;  /* 0x00000005ff087819 */ /* 0x001fc8000001160d */
[----:B------:R-:W-:-:S04]  /*148a0*/  SGXT.U32 R8, R8, 0x1 ;  /* 0x000000010808781a */ /* 0x000fc80000000000 */
[----:B------:R-:W-:Y:S01]  /*148b0*/  LOP3.LUT R8, R8, 0x2c, RZ, 0xfc, !PT ;  /* 0x0000002c08087812 */ /* 0x000fe200078efcff */
[----:B-1----:R-:W-:Y:S02]  /*148c0*/  @!P0 IMAD.MOV.U32 R4, RZ, RZ, R0 ;  /* 0x000000ffff048224 */ /* 0x002fe400078e0000 */
[----:B------:R-:W-:Y:S01]  /*148d0*/  @!P0 IMAD.MOV.U32 R5, RZ, RZ, R6 ;  /* 0x000000ffff058224 */ /* 0x000fe200078e0006 */
[----:B------:R-:W-:Y:S02]  /*148e0*/  ISETP.GE.AND P2, PT, R8, UR6, PT ;  /* 0x0000000608007c0c */ /* 0x000fe4000bf46270 */
[----:B------:R-:W2:Y:S04]  /*148f0*/  LDL.LU R8, [R1+0x1cd8] ;  /* 0x001cd80001087983 */ /* 0x000ea80000300800 */
[----:B------:R0:W3:Y:S04]  /*14900*/  @!P0 LDG.E.U16 R9, [R4.64] ;  /* 0x0000000804098981 */ /* 0x0000e8000c1e1500 */
[----:B----4-:R1:W-:Y:S04]  /*14910*/  STL [R1+0x2f4], R19 ;  /* 0x0002f41301007387 */ /* 0x0103e80000100800 */
[----:B0-----:R-:W4:Y:S04]  /*14920*/  LDL R4, [R1+0xbbc] ;  /* 0x000bbc0001047983 */ /* 0x001f280000100800 */
[----:B------:R-:W4:Y:S01]  /*14930*/  LDL R5, [R1+0xbc0] ;  /* 0x000bc00001057983 */ /* 0x000f220000100800 */
[----:B--2---:R-:W-:-:S03]  /*14940*/  PRMT R8, RZ, 0x7610, R8 ;  /* 0x00007610ff087816 */ /* 0x004fc60000000008 */
[----:B-1----:R-:W0:Y:S04]  /*14950*/  S2R R19, SR_TID.X ;  /* 0x0000000000137919 */ /* 0x002e280000002100 */
[----:B------:R-:W2:Y:S04]  /*14960*/  LDL R6, [R1+0xba4] ;  /* 0x000ba40001067983 */ /* 0x000ea80000100800 */
[----:B------:R-:W2:Y:S01]  /*14970*/  LDL R0, [R1+0xba8] ;  /* 0x000ba80001007983 */ /* 0x000ea20000100800 */
[----:B----4-:R-:W-:-:S04]  /*14980*/  @!P1 LOP3.LUT R5, R5, R4, RZ, 0x3c, !PT ;  /* 0x0000000405059212 */ /* 0x010fc800078e3cff */
[----:B------:R-:W-:-:S04]  /*14990*/  @!P1 LOP3.LUT R4, R5, R4, RZ, 0x3c, !PT ;  /* 0x0000000405049212 */ /* 0x000fc800078e3cff */
[----:B------:R-:W-:-:S05]  /*149a0*/  @!P1 LOP3.LUT R5, R5, R4, RZ, 0x3c, !PT ;  /* 0x0000000405059212 */ /* 0x000fca00078e3cff */
[----:B------:R-:W4:Y:S01]  /*149b0*/  @!P1 LDG.E.U16 R8, [R4.64] ;  /* 0x0000000804089981 */ /* 0x000f22000c1e1500 */
[----:B0-----:R-:W-:-:S04]  /*149c0*/  SHF.R.U32.HI R19, RZ, 0x5, R19 ;  /* 0x00000005ff137819 */ /* 0x001fc80000011613 */
[----:B------:R-:W-:-:S04]  /*149d0*/  SGXT.U32 R19, R19, 0x1 ;  /* 0x000000011313781a */ /* 0x000fc80000000000 */
[----:B------:R-:W-:-:S04]  /*149e0*/  LOP3.LUT R19, R19, 0x30, RZ, 0xfc, !PT ;  /* 0x0000003013137812 */ /* 0x000fc800078efcff */
[----:B------:R-:W-:Y:S02]  /*149f0*/  ISETP.GE.AND P0, PT, R19, UR6, PT ;  /* 0x0000000613007c0c */ /* 0x000fe4000bf06270 */
[----:B------:R-:W2:Y:S01]  /*14a00*/  LDL.LU R19, [R1+0x1cd4] ;  /* 0x001cd40001137983 */ /* 0x000ea20000300800 */
[----:B------:R-:W-:-:S04]  /*14a10*/  SHF.R.U32.HI R13, RZ, 0x5, R13 ;  /* 0x00000005ff0d7819 */ /* 0x000fc8000001160d */
[----:B------:R-:W-:-:S04]  /*14a20*/  SGXT.U32 R13, R13, 0x1 ;  /* 0x000000010d0d781a */ /* 0x000fc80000000000 */
[----:B------:R-:W-:-:S04]  /*14a30*/  LOP3.LUT R13, R13, 0x2e, RZ, 0xfc, !PT ;  /* 0x0000002e0d0d7812 */ /* 0x000fc800078efcff */
[----:B------:R-:W-:Y:S02]  /*14a40*/  ISETP.GE.AND P3, PT, R13, UR6, PT ;  /* 0x000000060d007c0c */ /* 0x000fe4000bf66270 */
[----:B------:R-:W0:Y:S04]  /*14a50*/  S2R R13, SR_TID.X ;  /* 0x00000000000d7919 */ /* 0x000e280000002100 */
[----:B----4-:R1:W-:Y:S04]  /*14a60*/  STL [R1+0x18], R8 ;  /* 0x0000180801007387 */ /* 0x0103e80000100800 */
[----:B-1----:R-:W4:Y:S04]  /*14a70*/  LDL.LU R8, [R1+0x1cd0] ;  /* 0x001cd00001087983 */ /* 0x002f280000300800 */
[----:B------:R-:W2:Y:S01]  /*14a80*/  LDL R5, [R1+0xbb4] ;  /* 0x000bb40001057983 */ /* 0x000ea20000100800 */
[----:B0-----:R-:W-:-:S04]  /*14a90*/  SHF.R.U32.HI R13, RZ, 0x5, R13 ;  /* 0x00000005ff0d7819 */ /* 0x001fc8000001160d */
[----:B------:R-:W-:-:S04]  /*14aa0*/  SGXT.U32 R13, R13, 0x1 ;  /* 0x000000010d0d781a */ /* 0x000fc80000000000 */
[----:B------:R-:W-:Y:S02]  /*14ab0*/  LOP3.LUT R4, R13, 0x32, RZ, 0xfc, !PT ;  /* 0x000000320d047812 */ /* 0x000fe400078efcff */
[----:B---3--:R-:W-:Y:S02]  /*14ac0*/  PRMT R7, RZ, 0x7610, R7 ;  /* 0x00007610ff077816 */ /* 0x008fe40000000007 */
[----:B------:R-:W-:Y:S01]  /*14ad0*/  ISETP.GE.AND P1, PT, R4, UR6, PT ;  /* 0x0000000604007c0c */ /* 0x000fe2000bf26270 */
[----:B------:R-:W-:-:S05]  /*14ae0*/  @!P2 IMAD.MOV.U32 R4, RZ, RZ, R23 ;  /* 0x000000ffff04a224 */ /* 0x000fca00078e0017 */
[----:B--2---:R-:W2:Y:S04]  /*14af0*/  @!P2 LDG.E.U16 R7, [R4.64] ;  /* 0x000000080407a981 */ /* 0x004ea8000c1e1500 */
[----:B--2---:R0:W-:Y:S04]  /*14b00*/  STL [R1+0x44], R7 ;  /* 0x0000440701007387 */ /* 0x0041e80000100800 */
[----:B------:R-:W2:Y:S04]  /*14b10*/  LDL R4, [R1+0xbac] ;  /* 0x000bac0001047983 */ /* 0x000ea80000100800 */
[----:B------:R-:W2:Y:S01]  /*14b20*/  LDL R5, [R1+0xbb0] ;  /* 0x000bb00001057983 */ /* 0x000ea20000100800 */
[----:B------:R-:W-:-:S03]  /*14b30*/  PRMT R19, RZ, 0x7610, R19 ;  /* 0x00007610ff137816 */ /* 0x000fc60000000013 */
[----:B------:R-:W0:Y:S01]  /*14b40*/  S2R R13, SR_TID.X ;  /* 0x00000000000d7919 */ /* 0x000e220000002100 */
[----:B----4-:R-:W-:-:S03]  /*14b50*/  PRMT R8, RZ, 0x7610, R8 ;  /* 0x00007610ff087816 */ /* 0x010fc60000000008 */
[----:B------:R-:W3:Y:S01]  /*14b60*/  LDL R23, [R1+0xb98] ;  /* 0x000b980001177983 */ /* 0x000ee20000100800 */
[----:B--2---:R-:W-:-:S04]  /*14b70*/  @!P3 LOP3.LUT R5, R5, R4, RZ, 0x3c, !PT ;  /* 0x000000040505b212 */ /* 0x004fc800078e3cff */
[----:B------:R-:W-:-:S04]  /*14b80*/  @!P3 LOP3.LUT R4, R5, R4, RZ, 0x3c, !PT ;  /* 0x000000040504b212 */ /* 0x000fc800078e3cff */
[----:B------:R-:W-:-:S05]  /*14b90*/  @!P3 LOP3.LUT R5, R5, R4, RZ, 0x3c, !PT ;  /* 0x000000040505b212 */ /* 0x000fca00078e3cff */
[----:B------:R1:W2:Y:S01]  /*14ba0*/  @!P3 LDG.E.U16 R19, [R4.64] ;  /* 0x000000080413b981 */ /* 0x0002a2000c1e1500 */
[--C-:B0-----:R-:W-:Y:S02]  /*14bb0*/  SHF.R.U32.HI R7, RZ, 0x5, R13.reuse ;  /* 0x00000005ff077819 */ /* 0x101fe4000001160d */
[----:B------:R-:W-:Y:S02]  /*14bc0*/  SHF.R.U32.HI R13, RZ, 0x5, R13 ;  /* 0x00000005ff0d7819 */ /* 0x000fe4000001160d */
[----:B------:R-:W-:Y:S02]  /*14bd0*/  SGXT.U32 R7, R7, 0x1 ;  /* 0x000000010707781a */ /* 0x000fe40000000000 */
[----:B------:R-:W-:Y:S02]  /*14be0*/  SGXT.U32 R13, R13, 0x1 ;  /* 0x000000010d0d781a */ /* 0x000fe40000000000 */
[----:B------:R-:W-:Y:S02]  /*14bf0*/  LOP3.LUT R7, R7, 0x34, RZ, 0xfc, !PT ;  /* 0x0000003407077812 */ /* 0x000fe400078efcff */
[----:B------:R-:W-:Y:S01]  /*14c00*/  LOP3.LUT R13, R13, 0x36, RZ, 0xfc, !PT ;  /* 0x000000360d0d7812 */ /* 0x000fe200078efcff */
[----:B-1----:R-:W-:-:S02]  /*14c10*/  @!P0 IMAD.MOV.U32 R4, RZ, RZ, R0 ;  /* 0x000000ffff048224 */ /* 0x002fc400078e0000 */
[----:B------:R-:W-:Y:S01]  /*14c20*/  @!P0 IMAD.MOV.U32 R5, RZ, RZ, R6 ;  /* 0x000000ffff058224 */ /* 0x000fe200078e0006 */
[----:B------:R-:W-:Y:S02]  /*14c30*/  ISETP.GE.AND P2, PT, R7, UR6, PT ;  /* 0x0000000607007c0c */ /* 0x000fe4000bf46270 */
[----:B------:R-:W4:Y:S01]  /*14c40*/  LDL.LU R7, [R1+0x1ccc] ;  /* 0x001ccc0001077983 */ /* 0x000f220000300800 */
[----:B------:R-:W-:-:S03]  /*14c50*/  ISETP.GE.AND P3, PT, R13, UR6, PT ;  /* 0x000000060d007c0c */ /* 0x000fc6000bf66270 */
[----:B------:R-:W3:Y:S04]  /*14c60*/  LDL R13, [R1+0xb84] ;  /* 0x000b8400010d7983 */ /* 0x000ee80000100800 */
[----:B------:R-:W3:Y:S04]  /*14c70*/  LDL R0, [R1+0xb88] ;  /* 0x000b880001007983 */ /* 0x000ee80000100800 */
[----:B------:R0:W3:Y:S04]  /*14c80*/  @!P0 LDG.E.U16 R8, [R4.64] ;  /* 0x0000000804088981 */ /* 0x0000e8000c1e1500 */
[----:B--2---:R-:W-:Y:S04]  /*14c90*/  STL [R1+0x2ec], R19 ;  /* 0x0002ec1301007387 */ /* 0x004fe80000100800 */
[----:B0-----:R-:W2:Y:S04]  /*14ca0*/  LDL R4, [R1+0xb9c] ;  /* 0x000b9c0001047983 */ /* 0x001ea80000100800 */
[----:B------:R-:W2:Y:S01]  /*14cb0*/  LDL R5, [R1+0xba0] ;  /* 0x000ba00001057983 */ /* 0x000ea20000100800 */
[----:B----4-:R-:W-:-:S03]  /*14cc0*/  PRMT R7, RZ, 0x7610, R7 ;  /* 0x00007610ff077816 */ /* 0x010fc60000000007 */
[----:B------:R-:W0:Y:S01]  /*14cd0*/  S2R R6, SR_TID.X ;  /* 0x0000000000067919 */ /* 0x000e220000002100 */
        /* <DEDUP_REMOVED lines=8> */
[----:B------:R-:W4:Y:S04]  /*14d60*/  LDL.LU R6, [R1+0x1cc8] ;  /* 0x001cc80001067983 */ /* 0x000f280000300800 */
[----:B--2---:R0:W-:Y:S04]  /*14d70*/  STL [R1+0xc], R7 ;  /* 0x00000c0701007387 */ /* 0x0041e80000100800 */
[----:B0-----:R-:W2:Y:S04]  /*14d80*/  LDL.LU R7, [R1+0x1cc4] ;  /* 0x001cc40001077983 */ /* 0x001ea80000300800 */
[----:B------:R-:W2:Y:S01]  /*14d90*/  LDL R5, [R1+0xb94] ;  /* 0x000b940001057983 */ /* 0x000ea20000100800 */
[----:B------:R-:W-:Y:S01]  /*14da0*/  PRMT R17, RZ, 0x7610, R17 ;  /* 0x00007610ff117816 */ /* 0x000fe20000000011 */
[----:B---3--:R-:W-:-:S05]  /*14db0*/  @!P2 IMAD.MOV.U32 R4, RZ, RZ, R23 ;  /* 0x000000ffff04a224 */ /* 0x008fca00078e0017 */
[----:B--2---:R0:W2:Y:S04]  /*14dc0*/  @!P2 LDG.E.U16 R17, [R4.64] ;  /* 0x000000080411a981 */ /* 0x0040a8000c1e1500 */
[----:B0-----:R-:W3:Y:S04]  /*14dd0*/  LDL R4, [R1+0xb8c] ;  /* 0x000b8c0001047983 */ /* 0x001ee80000100800 */
[----:B------:R-:W3:Y:S01]  /*14de0*/  LDL R5, [R1+0xb90] ;  /* 0x000b900001057983 */ /* 0x000ee20000100800 */
[----:B----4-:R-:W-:-:S03]  /*14df0*/  PRMT R6, RZ, 0x7610, R6 ;  /* 0x00007610ff067816 */ /* 0x010fc60000000006 */
[----:B------:R-:W0:Y:S02]  /*14e00*/  S2R R19, SR_TID.X ;  /* 0x0000000000137919 */ /* 0x000e240000002100 */
[----:B0-----:R-:W-:-:S04]  /*14e10*/  SHF.R.U32.HI R19, RZ, 0x5, R19 ;  /* 0x00000005ff137819 */ /* 0x001fc80000011613 */
[----:B------:R-:W-:Y:S02]  /*14e20*/  SGXT.U32 R19, R19, 0x1 ;  /* 0x000000011313781a */ /* 0x000fe40000000000 */
[----:B---3--:R-:W-:-:S04]  /*14e30*/  @!P3 LOP3.LUT R5, R5, R4, RZ, 0x3c, !PT ;  /* 0x000000040505b212 */ /* 0x008fc800078e3cff */
[----:B------:R-:W-:-:S04]  /*14e40*/  @!P3 LOP3.LUT R4, R5, R4, RZ, 0x3c, !PT ;  /* 0x000000040504b212 */ /* 0x000fc800078e3cff */
[----:B------:R-:W-:-:S05]  /*14e50*/  @!P3 LOP3.LUT R5, R5, R4, RZ, 0x3c, !PT ;  /* 0x000000040505b212 */ /* 0x000fca00078e3cff */
[----:B------:R0:W3:Y:S01]  /*14e60*/  @!P3 LDG.E.U16 R6, [R4.64] ;  /* 0x000000080406b981 */ /* 0x0000e2000c1e1500 */
[----:B------:R-:W-:-:S04]  /*14e70*/  LOP3.LUT R19, R19, 0x3a, RZ, 0xfc, !PT ;  /* 0x0000003a13137812 */ /* 0x000fc800078efcff */
[----:B------:R-:W-:Y:S02]  /*14e80*/  ISETP.GE.AND P1, PT, R19, UR6, PT ;  /* 0x0000000613007c0c */ /* 0x000fe4000bf26270 */
[----:B------:R-:W1:Y:S01]  /*14e90*/  S2R R19, SR_TID.X ;  /* 0x0000000000137919 */ /* 0x000e620000002100 */
[----:B------:R-:W-:Y:S01]  /*14ea0*/  PRMT R7, RZ, 0x7610, R7 ;  /* 0x00007610ff077816 */ /* 0x000fe20000000007 */
[----:B0-----:R-:W-:Y:S02]  /*14eb0*/  @!P0 IMAD.MOV.U32 R4, RZ, RZ, R0 ;  /* 0x000000ffff048224 */ /* 0x001fe400078e0000 */
[----:B------:R-:W-:Y:S01]  /*14ec0*/  @!P0 IMAD.MOV.U32 R5, RZ, RZ, R13 ;  /* 0x000000ffff058224 */ /* 0x000fe200078e000d */
[----:B--2---:R0:W-:Y:S04]  /*14ed0*/  STL [R1+0x40], R17 ;  /* 0x0000401101007387 */ /* 0x0041e80000100800 */
[----:B------:R2:W4:Y:S04]  /*14ee0*/  @!P0 LDG.E.U16 R7, [R4.64] ;  /* 0x0000000804078981 */ /* 0x000528000c1e1500 */
[----:B0-----:R-:W4:Y:S01]  /*14ef0*/  LDL R17, [R1+0xb78] ;  /* 0x000b780001117983 */ /* 0x001f220000100800 */
[----:B-1----:R-:W-:-:S04]  /*14f00*/  SHF.R.U32.HI R19, RZ, 0x5, R19 ;  /* 0x00000005ff137819 */ /* 0x002fc80000011613 */
[----:B------:R-:W-:-:S04]  /*14f10*/  SGXT.U32 R19, R19, 0x1 ;  /* 0x000000011313781a */ /* 0x000fc80000000000 */
[----:B------:R-:W-:-:S04]  /*14f20*/  LOP3.LUT R19, R19, 0x3c, RZ, 0xfc, !PT ;  /* 0x0000003c13137812 */ /* 0x000fc800078efcff */
[----:B------:R-:W-:Y:S02]  /*14f30*/  ISETP.GE.AND P2, PT, R19, UR6, PT ;  /* 0x0000000613007c0c */ /* 0x000fe4000bf46270 */
[----:B------:R-:W4:Y:S04]  /*14f40*/  LDL.LU R19, [R1+0x1cc0] ;  /* 0x001cc00001137983 */ /* 0x000f280000300800 */
[----:B---3--:R0:W-:Y:S04]  /*14f50*/  STL [R1+0x2e8], R6 ;  /* 0x0002e80601007387 */ /* 0x0081e80000100800 */
[----:B--2---:R-:W2:Y:S04]  /*14f60*/  LDL R4, [R1+0xb7c] ;  /* 0x000b7c0001047983 */ /* 0x004ea80000100800 */
[----:B------:R-:W2:Y:S01]  /*14f70*/  LDL R5, [R1+0xb80] ;  /* 0x000b800001057983 */ /* 0x000ea20000100800 */
[----:B----4-:R-:W-:-:S03]  /*14f80*/  PRMT R19, RZ, 0x7610, R19 ;  /* 0x00007610ff137816 */ /* 0x010fc60000000013 */
[----:B------:R-:W1:Y:S04]  /*14f90*/  S2R R23, SR_TID.X ;  /* 0x0000000000177919 */ /* 0x000e680000002100 */
[----:B0-----:R-:W0:Y:S04]  /*14fa0*/  S2R R6, SR_TID.X ;  /* 0x0000000000067919 */ /* 0x001e280000002100 */
[----:B------:R-:W3:Y:S04]  /*14fb0*/  LDL R13, [R1+0xb64] ;  /* 0x000b6400010d7983 */ /* 0x000ee80000100800 */
[----:B------:R-:W4:Y:S01]  /*14fc0*/  LDL R0, [R1+0xb68] ;  /* 0x000b680001007983 */ /* 0x000f220000100800 */
[----:B--2---:R-:W-:-:S04]  /*14fd0*/  @!P1 LOP3.LUT R5, R5, R4, RZ, 0x3c, !PT ;  /* 0x0000000405059212 */ /* 0x004fc800078e3cff */
[----:B------:R-:W-:-:S04]  /*14fe0*/  @!P1 LOP3.LUT R4, R5, R4, RZ, 0x3c, !PT ;  /* 0x0000000405049212 */ /* 0x000fc800078e3cff */
[----:B------:R-:W-:-:S05]  /*14ff0*/  @!P1 LOP3.LUT R5, R5, R4, RZ, 0x3c, !PT ;  /* 0x0000000405059212 */ /* 0x000fca00078e3cff */
[----:B------:R2:W3:Y:S04]  /*15000*/  @!P1 LDG.E.U16 R19, [R4.64] ;  /* 0x0000000804139981 */ /* 0x0004e8000c1e1500 */
[----:B--2---:R-:W2:Y:S01]  /*15010*/  S2R R5, SR_TID.X ;  /* 0x0000000000057919 */ /* 0x004ea20000002100 */
[----:B-1----:R-:W-:Y:S02]  /*15020*/  SHF.R.U32.HI R23, RZ, 0x5, R23 ;  /* 0x00000005ff177819 */ /* 0x002fe40000011617 */
[----:B0-----:R-:W-:Y:S02]  /*15030*/  SHF.R.U32.HI R6, RZ, 0x5, R6 ;  /* 0x00000005ff067819 */ /* 0x001fe40000011606 */
[----:B------:R-:W-:Y:S02]  /*15040*/  SGXT.U32 R23, R23, 0x1 ;  /* 0x000000011717781a */ /* 0x000fe40000000000 */
[----:B------:R-:W-:-:S02]  /*15050*/  SGXT.U32 R6, R6, 0x1 ;  /* 0x000000010606781a */ /* 0x000fc40000000000 */
[----:B------:R-:W-:Y:S02]  /*15060*/  LOP3.LUT R23, R23, 0x3e, RZ, 0xfc, !PT ;  /* 0x0000003e17177812 */ /* 0x000fe400078efcff */
[----:B------:R-:W-:Y:S02]  /*15070*/  LOP3.LUT R6, R6, 0x40, RZ, 0xfc, !PT ;  /* 0x0000004006067812 */ /* 0x000fe400078efcff */
[----:B------:R-:W-:Y:S02]  /*15080*/  ISETP.GE.AND P3, PT, R23, UR6, PT ;  /* 0x0000000617007c0c */ /* 0x000fe4000bf66270 */
[----:B------:R-:W4:Y:S01]  /*15090*/  LDL R23, [R1+0xb70] ;  /* 0x000b700001177983 */ /* 0x000f220000100800 */
[----:B------:R-:W-:-:S03]  /*150a0*/  ISETP.GE.AND P0, PT, R6, UR6, PT ;  /* 0x0000000606007c0c */ /* 0x000fc6000bf06270 */
[----:B------:R-:W4:Y:S01]  /*150b0*/  LDL.LU R6, [R1+0x1cbc] ;  /* 0x001cbc0001067983 */ /* 0x000f220000300800 */
[----:B--2---:R-:W-:-:S04]  /*150c0*/  SHF.R.U32.HI R5, RZ, 0x5, R5 ;  /* 0x00000005ff057819 */ /* 0x004fc80000011605 */
[----:B------:R-:W-:-:S04]  /*150d0*/  SGXT.U32 R5, R5, 0x1 ;  /* 0x000000010505781a */ /* 0x000fc80000000000 */
[----:B------:R-:W-:Y:S01]  /*150e0*/  LOP3.LUT R4, R5, 0x42, RZ, 0xfc, !PT ;  /* 0x0000004205047812 */ /* 0x000fe200078efcff */
[----:B---3--:R0:W-:Y:S04]  /*150f0*/  STL [R1+0x8], R19 ;  /* 0x0000081301007387 */ /* 0x0081e80000100800 */
[----:B0-----:R-:W2:Y:S04]  /*15100*/  LDL.LU R19, [R1+0x1cb8] ;  /* 0x001cb80001137983 */ /* 0x001ea80000300800 */
[----:B------:R-:W3:Y:S01]  /*15110*/  LDL R5, [R1+0xb74] ;  /* 0x000b740001057983 */ /* 0x000ee20000100800 */
[----:B------:R-:W-:-:S02]  /*15120*/  PRMT R29, RZ, 0x7610, R29 ;  /* 0x00007610ff1d7816 */ /* 0x000fc4000000001d */
[----:B------:R-:W-:Y:S01]  /*15130*/  ISETP.GE.AND P1, PT, R4, UR6, PT ;  /* 0x0000000604007c0c */ /* 0x000fe2000bf26270 */
[----:B------:R-:W-:-:S05]  /*15140*/  @!P2 IMAD.MOV.U32 R4, RZ, RZ, R17 ;  /* 0x000000ffff04a224 */ /* 0x000fca00078e0011 */
[----:B---3--:R0:W3:Y:S04]  /*15150*/  @!P2 LDG.E.U16 R29, [R4.64] ;  /* 0x00000008041da981 */ /* 0x0080e8000c1e1500 */
[----:B0-----:R-:W0:Y:S02]  /*15160*/  S2R R5, SR_TID.X ;  /* 0x0000000000057919 */ /* 0x001e240000002100 */
[----:B0-----:R-:W-:Y:S02]  /*15170*/  SHF.R.U32.HI R4, RZ, 0x5, R5 ;  /* 0x00000005ff047819 */ /* 0x001fe40000011605 */
[----:B---3--:R0:W-:Y:S04]  /*15180*/  STL [R1+0x3c], R29 ;  /* 0x00003c1d01007387 */ /* 0x0081e80000100800 */
[----:B0-----:R-:W3:Y:S04]  /*15190*/  LDL.LU R29, [R1+0x1cb4] ;  /* 0x001cb400011d7983 */ /* 0x001ee80000300800 */
[----:B------:R-:W2:Y:S01]  /*151a0*/  LDL R5, [R1+0xb6c] ;  /* 0x000b6c0001057983 */ /* 0x000ea20000100800 */
[----:B------:R-:W-:-:S04]  /*151b0*/  SGXT.U32 R4, R4, 0x1 ;  /* 0x000000010404781a */ /* 0x000fc80000000000 */
[----:B------:R-:W-:Y:S02]  /*151c0*/  LOP3.LUT R4, R4, 0x44, RZ, 0xfc, !PT ;  /* 0x0000004404047812 */ /* 0x000fe400078efcff */
[----:B------:R-:W-:Y:S02]  /*151d0*/  PRMT R18, RZ, 0x7610, R18 ;  /* 0x00007610ff127816 */ /* 0x000fe40000000012 */
[----:B------:R-:W-:Y:S01]  /*151e0*/  ISETP.GE.AND P2, PT, R4, UR6, PT ;  /* 0x0000000604007c0c */ /* 0x000fe2000bf46270 */
[----:B----4-:R-:W-:-:S05]  /*151f0*/  @!P3 IMAD.MOV.U32 R4, RZ, RZ, R23 ;  /* 0x000000ffff04b224 */ /* 0x010fca00078e0017 */
[----:B--2---:R0:W2:Y:S01]  /*15200*/  @!P3 LDG.E.U16 R18, [R4.64] ;  /* 0x000000080412b981 */ /* 0x0040a2000c1e1500 */
[----:B------:R-:W-:Y:S01]  /*15210*/  PRMT R6, RZ, 0x7610, R6 ;  /* 0x00007610ff067816 */ /* 0x000fe20000000006 */
[----:B0-----:R-:W-:Y:S02]  /*15220*/  @!P0 IMAD.MOV.U32 R4, RZ, RZ, R0 ;  /* 0x000000ffff048224 */ /* 0x001fe400078e0000 */
[----:B------:R-:W-:-:S05]  /*15230*/  @!P0 IMAD.MOV.U32 R5, RZ, RZ, R13 ;  /* 0x000000ffff058224 */ /* 0x000fca00078e000d */
[----:B------:R0:W4:Y:S04]  /*15240*/  @!P0 LDG.E.U16 R6, [R4.64] ;  /* 0x0000000804068981 */ /* 0x000128000c1e1500 */
[----:B--2---:R1:W-:Y:S04]  /*15250*/  STL [R1+0x2e4], R18 ;  /* 0x0002e41201007387 */ /* 0x0043e80000100800 */
[----:B0-----:R-:W2:Y:S04]  /*15260*/  LDL R4, [R1+0xb5c] ;  /* 0x000b5c0001047983 */ /* 0x001ea80000100800 */
[----:B------:R-:W2:Y:S01]  /*15270*/  LDL R5, [R1+0xb60] ;  /* 0x000b600001057983 */ /* 0x000ea20000100800 */
[----:B------:R-:W-:-:S03]  /*15280*/  PRMT R25, RZ, 0x7610, R25 ;  /* 0x00007610ff197816 */ /* 0x000fc60000000019 */
[----:B------:R-:W0:Y:S04]  /*15290*/  S2R R17, SR_TID.X ;  /* 0x0000000000117919 */ /* 0x000e280000002100 */
[----:B-1----:R-:W1:Y:S04]  /*152a0*/  S2R R18, SR_TID.X ;  /* 0x0000000000127919 */ /* 0x002e680000002100 */
[----:B------:R-:W3:Y:S04]  /*152b0*/  LDL R23, [R1+0xb44] ;  /* 0x000b440001177983 */ /* 0x000ee80000100800 */
[----:B------:R-:W3:Y:S01]  /*152c0*/  LDL R13, [R1+0xb3c] ;  /* 0x000b3c00010d7983 */ /* 0x000ee20000100800 */
[----:B--2---:R-:W-:-:S04]  /*152d0*/  @!P1 LOP3.LUT R5, R5, R4, RZ, 0x3c, !PT ;  /* 0x0000000405059212 */ /* 0x004fc800078e3cff */
[----:B------:R-:W-:-:S04]  /*152e0*/  @!P1 LOP3.LUT R4, R5, R4, RZ, 0x3c, !PT ;  /* 0x0000000405049212 */ /* 0x000fc800078e3cff */
[----:B------:R-:W-:-:S05]  /*152f0*/  @!P1 LOP3.LUT R5, R5, R4, RZ, 0x3c, !PT ;  /* 0x0000000405059212 */ /* 0x000fca00078e3cff */
[----:B------:R2:W3:Y:S01]  /*15300*/  @!P1 LDG.E.U16 R25, [R4.64] ;  /* 0x0000000804199981 */ /* 0x0004e2000c1e1500 */
[----:B0-----:R-:W-:Y:S02]  /*15310*/  SHF.R.U32.HI R17, RZ, 0x5, R17 ;  /* 0x00000005ff117819 */ /* 0x001fe40000011611 */
[----:B-1----:R-:W-:Y:S02]  /*15320*/  SHF.R.U32.HI R18, RZ, 0x5, R18 ;  /* 0x00000005ff127819 */ /* 0x002fe40000011612 */
[----:B------:R-:W-:Y:S02]  /*15330*/  SGXT.U32 R17, R17, 0x1 ;  /* 0x000000011111781a */ /* 0x000fe40000000000 */
[----:B------:R-:W-:Y:S02]  /*15340*/  SGXT.U32 R18, R18, 0x1 ;  /* 0x000000011212781a */ /* 0x000fe40000000000 */
[----:B------:R-:W-:Y:S01]  /*15350*/  LOP3.LUT R17, R17, 0x46, RZ, 0xfc, !PT ;  /* 0x0000004611117812 */ /* 0x000fe200078efcff */
[----:B--2---:R-:W2:Y:S01]  /*15360*/  LDL R4, [R1+0xb54] ;  /* 0x000b540001047983 */ /* 0x004ea20000100800 */
[----:B------:R-:W-:-:S02]  /*15370*/  LOP3.LUT R0, R18, 0x48, RZ, 0xfc, !PT ;  /* 0x0000004812007812 */ /* 0x000fc400078efcff */
[----:B------:R-:W-:Y:S02]  /*15380*/  ISETP.GE.AND P3, PT, R17, UR6, PT ;  /* 0x0000000611007c0c */ /* 0x000fe4000bf66270 */
[----:B------:R-:W-:Y:S01]  /*15390*/  ISETP.GE.AND P0, PT, R0, UR6, PT ;  /* 0x0000000600007c0c */ /* 0x000fe2000bf06270 */
[----:B------:R-:W2:Y:S04]  /*153a0*/  LDL R17, [R1+0xb48] ;  /* 0x000b480001117983 */ /* 0x000ea80000100800 */
[----:B------:R-:W2:Y:S04]  /*153b0*/  LDL R0, [R1+0xb40] ;  /* 0x000b400001007983 */ /* 0x000ea80000100800 */
[----:B---3--:R0:W-:Y:S04]  /*153c0*/  STL [R1], R25 ;  /* 0x0000001901007387 */ /* 0x0081e80000100800 */
[----:B------:R-:W2:Y:S01]  /*153d0*/  LDL R5, [R1+0xb58] ;  /* 0x000b580001057983 */ /* 0x000ea20000100800 */
[----:B------:R-:W-:-:S02]  /*153e0*/  PRMT R15, RZ, 0x7610, R15 ;  /* 0x00007610ff0f7816 */ /* 0x000fc4000000000f */
[----:B--2---:R-:W-:-:S04]  /*153f0*/  @!P2 LOP3.LUT R5, R5, R4, RZ, 0x3c, !PT ;  /* 0x000000040505a212 */ /* 0x004fc800078e3cff */
[----:B------:R-:W-:-:S04]  /*15400*/  @!P2 LOP3.LUT R4, R5, R4, RZ, 0x3c, !PT ;  /* 0x000000040504a212 */ /* 0x000fc800078e3cff */
[----:B------:R-:W-:-:S05]  /*15410*/  @!P2 LOP3.LUT R5, R5, R4, RZ, 0x3c, !PT ;  /* 0x000000040505a212 */ /* 0x000fca00078e3cff */
[----:B------:R1:W2:Y:S04]  /*15420*/  @!P2 LDG.E.U16 R15, [R4.64] ;  /* 0x00000008040fa981 */ /* 0x0002a8000c1e1500 */
[----:B-1----:R-:W3:Y:S04]  /*15430*/  LDL R4, [R1+0xb4c] ;  /* 0x000b4c0001047983 */ /* 0x002ee80000100800 */
[----:B------:R-:W3:Y:S01]  /*15440*/  LDL R5, [R1+0xb50] ;  /* 0x000b500001057983 */ /* 0x000ee20000100800 */
[----:B------:R-:W-:-:S03]  /*15450*/  PRMT R27, RZ, 0x7610, R27 ;  /* 0x00007610ff1b7816 */ /* 0x000fc6000000001b */
[----:B------:R-:W1:Y:S02]  /*15460*/  S2R R18, SR_TID.X ;  /* 0x0000000000127919 */ /* 0x000e640000002100 */
[----:B-1----:R-:W-:-:S04]  /*15470*/  SHF.R.U32.HI R18, RZ, 0x5, R18 ;  /* 0x00000005ff127819 */ /* 0x002fc80000011612 */
[----:B------:R-:W-:Y:S02]  /*15480*/  SGXT.U32 R18, R18, 0x1 ;  /* 0x000000011212781a */ /* 0x000fe40000000000 */
[----:B---3--:R-:W-:-:S04]  /*15490*/  @!P3 LOP3.LUT R5, R5, R4, RZ, 0x3c, !PT ;  /* 0x000000040505b212 */ /* 0x008fc800078e3cff */
[----:B------:R-:W-:-:S04]  /*154a0*/  @!P3 LOP3.LUT R4, R5, R4, RZ, 0x3c, !PT ;  /* 0x000000040504b212 */ /* 0x000fc800078e3cff */
[----:B------:R-:W-:-:S05]  /*154b0*/  @!P3 LOP3.LUT R5, R5, R4, RZ, 0x3c, !PT ;  /* 0x000000040505b212 */ /* 0x000fca00078e3cff */
[----:B------:R1:W3:Y:S01]  /*154c0*/  @!P3 LDG.E.U16 R27, [R4.64] ;  /* 0x00000008041bb981 */ /* 0x0002e2000c1e1500 */
[----:B0-----:R-:W-:-:S03]  /*154d0*/  LOP3.LUT R25, R18, 0x4a, RZ, 0xfc, !PT ;  /* 0x0000004a12197812 */ /* 0x001fc600078efcff */
[----:B------:R-:W0:Y:S01]  /*154e0*/  S2R R18, SR_TID.X ;  /* 0x0000000000127919 */ /* 0x000e220000002100 */
[----:B------:R-:W-:Y:S02]  /*154f0*/  ISETP.GE.AND P1, PT, R25, UR6, PT ;  /* 0x0000000619007c0c */ /* 0x000fe4000bf26270 */
[----:B------:R-:W-:Y:S01]  /*15500*/  PRMT R19, RZ, 0x7610, R19 ;  /* 0x00007610ff137816 */ /* 0x000fe20000000013 */
[----:B-1----:R-:W-:Y:S02]  /*15510*/  @!P0 IMAD.MOV.U32 R4, RZ, RZ, R17 ;  /* 0x000000ffff048224 */ /* 0x002fe400078e0011 */
[----:B------:R-:W-:Y:S01]  /*15520*/  @!P0 IMAD.MOV.U32 R5, RZ, RZ, R23 ;  /* 0x000000ffff058224 */ /* 0x000fe200078e0017 */
[----:B------:R-:W-:Y:S01]  /*15530*/  PRMT R29, RZ, 0x7610, R29 ;  /* 0x00007610ff1d7816 */ /* 0x000fe2000000001d */
[----:B--2---:R-:W-:Y:S04]  /*15540*/  STL [R1+0x38], R15 ;  /* 0x0000380f01007387 */ /* 0x004fe80000100800 */
[----:B------:R1:W2:Y:S01]  /*15550*/  @!P0 LDG.E.U16 R19, [R4.64] ;  /* 0x0000000804138981 */ /* 0x0002a2000c1e1500 */
[----:B0-----:R-:W-:-:S04]  /*15560*/  SHF.R.U32.HI R18, RZ, 0x5, R18 ;  /* 0x00000005ff127819 */ /* 0x001fc80000011612 */
[----:B------:R-:W-:Y:S01]  /*15570*/  SGXT.U32 R18, R18, 0x1 ;  /* 0x000000011212781a */ /* 0x000fe20000000000 */
[----:B-1----:R-:W-:-:S03]  /*15580*/  @!P1 IMAD.MOV.U32 R4, RZ, RZ, R0 ;  /* 0x000000ffff049224 */ /* 0x002fc600078e0000 */
[----:B------:R-:W-:Y:S01]  /*15590*/  LOP3.LUT R18, R18, 0x4c, RZ, 0xfc, !PT ;  /* 0x0000004c12127812 */ /* 0x000fe200078efcff */
[----:B------:R-:W-:-:S03]  /*155a0*/  @!P1 IMAD.MOV.U32 R5, RZ, RZ, R13 ;  /* 0x000000ffff059224 */ /* 0x000fc600078e000d */
[----:B------:R-:W-:Y:S02]  /*155b0*/  ISETP.GE.AND P2, PT, R18, UR6, PT ;  /* 0x0000000612007c0c */ /* 0x000fe4000bf46270 */
[----:B------:R-:W2:Y:S04]  /*155c0*/  LDL.LU R18, [R1+0x1cb0] ;  /* 0x001cb00001127983 */ /* 0x000ea80000300800 */
[----:B------:R0:W2:Y:S04]  /*155d0*/  @!P1 LDG.E.U16 R29, [R4.64] ;  /* 0x00000008041d9981 */ /* 0x0000a8000c1e1500 */
[----:B---3--:R1:W-:Y:S04]  /*155e0*/  STL [R1+0x2e0], R27 ;  /* 0x0002e01b01007387 */ /* 0x0083e80000100800 */
[----:B-1----:R-:W3:Y:S04]  /*155f0*/  LDL.LU R27, [R1+0x1cac] ;  /* 0x001cac00011b7983 */ /* 0x002ee80000300800 */
[----:B0-----:R-:W3:Y:S04]  /*15600*/  LDL R4, [R1+0xb34] ;  /* 0x000b340001047983 */ /* 0x001ee80000100800 */
[----:B------:R-:W3:Y:S04]  /*15610*/  LDL R5, [R1+0xb38] ;  /* 0x000b380001057983 */ /* 0x000ee80000100800 */
[----:B------:R-:W0:Y:S01]  /*15620*/  S2R R25, SR_TID.X ;  /* 0x0000000000197919 */ /* 0x000e220000002100 */
[----:B------:R-:W-:-:S03]  /*15630*/  PRMT R28, RZ, 0x7610, R28 ;  /* 0x00007610ff1c7816 */ /* 0x000fc6000000001c */
[----:B------:R-:W4:Y:S04]  /*15640*/  LDL R23, [R1+0xb28] ;  /* 0x000b280001177983 */ /* 0x000f280000100800 */
[----:B------:R-:W4:Y:S04]  /*15650*/  LDL R13, [R1+0xb1c] ;  /* 0x000b1c00010d7983 */ /* 0x000f280000100800 */
[----:B------:R-:W4:Y:S01]  /*15660*/  LDL R0, [R1+0xb20] ;  /* 0x000b200001007983 */ /* 0x000f220000100800 */
[--C-:B0-----:R-:W-:Y:S02]  /*15670*/  SHF.R.U32.HI R15, RZ, 0x5, R25.reuse ;  /* 0x00000005ff0f7819 */ /* 0x101fe40000011619 */
[----:B------:R-:W-:-:S02]  /*15680*/  SHF.R.U32.HI R25, RZ, 0x5, R25 ;  /* 0x00000005ff197819 */ /* 0x000fc40000011619 */
[----:B------:R-:W-:Y:S02]  /*15690*/  SGXT.U32 R15, R15, 0x1 ;  /* 0x000000010f0f781a */ /* 0x000fe40000000000 */
[----:B------:R-:W-:Y:S02]  /*156a0*/  SGXT.U32 R25, R25, 0x1 ;  /* 0x000000011919781a */ /* 0x000fe40000000000 */
[----:B------:R-:W-:-:S04]  /*156b0*/  LOP3.LUT R15, R15, 0x4e, RZ, 0xfc, !PT ;  /* 0x0000004e0f0f7812 */ /* 0x000fc800078efcff */
[----:B------:R-:W-:Y:S02]  /*156c0*/  ISETP.GE.AND P3, PT, R15, UR6, PT ;  /* 0x000000060f007c0c */ /* 0x000fe4000bf66270 */
[----:B------:R-:W-:Y:S02]  /*156d0*/  LOP3.LUT R15, R25, 0x50, RZ, 0xfc, !PT ;  /* 0x00000050190f7812 */ /* 0x000fe400078efcff */
[----:B------:R-:W4:Y:S04]  /*156e0*/  LDL R25, [R1+0xb24] ;  /* 0x000b240001197983 */ /* 0x000f280000100800 */
[----:B--2---:R-:W-:Y:S04]  /*156f0*/  STL [R1+0x1b50], R29 ;  /* 0x001b501d01007387 */ /* 0x004fe80000100800 */
[----:B------:R-:W-:Y:S01]  /*15700*/  STL [R1+0x1b54], R29 ;  /* 0x001b541d01007387 */ /* 0x000fe20000100800 */
[----:B---3--:R-:W-:-:S04]  /*15710*/  @!P2 LOP3.LUT R5, R5, R4, RZ, 0x3c, !PT ;  /* 0x000000040505a212 */ /* 0x008fc800078e3cff */
[----:B------:R-:W-:-:S04]  /*15720*/  @!P2 LOP3.LUT R4, R5, R4, RZ, 0x3c, !PT ;  /* 0x000000040504a212 */ /* 0x000fc800078e3cff */
[----:B------:R-:W-:-:S05]  /*15730*/  @!P2 LOP3.LUT R5, R5, R4, RZ, 0x3c, !PT ;  /* 0x000000040505a212 */ /* 0x000fca00078e3cff */
[----:B------:R0:W2:Y:S04]  /*15740*/  @!P2 LDG.E.U16 R28, [R4.64] ;  /* 0x00000008041ca981 */ /* 0x0000a8000c1e1500 */
[----:B0-----:R-:W3:Y:S04]  /*15750*/  LDL R4, [R1+0xb2c] ;  /* 0x000b2c0001047983 */ /* 0x001ee80000100800 */
[----:B------:R-:W3:Y:S01]  /*15760*/  LDL R5, [R1+0xb30] ;  /* 0x000b300001057983 */ /* 0x000ee20000100800 */
[----:B------:R-:W-:-:S03]  /*15770*/  PRMT R26, RZ, 0x7610, R26 ;  /* 0x00007610ff1a7816 */ /* 0x000fc6000000001a */
[----:B------:R-:W0:Y:S01]  /*15780*/  S2R R17, SR_TID.X ;  /* 0x0000000000117919 */ /* 0x000e220000002100 */
[----:B------:R-:W-:Y:S02]  /*15790*/  ISETP.GE.AND P0, PT, R15, UR6, PT ;  /* 0x000000060f007c0c */ /* 0x000fe4000bf06270 */
[----:B0-----:R-:W-:-:S04]  /*157a0*/  SHF.R.U32.HI R17, RZ, 0x5, R17 ;  /* 0x00000005ff117819 */ /* 0x001fc80000011611 */
[----:B------:R-:W-:Y:S02]  /*157b0*/  SGXT.U32 R17, R17, 0x1 ;  /* 0x000000011111781a */ /* 0x000fe40000000000 */
[----:B---3--:R-:W-:-:S04]  /*157c0*/  @!P3 LOP3.LUT R5, R5, R4, RZ, 0x3c, !PT ;  /* 0x000000040505b212 */ /* 0x008fc800078e3cff */
[----:B------:R-:W-:-:S04]  /*157d0*/  @!P3 LOP3.LUT R4, R5, R4, RZ, 0x3c, !PT ;  /* 0x000000040504b212 */ /* 0x000fc800078e3cff */
[----:B------:R-:W-:-:S05]  /*157e0*/  @!P3 LOP3.LUT R5, R5, R4, RZ, 0x3c, !PT ;  /* 0x000000040505b212 */ /* 0x000fca00078e3cff */
[----:B------:R4:W3:Y:S01]  /*157f0*/  @!P3 LDG.E.U16 R26, [R4.64] ;  /* 0x00000008041ab981 */ /* 0x0008e2000c1e1500 */
[----:B------:R-:W-:-:S03]  /*15800*/  LOP3.LUT R15, R17, 0x52, RZ, 0xfc, !PT ;  /* 0x00000052110f7812 */ /* 0x000fc600078efcff */
[----:B------:R-:W0:Y:S01]  /*15810*/  S2R R17, SR_TID.X ;  /* 0x0000000000117919 */ /* 0x000e220000002100 */
[----:B------:R-:W-:Y:S02]  /*15820*/  ISETP.GE.AND P1, PT, R15, UR6, PT ;  /* 0x000000060f007c0c */ /* 0x000fe4000bf26270 */
[----:B------:R-:W-:Y:S01]  /*15830*/  PRMT R18, RZ, 0x7610, R18 ;  /* 0x00007610ff127816 */ /* 0x000fe20000000012 */
[----:B----4-:R-:W-:Y:S02]  /*15840*/  @!P0 IMAD.MOV.U32 R4, RZ, RZ, R23 ;  /* 0x000000ffff048224 */ /* 0x010fe400078e0017 */
        /* <DEDUP_REMOVED lines=10> */
[----:B------:R-:W4:Y:S04]  /*158f0*/  LDL.LU R17, [R1+0x1ca8] ;  /* 0x001ca80001117983 */ /* 0x000f280000300800 */
[----:B------:R0:W2:Y:S04]  /*15900*/  @!P1 LDG.E.U16 R27, [R4.64] ;  /* 0x00000008041b9981 */ /* 0x0000a8000c1e1500 */
[----:B---3--:R1:W-:Y:S04]  /*15910*/  STL [R1+0x2dc], R26 ;  /* 0x0002dc1a01007387 */ /* 0x0083e80000100800 */
[----:B-1----:R-:W3:Y:S04]  /*15920*/  LDL.LU R26, [R1+0x1ca4] ;  /* 0x001ca400011a7983 */ /* 0x002ee80000300800 */
[----:B0-----:R-:W2:Y:S04]  /*15930*/  LDL R4, [R1+0xb14] ;  /* 0x000b140001047983 */ /* 0x001ea80000100800 */
[----:B------:R-:W2:Y:S01]  /*15940*/  LDL R5, [R1+0xb18] ;  /* 0x000b180001057983 */ /* 0x000ea20000100800 */
[----:B------:R-:W-:-:S03]  /*15950*/  PRMT R20, RZ, 0x7610, R20 ;  /* 0x00007610ff147816 */ /* 0x000fc60000000014 */
[----:B------:R-:W0:Y:S04]  /*15960*/  S2R R15, SR_TID.X ;  /* 0x00000000000f7919 */ /* 0x000e280000002100 */
[----:B------:R-:W1:Y:S04]  /*15970*/  S2R R13, SR_TID.X ;  /* 0x00000000000d7919 */ /* 0x000e680000002100 */
[----:B------:R-:W3:Y:S04]  /*15980*/  LDL R25, [R1+0xb04] ;  /* 0x000b040001197983 */ /* 0x000ee80000100800 */
[----:B------:R-:W3:Y:S04]  /*15990*/  LDL R23, [R1+0xb08] ;  /* 0x000b080001177983 */ /* 0x000ee80000100800 */
[----:B------:R-:W3:Y:S01]  /*159a0*/  LDL R0, [R1+0xb00] ;  /* 0x000b000001007983 */ /* 0x000ee20000100800 */
[----:B--2---:R-:W-:-:S04]  /*159b0*/  @!P2 LOP3.LUT R5, R5, R4, RZ, 0x3c, !PT ;  /* 0x000000040505a212 */ /* 0x004fc800078e3cff */
[----:B------:R-:W-:-:S04]  /*159c0*/  @!P2 LOP3.LUT R4, R5, R4, RZ, 0x3c, !PT ;  /* 0x000000040504a212 */ /* 0x000fc800078e3cff */
[----:B------:R-:W-:-:S05]  /*159d0*/  @!P2 LOP3.LUT R5, R5, R4, RZ, 0x3c, !PT ;  /* 0x000000040505a212 */ /* 0x000fca00078e3cff */
[----:B------:R2:W3:Y:S01]  /*159e0*/  @!P2 LDG.E.U16 R20, [R4.64] ;  /* 0x000000080414a981 */ /* 0x0004e2000c1e1500 */
[--C-:B0-----:R-:W-:Y:S02]  /*159f0*/  SHF.R.U32.HI R28, RZ, 0x5, R15.reuse ;  /* 0x00000005ff1c7819 */ /* 0x101fe4000001160f */
[----:B------:R-:W-:Y:S02]  /*15a00*/  SHF.R.U32.HI R15, RZ, 0x5, R15 ;  /* 0x00000005ff0f7819 */ /* 0x000fe4000001160f */
[----:B-1----:R-:W-:Y:S02]  /*15a10*/  SHF.R.U32.HI R13, RZ, 0x5, R13 ;  /* 0x00000005ff0d7819 */ /* 0x002fe4000001160d */
[----:B------:R-:W-:Y:S02]  /*15a20*/  SGXT.U32 R15, R15, 0x1 ;  /* 0x000000010f0f781a */ /* 0x000fe40000000000 */
[----:B------:R-:W-:Y:S02]  /*15a30*/  SGXT.U32 R13, R13, 0x1 ;  /* 0x000000010d0d781a */ /* 0x000fe40000000000 */
[----:B------:R-:W-:-:S02]  /*15a40*/  LOP3.LUT R15, R15, 0x58, RZ, 0xfc, !PT ;  /* 0x000000580f0f7812 */ /* 0x000fc400078efcff */
[----:B------:R-:W-:Y:S02]  /*15a50*/  LOP3.LUT R13, R13, 0x5a, RZ, 0xfc, !PT ;  /* 0x0000005a0d0d7812 */ /* 0x000fe400078efcff */
[----:B------:R-:W-:Y:S02]  /*15a60*/  ISETP.GE.AND P0, PT, R15, UR6, PT ;  /* 0x000000060f007c0c */ /* 0x000fe4000bf06270 */
[----:B------:R-:W4:Y:S01]  /*15a70*/  LDL R15, [R1+0xafc] ;  /* 0x000afc00010f7983 */ /* 0x000f220000100800 */
[----:B------:R-:W-:-:S03]  /*15a80*/  ISETP.GE.AND P1, PT, R13, UR6, PT ;  /* 0x000000060d007c0c */ /* 0x000fc6000bf26270 */
[----:B------:R-:W-:Y:S04]  /*15a90*/  STL [R1+0x1b58], R27 ;  /* 0x001b581b01007387 */ /* 0x000fe80000100800 */
[----:B------:R-:W-:Y:S04]  /*15aa0*/  STL [R1+0x1b5c], R27 ;  /* 0x001b5c1b01007387 */ /* 0x000fe80000100800 */
[----:B------:R-:W4:Y:S04]  /*15ab0*/  LDL.LU R13, [R1+0x1ca0] ;  /* 0x001ca000010d7983 */ /* 0x000f280000300800 */
[----:B--2---:R-:W2:Y:S04]  /*15ac0*/  LDL R4, [R1+0xb0c] ;  /* 0x000b0c0001047983 */ /* 0x004ea80000100800 */
[----:B---3--:R-:W-:Y:S04]  /*15ad0*/  STL [R1+0x30], R20 ;  /* 0x0000301401007387 */ /* 0x008fe80000100800 */
[----:B------:R-:W2:Y:S01]  /*15ae0*/  LDL R5, [R1+0xb10] ;  /* 0x000b100001057983 */ /* 0x000ea20000100800 */
[----:B------:R-:W-:-:S04]  /*15af0*/  SGXT.U32 R28, R28, 0x1 ;  /* 0x000000011c1c781a */ /* 0x000fc80000000000 */
[----:B------:R-:W-:-:S04]  /*15b00*/  LOP3.LUT R28, R28, 0x56, RZ, 0xfc, !PT ;  /* 0x000000561c1c7812 */ /* 0x000fc800078efcff */
[----:B------:R-:W-:Y:S02]  /*15b10*/  ISETP.GE.AND P3, PT, R28, UR6, PT ;  /* 0x000000061c007c0c */ /* 0x000fe4000bf66270 */
[----:B------:R-:W-:-:S11]  /*15b20*/  PRMT R16, RZ, 0x7610, R16 ;  /* 0x00007610ff107816 */ /* 0x000fd60000000010 */
[----:B--2---:R-:W-:-:S04]  /*15b30*/  @!P3 LOP3.LUT R5, R5, R4, RZ, 0x3c, !PT ;  /* 0x000000040505b212 */ /* 0x004fc800078e3cff */
[----:B------:R-:W-:-:S04]  /*15b40*/  @!P3 LOP3.LUT R4, R5, R4, RZ, 0x3c, !PT ;  /* 0x000000040504b212 */ /* 0x000fc800078e3cff */
[----:B------:R-:W-:-:S05]  /*15b50*/  @!P3 LOP3.LUT R5, R5, R4, RZ, 0x3c, !PT ;  /* 0x000000040505b212 */ /* 0x000fca00078e3cff */
[----:B------:R0:W2:Y:S01]  /*15b60*/  @!P3 LDG.E.U16 R16, [R4.64] ;  /* 0x000000080410b981 */ /* 0x0000a2000c1e1500 */
[----:B----4-:R-:W-:Y:S02]  /*15b70*/  PRMT R17, RZ, 0x7610, R17 ;  /* 0x00007610ff117816 */ /* 0x010fe40000000011 */
[----:B------:R-:W-:Y:S01]  /*15b80*/  PRMT R26, RZ, 0x7610, R26 ;  /* 0x00007610ff1a7816 */ /* 0x000fe2000000001a */
[----:B0-----:R-:W-:Y:S02]  /*15b90*/  @!P0 IMAD.MOV.U32 R4, RZ, RZ, R23 ;  /* 0x000000ffff048224 */ /* 0x001fe400078e0017 */
[----:B------:R-:W-:-:S05]  /*15ba0*/  @!P0 IMAD.MOV.U32 R5, RZ, RZ, R25 ;  /* 0x000000ffff058224 */ /* 0x000fca00078e0019 */
[----:B------:R0:W3:Y:S02]  /*15bb0*/  @!P0 LDG.E.U16 R17, [R4.64] ;  /* 0x0000000804118981 */ /* 0x0000e4000c1e1500 */
[----:B0-----:R-:W-:Y:S02]  /*15bc0*/  @!P1 IMAD.MOV.U32 R4, RZ, RZ, R0 ;  /* 0x000000ffff049224 */ /* 0x001fe400078e0000 */
[----:B------:R-:W-:-:S05]  /*15bd0*/  @!P1 IMAD.MOV.U32 R5, RZ, RZ, R15 ;  /* 0x000000ffff059224 */ /* 0x000fca00078e000f */
[----:B------:R0:W4:Y:S04]  /*15be0*/  @!P1 LDG.E.U16 R26, [R4.64] ;  /* 0x00000008041a9981 */ /* 0x000128000c1e1500 */
[----:B------:R-:W1:Y:S04]  /*15bf0*/  S2R R28, SR_TID.X ;  /* 0x00000000001c7919 */ /* 0x000e680000002100 */
[----:B--2---:R2:W-:Y:S04]  /*15c00*/  STL [R1+0x2d8], R16 ;  /* 0x0002d81001007387 */ /* 0x0045e80000100800 */
[----:B--2---:R-:W2:Y:S04]  /*15c10*/  LDL.LU R16, [R1+0x1c9c] ;  /* 0x001c9c0001107983 */ /* 0x004ea80000300800 */
[----:B0-----:R-:W2:Y:S04]  /*15c20*/  LDL R4, [R1+0xaf4] ;  /* 0x000af40001047983 */ /* 0x001ea80000100800 */
[----:B------:R-:W2:Y:S01]  /*15c30*/  LDL R5, [R1+0xaf8] ;  /* 0x000af80001057983 */ /* 0x000ea20000100800 */
[----:B-1----:R-:W-:-:S02]  /*15c40*/  SHF.R.U32.HI R28, RZ, 0x5, R28 ;  /* 0x00000005ff1c7819 */ /* 0x002fc4000001161c */
[----:B------:R-:W-:Y:S01]  /*15c50*/  PRMT R12, RZ, 0x7610, R12 ;  /* 0x00007610ff0c7816 */ /* 0x000fe2000000000c */
[----:B------:R-:W0:Y:S01]  /*15c60*/  S2R R25, SR_TID.X ;  /* 0x0000000000197919 */ /* 0x000e220000002100 */
[----:B------:R-:W-:-:S03]  /*15c70*/  SGXT.U32 R28, R28, 0x1 ;  /* 0x000000011c1c781a */ /* 0x000fc60000000000 */
[----:B------:R-:W3:Y:S01]  /*15c80*/  LDL R23, [R1+0xae8] ;  /* 0x000ae80001177983 */ /* 0x000ee20000100800 */
[----:B------:R-:W-:-:S03]  /*15c90*/  LOP3.LUT R20, R28, 0x5c, RZ, 0xfc, !PT ;  /* 0x0000005c1c147812 */ /* 0x000fc600078efcff */
[----:B------:R-:W3:Y:S01]  /*15ca0*/  LDL R15, [R1+0xadc] ;  /* 0x000adc00010f7983 */ /* 0x000ee20000100800 */
[----:B------:R-:W-:-:S03]  /*15cb0*/  ISETP.GE.AND P2, PT, R20, UR6, PT ;  /* 0x0000000614007c0c */ /* 0x000fc6000bf46270 */
[----:B------:R-:W1:Y:S04]  /*15cc0*/  S2R R28, SR_TID.X ;  /* 0x00000000001c7919 */ /* 0x000e680000002100 */
[----:B------:R-:W3:Y:S06]  /*15cd0*/  LDL R0, [R1+0xae0] ;  /* 0x000ae00001007983 */ /* 0x000eec0000100800 */
[----:B--2---:R-:W-:-:S04]  /*15ce0*/  @!P2 LOP3.LUT R5, R5, R4, RZ, 0x3c, !PT ;  /* 0x000000040505a212 */ /* 0x004fc800078e3cff */
[----:B------:R-:W-:-:S04]  /*15cf0*/  @!P2 LOP3.LUT R4, R5, R4, RZ, 0x3c, !PT ;  /* 0x000000040504a212 */ /* 0x000fc800078e3cff */
[----:B------:R-:W-:-:S05]  /*15d00*/  @!P2 LOP3.LUT R5, R5, R4, RZ, 0x3c, !PT ;  /* 0x000000040505a212 */ /* 0x000fca00078e3cff */
[----:B------:R-:W2:Y:S01]  /*15d10*/  @!P2 LDG.E.U16 R12, [R4.64] ;  /* 0x00000008040ca981 */ /* 0x000ea2000c1e1500 */
[----:B-1----:R-:W-:Y:S02]  /*15d20*/  SHF.R.U32.HI R28, RZ, 0x5, R28 ;  /* 0x00000005ff1c7819 */ /* 0x002fe4000001161c */
[----:B0-----:R-:W-:Y:S02]  /*15d30*/  SHF.R.U32.HI R25, RZ, 0x5, R25 ;  /* 0x00000005ff197819 */ /* 0x001fe40000011619 */
[----:B------:R-:W-:Y:S02]  /*15d40*/  SGXT.U32 R28, R28, 0x1 ;  /* 0x000000011c1c781a */ /* 0x000fe40000000000 */
[----:B------:R-:W-:Y:S02]  /*15d50*/  SGXT.U32 R25, R25, 0x1 ;  /* 0x000000011919781a */ /* 0x000fe40000000000 */
[----:B------:R-:W-:Y:S02]  /*15d60*/  LOP3.LUT R28, R28, 0x5e, RZ, 0xfc, !PT ;  /* 0x0000005e1c1c7812 */ /* 0x000fe400078efcff */
[----:B------:R-:W-:-:S02]  /*15d70*/  LOP3.LUT R25, R25, 0x62, RZ, 0xfc, !PT ;  /* 0x0000006219197812 */ /* 0x000fc400078efcff */
[----:B------:R-:W-:Y:S02]  /*15d80*/  ISETP.GE.AND P3, PT, R28, UR6, PT ;  /* 0x000000061c007c0c */ /* 0x000fe4000bf66270 */
[----:B------:R-:W3:Y:S01]  /*15d90*/  LDL R28, [R1+0xaf0] ;  /* 0x000af000011c7983 */ /* 0x000ee20000100800 */
[----:B------:R-:W-:-:S03]  /*15da0*/  ISETP.GE.AND P1, PT, R25, UR6, PT ;  /* 0x0000000619007c0c */ /* 0x000fc6000bf26270 */
[----:B------:R-:W3:Y:S04]  /*15db0*/  LDL.LU R25, [R1+0x1c98] ;  /* 0x001c980001197983 */ /* 0x000ee80000300800 */
[----:B------:R-:W0:Y:S02]  /*15dc0*/  S2R R20, SR_TID.X ;  /* 0x0000000000147919 */ /* 0x000e240000002100 */
[----:B0-----:R-:W-:Y:S02]  /*15dd0*/  SHF.R.U32.HI R20, RZ, 0x5, R20 ;  /* 0x00000005ff147819 */ /* 0x001fe40000011614 */
[----:B--2---:R0:W-:Y:S04]  /*15de0*/  STL [R1+0x2c], R12 ;  /* 0x00002c0c01007387 */ /* 0x0041e80000100800 */
[----:B0-----:R-:W2:Y:S04]  /*15df0*/  LDL.LU R12, [R1+0x1c94] ;  /* 0x001c9400010c7983 */ /* 0x001ea80000300800 */
[----:B------:R-:W2:Y:S01]  /*15e00*/  LDL R5, [R1+0xaec] ;  /* 0x000aec0001057983 */ /* 0x000ea20000100800 */
[----:B------:R-:W-:-:S04]  /*15e10*/  SGXT.U32 R20, R20, 0x1 ;  /* 0x000000011414781a */ /* 0x000fc80000000000 */
[----:B------:R-:W-:-:S04]  /*15e20*/  LOP3.LUT R20, R20, 0x60, RZ, 0xfc, !PT ;  /* 0x0000006014147812 */ /* 0x000fc800078efcff */
[----:B------:R-:W-:Y:S02]  /*15e30*/  ISETP.GE.AND P0, PT, R20, UR6, PT ;  /* 0x0000000614007c0c */ /* 0x000fe4000bf06270 */
[----:B------:R-:W0:Y:S01]  /*15e40*/  S2R R20, SR_TID.X ;  /* 0x0000000000147919 */ /* 0x000e220000002100 */
[----:B------:R-:W-:Y:S02]  /*15e50*/  PRMT R13, RZ, 0x7610, R13 ;  /* 0x00007610ff0d7816 */ /* 0x000fe4000000000d */
[----:B0-----:R-:W-:-:S04]  /*15e60*/  SHF.R.U32.HI R20, RZ, 0x5, R20 ;  /* 0x00000005ff147819 */ /* 0x001fc80000011614 */
[----:B------:R-:W-:-:S04]  /*15e70*/  SGXT.U32 R20, R20, 0x1 ;  /* 0x000000011414781a */ /* 0x000fc80000000000 */
[----:B------:R-:W-:-:S04]  /*15e80*/  LOP3.LUT R4, R20, 0x64, RZ, 0xfc, !PT ;  /* 0x0000006414047812 */ /* 0x000fc800078efcff */
[----:B------:R-:W-:Y:S01]  /*15e90*/  ISETP.GE.AND P2, PT, R4, UR6, PT ;  /* 0x0000000604007c0c */ /* 0x000fe2000bf46270 */
[----:B---3--:R-:W-:-:S05]  /*15ea0*/  @!P3 IMAD.MOV.U32 R4, RZ, RZ, R28 ;  /* 0x000000ffff04b224 */ /* 0x008fca00078e001c */
[----:B--2---:R-:W2:Y:S04]  /*15eb0*/  @!P3 LDG.E.U16 R13, [R4.64] ;  /* 0x00000008040db981 */ /* 0x004ea8000c1e1500 */
[----:B------:R-:W0:Y:S01]  /*15ec0*/  S2R R20, SR_TID.X ;  /* 0x0000000000147919 */ /* 0x000e220000002100 */
[----:B------:R-:W-:-:S03]  /*15ed0*/  PRMT R16, RZ, 0x7610, R16 ;  /* 0x00007610ff107816 */ /* 0x000fc60000000010 */
[----:B--2---:R0:W-:Y:S04]  /*15ee0*/  STL [R1+0x2d4], R13 ;  /* 0x0002d40d01007387 */ /* 0x0041e80000100800 */
[----:B------:R-:W2:Y:S01]  /*15ef0*/  LDL R5, [R1+0xae4] ;  /* 0x000ae40001057983 */ /* 0x000ea20000100800 */
[----:B------:R-:W-:-:S03]  /*15f00*/  PRMT R25, RZ, 0x7610, R25 ;  /* 0x00007610ff197816 */ /* 0x000fc60000000019 */
[----:B------:R-:W3:Y:S01]  /*15f10*/  LDL R28, [R1+0xacc] ;  /* 0x000acc00011c7983 */ /* 0x000ee20000100800 */
[----:B0-----:R-:W-:-:S04]  /*15f20*/  SHF.R.U32.HI R13, RZ, 0x5, R20 ;  /* 0x00000005ff0d7819 */ /* 0x001fc80000011614 */
[----:B------:R-:W-:-:S04]  /*15f30*/  SGXT.U32 R13, R13, 0x1 ;  /* 0x000000010d0d781a */ /* 0x000fc80000000000 */
[----:B------:R-:W-:Y:S02]  /*15f40*/  LOP3.LUT R4, R13, 0x66, RZ, 0xfc, !PT ;  /* 0x000000660d047812 */ /* 0x000fe400078efcff */
[----:B------:R-:W3:Y:S02]  /*15f50*/  LDL R13, [R1+0xad0] ;  /* 0x000ad000010d7983 */ /* 0x000ee40000100800 */
[----:B------:R-:W-:Y:S01]  /*15f60*/  ISETP.GE.AND P3, PT, R4, UR6, PT ;  /* 0x0000000604007c0c */ /* 0x000fe2000bf66270 */
[----:B------:R-:W-:-:S05]  /*15f70*/  @!P0 IMAD.MOV.U32 R4, RZ, RZ, R23 ;  /* 0x000000ffff048224 */ /* 0x000fca00078e0017 */
[----:B--2---:R0:W2:Y:S02]  /*15f80*/  @!P0 LDG.E.U16 R16, [R4.64] ;  /* 0x0000000804108981 */ /* 0x0040a4000c1e1500 */
[----:B0-----:R-:W-:Y:S02]  /*15f90*/  @!P1 IMAD.MOV.U32 R4, RZ, RZ, R0 ;  /* 0x000000ffff049224 */ /* 0x001fe400078e0000 */
[----:B------:R-:W-:Y:S01]  /*15fa0*/  @!P1 IMAD.MOV.U32 R5, RZ, RZ, R15 ;  /* 0x000000ffff059224 */ /* 0x000fe200078e000f */
[----:B------:R-:W-:Y:S02]  /*15fb0*/  PRMT R24, RZ, 0x7610, R24 ;  /* 0x00007610ff187816 */ /* 0x000fe40000000018 */
[----:B------:R-:W-:Y:S01]  /*15fc0*/  PRMT R12, RZ, 0x7610, R12 ;  /* 0x00007610ff0c7816 */ /* 0x000fe2000000000c */
[----:B------:R-:W0:Y:S04]  /*15fd0*/  S2R R23, SR_TID.X ;  /* 0x0000000000177919 */ /* 0x000e280000002100 */
[----:B------:R1:W2:Y:S01]  /*15fe0*/  @!P1 LDG.E.U16 R25, [R4.64] ;  /* 0x0000000804199981 */ /* 0x0002a2000c1e1500 */
[----:B------:R-:W-:-:S03]  /*15ff0*/  SHF.R.U32.HI R20, RZ, 0x5, R20 ;  /* 0x00000005ff147819 */ /* 0x000fc60000011614 */
[----:B------:R-:W2:Y:S04]  /*16000*/  LDL R0, [R1+0xac0] ;  /* 0x000ac00001007983 */ /* 0x000ea80000100800 */
[----:B-1----:R-:W2:Y:S04]  /*16010*/  LDL R4, [R1+0xad4] ;  /* 0x000ad40001047983 */ /* 0x002ea80000100800 */
[----:B------:R-:W2:Y:S02]  /*16020*/  LDL R5, [R1+0xad8] ;  /* 0x000ad80001057983 */ /* 0x000ea40000100800 */
[----:B--2---:R-:W-:-:S04]  /*16030*/  @!P2 LOP3.LUT R5, R5, R4, RZ, 0x3c, !PT ;  /* 0x000000040505a212 */ /* 0x004fc800078e3cff */
[----:B------:R-:W-:-:S04]  /*16040*/  @!P2 LOP3.LUT R4, R5, R4, RZ, 0x3c, !PT ;  /* 0x000000040504a212 */ /* 0x000fc800078e3cff */
[----:B------:R-:W-:-:S05]  /*16050*/  @!P2 LOP3.LUT R5, R5, R4, RZ, 0x3c, !PT ;  /* 0x000000040505a212 */ /* 0x000fca00078e3cff */
[----:B------:R3:W2:Y:S02]  /*16060*/  @!P2 LDG.E.U16 R24, [R4.64] ;  /* 0x000000080418a981 */ /* 0x0006a4000c1e1500 */
[----:B---3--:R-:W-:Y:S02]  /*16070*/  @!P3 IMAD.MOV.U32 R4, RZ, RZ, R13 ;  /* 0x000000ffff04b224 */ /* 0x008fe400078e000d */
[----:B------:R-:W-:-:S05]  /*16080*/  @!P3 IMAD.MOV.U32 R5, RZ, RZ, R28 ;  /* 0x000000ffff05b224 */ /* 0x000fca00078e001c */
[----:B------:R1:W3:Y:S01]  /*16090*/  @!P3 LDG.E.U16 R12, [R4.64] ;  /* 0x00000008040cb981 */ /* 0x0002e2000c1e1500 */
[----:B0-----:R-:W-:Y:S02]  /*160a0*/  SHF.R.U32.HI R15, RZ, 0x5, R23 ;  /* 0x00000005ff0f7819 */ /* 0x001fe40000011617 */
[----:B------:R-:W-:Y:S02]  /*160b0*/  SGXT.U32 R20, R20, 0x1 ;  /* 0x000000011414781a */ /* 0x000fe40000000000 */
[----:B------:R-:W-:Y:S02]  /*160c0*/  SGXT.U32 R15, R15, 0x1 ;  /* 0x000000010f0f781a */ /* 0x000fe40000000000 */
[----:B------:R-:W-:Y:S02]  /*160d0*/  LOP3.LUT R20, R20, 0x68, RZ, 0xfc, !PT ;  /* 0x0000006814147812 */ /* 0x000fe400078efcff */
[----:B------:R-:W-:Y:S02]  /*160e0*/  LOP3.LUT R15, R15, 0x6a, RZ, 0xfc, !PT ;  /* 0x0000006a0f0f7812 */ /* 0x000fe400078efcff */
[----:B------:R-:W-:-:S02]  /*160f0*/  ISETP.GE.AND P0, PT, R20, UR6, PT ;  /* 0x0000000614007c0c */ /* 0x000fc4000bf06270 */
[----:B------:R-:W4:Y:S01]  /*16100*/  LDL R20, [R1+0xabc] ;  /* 0x000abc0001147983 */ /* 0x000f220000100800 */
[----:B------:R-:W-:-:S03]  /*16110*/  ISETP.GE.AND P1, PT, R15, UR6, PT ;  /* 0x000000060f007c0c */ /* 0x000fc6000bf26270 */
[----:B------:R-:W4:Y:S04]  /*16120*/  LDL.LU R15, [R1+0x1c90] ;  /* 0x001c9000010f7983 */ /* 0x000f280000300800 */
[----:B--2---:R0:W-:Y:S04]  /*16130*/  STL [R1+0x28], R24 ;  /* 0x0000281801007387 */ /* 0x0041e80000100800 */
[----:B0-----:R-:W2:Y:S04]  /*16140*/  LDL.LU R24, [R1+0x1c8c] ;  /* 0x001c8c0001187983 */ /* 0x001ea80000300800 */
[----:B-1----:R-:W2:Y:S04]  /*16150*/  LDL R4, [R1+0xac4] ;  /* 0x000ac40001047983 */ /* 0x002ea80000100800 */
[----:B---3--:R0:W-:Y:S04]  /*16160*/  STL [R1+0x2d0], R12 ;  /* 0x0002d00c01007387 */ /* 0x0081e80000100800 */
[----:B------:R-:W2:Y:S01]  /*16170*/  LDL R5, [R1+0xac8] ;  /* 0x000ac80001057983 */ /* 0x000ea20000100800 */
[----:B------:R-:W-:-:S03]  /*16180*/  SHF.R.U32.HI R23, RZ, 0x5, R23 ;  /* 0x00000005ff177819 */ /* 0x000fc60000011617 */
[----:B------:R-:W3:Y:S01]  /*16190*/  LDL R13, [R1+0xaac] ;  /* 0x000aac00010d7983 */ /* 0x000ee20000100800 */
[----:B------:R-:W-:-:S04]  /*161a0*/  SGXT.U32 R23, R23, 0x1 ;  /* 0x000000011717781a */ /* 0x000fc80000000000 */
[----:B------:R-:W-:-:S04]  /*161b0*/  LOP3.LUT R23, R23, 0x6c, RZ, 0xfc, !PT ;  /* 0x0000006c17177812 */ /* 0x000fc800078efcff */
[----:B------:R-:W-:Y:S02]  /*161c0*/  ISETP.GE.AND P2, PT, R23, UR6, PT ;  /* 0x0000000617007c0c */ /* 0x000fe4000bf46270 */
[----:B------:R-:W0:Y:S01]  /*161d0*/  S2R R23, SR_TID.X ;  /* 0x0000000000177919 */ /* 0x000e220000002100 */
[----:B----4-:R-:W-:Y:S02]  /*161e0*/  PRMT R15, RZ, 0x7610, R15 ;  /* 0x00007610ff0f7816 */ /* 0x010fe4000000000f */
[----:B0-----:R-:W-:-:S04]  /*161f0*/  SHF.R.U32.HI R12, RZ, 0x5, R23 ;  /* 0x00000005ff0c7819 */ /* 0x001fc80000011617 */
[----:B------:R-:W-:-:S04]  /*16200*/  SGXT.U32 R12, R12, 0x1 ;  /* 0x000000010c0c781a */ /* 0x000fc80000000000 */
[----:B------:R-:W-:Y:S02]  /*16210*/  LOP3.LUT R28, R12, 0x6e, RZ, 0xfc, !PT ;  /* 0x0000006e0c1c7812 */ /* 0x000fe400078efcff */
[----:B------:R-:W3:Y:S02]  /*16220*/  LDL R12, [R1+0xab0] ;  /* 0x000ab000010c7983 */ /* 0x000ee40000100800 */
[----:B------:R-:W-:Y:S02]  /*16230*/  ISETP.GE.AND P3, PT, R28, UR6, PT ;  /* 0x000000061c007c0c */ /* 0x000fe4000bf66270 */
[----:B------:R-:W4:Y:S01]  /*16240*/  LDL.LU R28, [R1+0x1c88] ;  /* 0x001c8800011c7983 */ /* 0x000f220000300800 */
[----:B--2---:R-:W-:-:S04]  /*16250*/  @!P0 LOP3.LUT R5, R5, R4, RZ, 0x3c, !PT ;  /* 0x0000000405058212 */ /* 0x004fc800078e3cff */
[----:B------:R-:W-:-:S04]  /*16260*/  @!P0 LOP3.LUT R4, R5, R4, RZ, 0x3c, !PT ;  /* 0x0000000405048212 */ /* 0x000fc800078e3cff */
[----:B------:R-:W-:Y:S02]  /*16270*/  @!P0 LOP3.LUT R5, R5, R4, RZ, 0x3c, !PT ;  /* 0x0000000405058212 */ /* 0x000fe400078e3cff */
[----:B------:R-:W-:-:S03]  /*16280*/  PRMT R24, RZ, 0x7610, R24 ;  /* 0x00007610ff187816 */ /* 0x000fc60000000018 */
[----:B------:R0:W2:Y:S02]  /*16290*/  @!P0 LDG.E.U16 R15, [R4.64] ;  /* 0x00000008040f8981 */ /* 0x0000a4000c1e1500 */
[----:B0-----:R-:W-:Y:S02]  /*162a0*/  @!P1 IMAD.MOV.U32 R4, RZ, RZ, R0 ;  /* 0x000000ffff049224 */ /* 0x001fe400078e0000 */
[----:B------:R-:W-:Y:S01]  /*162b0*/  @!P1 IMAD.MOV.U32 R5, RZ, RZ, R20 ;  /* 0x000000ffff059224 */ /* 0x000fe200078e0014 */
[----:B------:R-:W-:Y:S01]  /*162c0*/  PRMT R21, RZ, 0x7610, R21 ;  /* 0x00007610ff157816 */ /* 0x000fe20000000015 */
[----:B------:R-:W2:Y:S04]  /*162d0*/  LDL R20, [R1+0xaa0] ;  /* 0x000aa00001147983 */ /* 0x000ea80000100800 */
[----:B------:R0:W2:Y:S04]  /*162e0*/  @!P1 LDG.E.U16 R24, [R4.64] ;  /* 0x0000000804189981 */ /* 0x0000a8000c1e1500 */
[----:B0-----:R-:W2:Y:S04]  /*162f0*/  LDL R4, [R1+0xab4] ;  /* 0x000ab40001047983 */ /* 0x001ea80000100800 */
[----:B------:R-:W2:Y:S04]  /*16300*/  LDL R5, [R1+0xab8] ;  /* 0x000ab80001057983 */ /* 0x000ea80000100800 */
[----:B---3--:R0:W3:Y:S01]  /*16310*/  @!P3 LDG.E.U16 R21, [R12.64] ;  /* 0x000000080c15b981 */ /* 0x0080e2000c1e1500 */
[----:B----4-:R-:W-:-:S02]  /*16320*/  PRMT R28, RZ, 0x7610, R28 ;  /* 0x00007610ff1c7816 */ /* 0x010fc4000000001c */
[----:B------:R-:W-:-:S04]  /*16330*/  SHF.R.U32.HI R23, RZ, 0x5, R23 ;  /* 0x00000005ff177819 */ /* 0x000fc80000011617 */
[----:B------:R-:W-:-:S04]  /*16340*/  SGXT.U32 R23, R23, 0x1 ;  /* 0x000000011717781a */ /* 0x000fc80000000000 */
[----:B------:R-:W-:-:S04]  /*16350*/  LOP3.LUT R23, R23, 0x70, RZ, 0xfc, !PT ;  /* 0x0000007017177812 */ /* 0x000fc800078efcff */
[----:B------:R-:W-:Y:S02]  /*16360*/  ISETP.GE.AND P0, PT, R23, UR6, PT ;  /* 0x0000000617007c0c */ /* 0x000fe4000bf06270 */
[----:B------:R-:W1:Y:S01]  /*16370*/  S2R R23, SR_TID.X ;  /* 0x0000000000177919 */ /* 0x000e620000002100 */
[----:B--2---:R-:W-:-:S04]  /*16380*/  @!P2 LOP3.LUT R5, R5, R4, RZ, 0x3c, !PT ;  /* 0x000000040505a212 */ /* 0x004fc800078e3cff */
[----:B------:R-:W-:-:S04]  /*16390*/  @!P2 LOP3.LUT R4, R5, R4, RZ, 0x3c, !PT ;  /* 0x000000040504a212 */ /* 0x000fc800078e3cff */
[----:B------:R-:W-:-:S05]  /*163a0*/  @!P2 LOP3.LUT R5, R5, R4, RZ, 0x3c, !PT ;  /* 0x000000040505a212 */ /* 0x000fca00078e3cff */
[----:B------:R-:W2:Y:S01]  /*163b0*/  @!P2 LDG.E.U16 R28, [R4.64] ;  /* 0x00000008041ca981 */ /* 0x000ea2000c1e1500 */
[--C-:B-1----:R-:W-:Y:S02]  /*163c0*/  SHF.R.U32.HI R0, RZ, 0x5, R23.reuse ;  /* 0x00000005ff007819 */ /* 0x102fe40000011617 */
[----:B------:R-:W-:Y:S02]  /*163d0*/  SHF.R.U32.HI R23, RZ, 0x5, R23 ;  /* 0x00000005ff177819 */ /* 0x000fe40000011617 */
[----:B------:R-:W-:Y:S02]  /*163e0*/  SGXT.U32 R0, R0, 0x1 ;  /* 0x000000010000781a */ /* 0x000fe40000000000 */
[----:B------:R-:W-:Y:S02]  /*163f0*/  SGXT.U32 R23, R23, 0x1 ;  /* 0x000000011717781a */ /* 0x000fe40000000000 */
[----:B------:R-:W-:Y:S02]  /*16400*/  LOP3.LUT R0, R0, 0x72, RZ, 0xfc, !PT ;  /* 0x0000007200007812 */ /* 0x000fe400078efcff */
[----:B------:R-:W-:-:S02]  /*16410*/  LOP3.LUT R23, R23, 0x74, RZ, 0xfc, !PT ;  /* 0x0000007417177812 */ /* 0x000fc400078efcff */
[----:B------:R-:W-:Y:S02]  /*16420*/  ISETP.GE.AND P1, PT, R0, UR6, PT ;  /* 0x0000000600007c0c */ /* 0x000fe4000bf26270 */
[----:B------:R-:W4:Y:S01]  /*16430*/  LDL.LU R0, [R1+0x1c84] ;  /* 0x001c840001007983 */ /* 0x000f220000300800 */
[----:B------:R-:W-:-:S03]  /*16440*/  ISETP.GE.AND P2, PT, R23, UR6, PT ;  /* 0x0000000617007c0c */ /* 0x000fc6000bf46270 */
[----:B--2---:R1:W-:Y:S04]  /*16450*/  STL [R1+0x24], R28 ;  /* 0x0000241c01007387 */ /* 0x0043e80000100800 */
[----:B-1----:R-:W2:Y:S04]  /*16460*/  LDL.LU R28, [R1+0x1c80] ;  /* 0x001c8000011c7983 */ /* 0x002ea80000300800 */
[----:B------:R-:W2:Y:S04]  /*16470*/  LDL.LU R23, [R1+0x1c7c] ;  /* 0x001c7c0001177983 */ /* 0x000ea80000300800 */
[----:B0-----:R-:W2:Y:S04]  /*16480*/  LDL R12, [R1+0xaa4] ;  /* 0x000aa400010c7983 */ /* 0x001ea80000100800 */
[----:B---3--:R0:W-:Y:S04]  /*16490*/  STL [R1+0x2cc], R21 ;  /* 0x0002cc1501007387 */ /* 0x0081e80000100800 */
[----:B------:R-:W2:Y:S01]  /*164a0*/  LDL R13, [R1+0xaa8] ;  /* 0x000aa800010d7983 */ /* 0x000ea20000100800 */
[----:B----4-:R-:W-:-:S04]  /*164b0*/  SHF.R.U32.HI R0, RZ, 0x5, R0 ;  /* 0x00000005ff007819 */ /* 0x010fc80000011600 */
[----:B------:R-:W-:Y:S02]  /*164c0*/  SGXT.U32 R0, R0, 0x1 ;  /* 0x000000010000781a */ /* 0x000fe40000000000 */
[----:B------:R-:W-:Y:S02]  /*164d0*/  PRMT R5, RZ, 0x7610, R5 ;  /* 0x00007610ff057816 */ /* 0x000fe40000000005 */
[----:B------:R-:W-:-:S04]  /*164e0*/  LOP3.LUT R0, R0, 0x76, RZ, 0xfc, !PT ;  /* 0x0000007600007812 */ /* 0x000fc800078efcff */
[----:B------:R-:W-:Y:S02]  /*164f0*/  ISETP.GE.AND P3, PT, R0, UR6, PT ;  /* 0x0000000600007c0c */ /* 0x000fe4000bf66270 */
[----:B------:R-:W3:Y:S04]  /*16500*/  LDL.LU R0, [R1+0xa84] ;  /* 0x000a840001007983 */ /* 0x000ee80000300800 */
[----:B0-----:R-:W0:Y:S01]  /*16510*/  S2R R21, SR_TID.X ;  /* 0x0000000000157919 */ /* 0x001e220000002100 */
[----:B--2---:R-:W-:-:S04]  /*16520*/  @!P0 LOP3.LUT R13, R13, R12, RZ, 0x3c, !PT ;  /* 0x0000000c0d0d8212 */ /* 0x004fc800078e3cff */
[----:B------:R-:W-:-:S04]  /*16530*/  @!P0 LOP3.LUT R12, R13, R12, RZ, 0x3c, !PT ;  /* 0x0000000c0d0c8212 */ /* 0x000fc800078e3cff */
[----:B------:R-:W-:-:S05]  /*16540*/  @!P0 LOP3.LUT R13, R13, R12, RZ, 0x3c, !PT ;  /* 0x0000000c0d0d8212 */ /* 0x000fca00078e3cff */
[----:B------:R1:W2:Y:S04]  /*16550*/  @!P0 LDG.E.U16 R5, [R12.64] ;  /* 0x000000080c058981 */ /* 0x0002a8000c1e1500 */
[----:B-1----:R-:W4:Y:S01]  /*16560*/  LDL R13, [R1+0xa9c] ;  /* 0x000a9c00010d7983 */ /* 0x002f220000100800 */
[----:B0-----:R-:W-:-:S04]  /*16570*/  SHF.R.U32.HI R21, RZ, 0x5, R21 ;  /* 0x00000005ff157819 */ /* 0x001fc80000011615 */
[----:B------:R-:W-:-:S04]  /*16580*/  SGXT.U32 R21, R21, 0x1 ;  /* 0x000000011515781a */ /* 0x000fc80000000000 */
[----:B------:R-:W-:Y:S02]  /*16590*/  LOP3.LUT R12, R21, 0x78, RZ, 0xfc, !PT ;  /* 0x00000078150c7812 */ /* 0x000fe400078efcff */
[----:B------:R-:W-:Y:S02]  /*165a0*/  PRMT R23, RZ, 0x7610, R23 ;  /* 0x00007610ff177816 */ /* 0x000fe40000000017 */
[----:B------:R-:W-:Y:S01]  /*165b0*/  ISETP.GE.AND P0, PT, R12, UR6, PT ;  /* 0x000000060c007c0c */ /* 0x000fe2000bf06270 */
[----:B------:R-:W-:-:S05]  /*165c0*/  @!P1 IMAD.MOV.U32 R12, RZ, RZ, R20 ;  /* 0x000000ffff0c9224 */ /* 0x000fca00078e0014 */
[----:B----4-:R0:W4:Y:S04]  /*165d0*/  @!P1 LDG.E.U16 R23, [R12.64] ;  /* 0x000000080c179981 */ /* 0x010128000c1e1500 */
[----:B0-----:R-:W2:Y:S04]  /*165e0*/  LDL R12, [R1+0xa94] ;  /* 0x000a9400010c7983 */ /* 0x001ea80000100800 */
[----:B------:R-:W2:Y:S01]  /*165f0*/  LDL R13, [R1+0xa98] ;  /* 0x000a9800010d7983 */ /* 0x000ea20000100800 */
[----:B------:R-:W-:-:S03]  /*16600*/  PRMT R11, RZ, 0x7610, R11 ;  /* 0x00007610ff0b7816 */ /* 0x000fc6000000000b */
        /* <DEDUP_REMOVED lines=9> */
[----:B------:R-:W3:Y:S04]  /*166a0*/  LDL.LU R20, [R1+0x1c78] ;  /* 0x001c780001147983 */ /* 0x000ee80000300800 */
[----:B--2---:R0:W-:Y:S04]  /*166b0*/  STL [R1+0x1c], R11 ;  /* 0x00001c0b01007387 */ /* 0x0041e80000100800 */
[----:B0-----:R-:W2:Y:S04]  /*166c0*/  LDL.LU R11, [R1+0x1c74] ;  /* 0x001c7400010b7983 */ /* 0x001ea80000300800 */
[----:B------:R-:W2:Y:S04]  /*166d0*/  LDL R12, [R1+0xa8c] ;  /* 0x000a8c00010c7983 */ /* 0x000ea80000100800 */
[----:B------:R-:W2:Y:S01]  /*166e0*/  LDL R13, [R1+0xa90] ;  /* 0x000a9000010d7983 */ /* 0x000ea20000100800 */
[----:B------:R-:W-:-:S02]  /*166f0*/  PRMT R28, RZ, 0x7610, R28 ;  /* 0x00007610ff1c7816 */ /* 0x000fc4000000001c */
[----:B--2---:R-:W-:-:S04]  /*16700*/  @!P3 LOP3.LUT R13, R13, R12, RZ, 0x3c, !PT ;  /* 0x0000000c0d0db212 */ /* 0x004fc800078e3cff */
[----:B------:R-:W-:-:S04]  /*16710*/  @!P3 LOP3.LUT R12, R13, R12, RZ, 0x3c, !PT ;  /* 0x0000000c0d0cb212 */ /* 0x000fc800078e3cff */
[----:B------:R-:W-:-:S05]  /*16720*/  @!P3 LOP3.LUT R13, R13, R12, RZ, 0x3c, !PT ;  /* 0x0000000c0d0db212 */ /* 0x000fca00078e3cff */
[----:B------:R0:W2:Y:S01]  /*16730*/  @!P3 LDG.E.U16 R28, [R12.64] ;  /* 0x000000080c1cb981 */ /* 0x0000a2000c1e1500 */
[----:B------:R-:W-:-:S04]  /*16740*/  SHF.R.U32.HI R21, RZ, 0x5, R21 ;  /* 0x00000005ff157819 */ /* 0x000fc80000011615 */
[----:B------:R-:W-:-:S04]  /*16750*/  SGXT.U32 R21, R21, 0x1 ;  /* 0x000000011515781a */ /* 0x000fc80000000000 */
[----:B------:R-:W-:-:S04]  /*16760*/  LOP3.LUT R21, R21, 0x7c, RZ, 0xfc, !PT ;  /* 0x0000007c15157812 */ /* 0x000fc800078efcff */
[----:B------:R-:W-:Y:S02]  /*16770*/  ISETP.GE.AND P2, PT, R21, UR6, PT ;  /* 0x0000000615007c0c */ /* 0x000fe4000bf46270 */
[----:B------:R-:W3:Y:S04]  /*16780*/  LDL.LU R21, [R1+0x1c70] ;  /* 0x001c700001157983 */ /* 0x000ee80000300800 */
[----:B0-----:R-:W0:Y:S04]  /*16790*/  S2R R12, SR_TID.X ;  /* 0x00000000000c7919 */ /* 0x001e280000002100 */
[----:B--2---:R1:W-:Y:S04]  /*167a0*/  STL [R1+0x2c8], R28 ;  /* 0x0002c81c01007387 */ /* 0x0043e80000100800 */
[----:B-1----:R-:W2:Y:S04]  /*167b0*/  LDL.LU R28, [R1+0x1c6c] ;  /* 0x001c6c00011c7983 */ /* 0x002ea80000300800 */
[----:B------:R-:W2:Y:S01]  /*167c0*/  LDL R13, [R1+0xa88] ;  /* 0x000a8800010d7983 */ /* 0x000ea20000100800 */
[----:B0-----:R-:W-:-:S02]  /*167d0*/  LOP3.LUT R12, R12, 0x3f, RZ, 0xc0, !PT ;  /* 0x0000003f0c0c7812 */ /* 0x001fc400078ec0ff */
[----:B---3--:R-:W-:Y:S02]  /*167e0*/  LOP3.LUT R21, R21, 0x7e, RZ, 0xfc, !PT ;  /* 0x0000007e15157812 */ /* 0x008fe400078efcff */
[----:B------:R-:W-:Y:S02]  /*167f0*/  ISETP.GE.AND P4, PT, R12, UR6, PT ;  /* 0x000000060c007c0c */ /* 0x000fe4000bf86270 */
[----:B------:R-:W-:Y:S02]  /*16800*/  PRMT R4, RZ, 0x7610, R4 ;  /* 0x00007610ff047816 */ /* 0x000fe40000000004 */
[----:B------:R-:W-:Y:S02]  /*16810*/  ISETP.GE.AND P3, PT, R21, UR6, PT ;  /* 0x0000000615007c0c */ /* 0x000fe4000bf66270 */
[----:B------:R-:W3:Y:S04]  /*16820*/  LDL.LU R21, [R1+0x1c68] ;  /* 0x001c680001157983 */ /* 0x000ee80000300800 */
[----:B------:R0:W-:Y:S01]  /*16830*/  STL [R1+0xf70], R0 ;  /* 0x000f700001007387 */ /* 0x0001e20000100800 */
[----:B--2---:R-:W-:-:S02]  /*16840*/  @!P0 IMAD.MOV.U32 R12, RZ, RZ, R13 ;  /* 0x000000ffff0c8224 */ /* 0x004fc400078e000d */
[----:B------:R-:W-:Y:S02]  /*16850*/  @!P0 IMAD.MOV.U32 R13, RZ, RZ, R0 ;  /* 0x000000ffff0d8224 */ /* 0x000fe400078e0000 */
[----:B0-----:R-:W2:Y:S04]  /*16860*/  LDL.LU R0, [R1+0xa78] ;  /* 0x000a780001007983 */ /* 0x001ea80000300800 */
[----:B------:R0:W2:Y:S04]  /*16870*/  @!P0 LDG.E.U16 R4, [R12.64] ;  /* 0x000000080c048981 */ /* 0x0000a8000c1e1500 */
[----:B0-----:R-:W2:Y:S04]  /*16880*/  LDL R12, [R1+0xa7c] ;  /* 0x000a7c00010c7983 */ /* 0x001ea80000100800 */
[----:B------:R-:W2:Y:S01]  /*16890*/  LDL R13, [R1+0xa80] ;  /* 0x000a8000010d7983 */ /* 0x000ea20000100800 */
[----:B---3--:R-:W-:-:S02]  /*168a0*/  PRMT R21, RZ, 0x7610, R21 ;  /* 0x00007610ff157816 */ /* 0x008fc40000000015 */
[----:B--2---:R-:W-:-:S04]  /*168b0*/  @!P1 LOP3.LUT R13, R13, R12, RZ, 0x3c, !PT ;  /* 0x0000000c0d0d9212 */ /* 0x004fc800078e3cff */
[----:B------:R-:W-:-:S04]  /*168c0*/  @!P1 LOP3.LUT R12, R13, R12, RZ, 0x3c, !PT ;  /* 0x0000000c0d0c9212 */ /* 0x000fc800078e3cff */
[----:B------:R-:W-:-:S05]  /*168d0*/  @!P1 LOP3.LUT R13, R13, R12, RZ, 0x3c, !PT ;  /* 0x0000000c0d0d9212 */ /* 0x000fca00078e3cff */
[----:B------:R0:W2:Y:S04]  /*168e0*/  @!P1 LDG.E.U16 R21, [R12.64] ;  /* 0x000000080c159981 */ /* 0x0000a8000c1e1500 */
[----:B0-----:R-:W0:Y:S02]  /*168f0*/  S2R R13, SR_TID.X ;  /* 0x00000000000d7919 */ /* 0x001e240000002100 */
[----:B0-----:R-:W-:-:S04]  /*16900*/  LOP3.LUT R13, R13, 0x3f, RZ, 0xc0, !PT ;  /* 0x0000003f0d0d7812 */ /* 0x001fc800078ec0ff */
[----:B------:R-:W-:Y:S02]  /*16910*/  LOP3.LUT R12, R13, 0x40, RZ, 0xfc, !PT ;  /* 0x000000400d0c7812 */ /* 0x000fe400078efcff */
[----:B------:R-:W3:Y:S01]  /*16920*/  LDL R13, [R1+0xa74] ;  /* 0x000a7400010d7983 */ /* 0x000ee20000100800 */
[----:B------:R-:W-:Y:S02]  /*16930*/  PRMT R11, RZ, 0x7610, R11 ;  /* 0x00007610ff0b7816 */ /* 0x000fe4000000000b */
[----:B------:R-:W-:Y:S01]  /*16940*/  ISETP.GE.AND P0, PT, R12, UR6, PT ;  /* 0x000000060c007c0c */ /* 0x000fe2000bf06270 */
[----:B------:R-:W-:Y:S01]  /*16950*/  @!P2 IMAD.MOV.U32 R12, RZ, RZ, R0 ;  /* 0x000000ffff0ca224 */ /* 0x000fe200078e0000 */
        /* <DEDUP_REMOVED lines=9> */
[----:B---3--:R-:W3:Y:S04]  /*169f0*/  @!P2 LDG.E.U16 R11, [R12.64] ;  /* 0x000000080c0ba981 */ /* 0x008ee8000c1e1500 */
        /* <DEDUP_REMOVED lines=40> */
[----:B---3--:R0:W-:Y:S04]  /*16c80*/  STL [R1+0x10], R11 ;  /* 0x0000100b01007387 */ /* 0x0081e80000100800 */
[----:B0-----:R-:W3:Y:S04]  /*16c90*/  LDL.LU R11, [R1+0x1c64] ;  /* 0x001c6400010b7983 */ /* 0x001ee80000300800 */
[----:B------:R-:W2:Y:S04]  /*16ca0*/  LDL R12, [R1+0xa6c] ;  /* 0x000a6c00010c7983 */ /* 0x000ea80000100800 */
[----:B------:R-:W2:Y:S01]  /*16cb0*/  LDL R13, [R1+0xa70] ;  /* 0x000a7000010d7983 */ /* 0x000ea20000100800 */
[----:B------:R-:W-:-:S02]  /*16cc0*/  PRMT R28, RZ, 0x7610, R28 ;  /* 0x00007610ff1c7816 */ /* 0x000fc4000000001c */
[----:B--2---:R-:W-:-:S04]  /*16cd0*/  @!P3 LOP3.LUT R13, R13, R12, RZ, 0x3c, !PT ;  /* 0x0000000c0d0db212 */ /* 0x004fc800078e3cff */
[----:B------:R-:W-:-:S04]  /*16ce0*/  @!P3 LOP3.LUT R12, R13, R12, RZ, 0x3c, !PT ;  /* 0x0000000c0d0cb212 */ /* 0x000fc800078e3cff */
[----:B------:R-:W-:-:S05]  /*16cf0*/  @!P3 LOP3.LUT R13, R13, R12, RZ, 0x3c, !PT ;  /* 0x0000000c0d0db212 */ /* 0x000fca00078e3cff */
[----:B------:R-:W2:Y:S01]  /*16d00*/  @!P3 LDG.E.U16 R28, [R12.64] ;  /* 0x000000080c1cb981 */ /* 0x000ea2000c1e1500 */
[----:B---3--:R-:W-:-:S03]  /*16d10*/  PRMT R11, RZ, 0x7610, R11 ;  /* 0x00007610ff0b7816 */ /* 0x008fc6000000000b */
[----:B------:R-:W-:Y:S06]  /*16d20*/  BAR.SYNC.DEFER_BLOCKING 0x0 ;  /* 0x0000000000007b1d */ /* 0x000fec0000010000 */
[----:B--2---:R0:W-:Y:S04]  /*16d30*/  STL [R1+0x294], R28 ;  /* 0x0002941c01007387 */ /* 0x0041e80000100800 */
[----:B0-----:R-:W2:Y:S04]  /*16d40*/  LDL.LU R28, [R1+0x1c60] ;  /* 0x001c6000011c7983 */ /* 0x001ea80000300800 */
[----:B------:R-:W3:Y:S04]  /*16d50*/  LDL R12, [R1+0xd00] ;  /* 0x000d0000010c7983 */ /* 0x000ee80000100800 */
[----:B------:R-:W3:Y:S02]  /*16d60*/  LDL R13, [R1+0xd0c] ;  /* 0x000d0c00010d7983 */ /* 0x000ee40000100800 */
[----:B---3--:R-:W-:-:S04]  /*16d70*/  @!P4 LOP3.LUT R13, R13, R12, RZ, 0x3c, !PT ;  /* 0x0000000c0d0dc212 */ /* 0x008fc800078e3cff */
[----:B------:R-:W-:-:S04]  /*16d80*/  @!P4 LOP3.LUT R12, R13, R12, RZ, 0x3c, !PT ;  /* 0x0000000c0d0cc212 */ /* 0x000fc800078e3cff */
[----:B------:R-:W-:-:S05]  /*16d90*/  @!P4 LOP3.LUT R13, R13, R12, RZ, 0x3c, !PT ;  /* 0x0000000c0d0dc212 */ /* 0x000fca00078e3cff */
[----:B------:R-:W3:Y:S04]  /*16da0*/  @!P4 LDG.E.U16 R11, [R12.64] ;  /* 0x000000080c0bc981 */ /* 0x000ee8000c1e1500 */
[----:B---3--:R0:W-:Y:S04]  /*16db0*/  STL [R1+0x310], R11 ;  /* 0x0003100b01007387 */ /* 0x0081e80000100800 */
[----:B0-----:R-:W3:Y:S04]  /*16dc0*/  LDL.LU R11, [R1+0x1c5c] ;  /* 0x001c5c00010b7983 */ /* 0x001ee80000300800 */
[----:B------:R-:W3:Y:S04]  /*16dd0*/  LDL R12, [R1+0xa64] ;  /* 0x000a6400010c7983 */ /* 0x000ee80000100800 */
[----:B------:R-:W3:Y:S01]  /*16de0*/  LDL R13, [R1+0xa68] ;  /* 0x000a6800010d7983 */ /* 0x000ee20000100800 */
[----:B--2---:R-:W-:-:S02]  /*16df0*/  PRMT R28, RZ, 0x7610, R28 ;  /* 0x00007610ff1c7816 */ /* 0x004fc4000000001c */
[----:B---3--:R-:W-:-:S04]  /*16e00*/  @!P4 LOP3.LUT R13, R13, R12, RZ, 0x3c, !PT ;  /* 0x0000000c0d0dc212 */ /* 0x008fc800078e3cff */
[----:B------:R-:W-:-:S04]  /*16e10*/  @!P4 LOP3.LUT R12, R13, R12, RZ, 0x3c, !PT ;  /* 0x0000000c0d0cc212 */ /* 0x000fc800078e3cff */
[----:B------:R-:W-:-:S05]  /*16e20*/  @!P4 LOP3.LUT R13, R13, R12, RZ, 0x3c, !PT ;  /* 0x0000000c0d0dc212 */ /* 0x000fca00078e3cff */
[----:B------:R-:W2:Y:S04]  /*16e30*/  @!P4 LDG.E.U16 R28, [R12.64] ;  /* 0x000000080c1cc981 */ /* 0x000ea8000c1e1500 */
[----:B--2---:R0:W-:Y:S04]  /*16e40*/  STL [R1+0x28c], R28 ;  /* 0x00028c1c01007387 */ /* 0x0041e80000100800 */
[----:B0-----:R-:W2:Y:S04]  /*16e50*/  LDL.LU R28, [R1+0x1c58] ;  /* 0x001c5800011c7983 */ /* 0x001ea80000300800 */
[----:B------:R-:W3:Y:S04]  /*16e60*/  LDL R12, [R1+0xa5c] ;  /* 0x000a5c00010c7983 */ /* 0x000ee80000100800 */
[----:B------:R-:W3:Y:S01]  /*16e70*/  LDL R13, [R1+0xa60] ;  /* 0x000a6000010d7983 */ /* 0x000ee20000100800 */
[----:B------:R-:W-:-:S02]  /*16e80*/  PRMT R11, RZ, 0x7610, R11 ;  /* 0x00007610ff0b7816 */ /* 0x000fc4000000000b */
        /* <DEDUP_REMOVED lines=554> */
[----:B------:R-:W2:Y:S04]  /*19130*/  LDL R12, [R1+0xca8] ;  /* 0x000ca800010c7983 */ /* 0x000ea80000100800 */
[----:B------:R-:W2:Y:S04]  /*19140*/  LDL R13, [R1+0xcb4] ;  /* 0x000cb400010d7983 */ /* 0x000ea80000100800 */
[----:B0-----:R-:W0:Y:S02]  /*19150*/  S2R R28, SR_TID.X ;  /* 0x00000000001c7919 */ /* 0x001e240000002100 */
[----:B0-----:R-:W-:-:S05]  /*19160*/  LOP3.LUT R28, R28, 0x3f, RZ, 0xc0, !PT ;  /* 0x0000003f1c1c7812 */ /* 0x001fca00078ec0ff */
[----:B------:R-:W-:-:S05]  /*19170*/  IMAD.SHL.U32 R28, R28, 0x2, RZ ;  /* 0x000000021c1c7824 */ /* 0x000fca00078e00ff */
[----:B------:R0:W-:Y:S02]  /*19180*/  STS.U16 [R28+0x8000], R11 ;  /* 0x0080000b1c007388 */ /* 0x0001e40000000400 */
[----:B0-----:R-:W-:Y:S02]  /*19190*/  PRMT R28, RZ, 0x7610, R28 ;  /* 0x00007610ff1c7816 */ /* 0x001fe4000000001c */
[----:B--2---:R-:W-:-:S04]  /*191a0*/  @!P0 LOP3.LUT R13, R13, R12, RZ, 0x3c, !PT ;  /* 0x0000000c0d0d8212 */ /* 0x004fc800078e3cff */
[----:B------:R-:W-:-:S04]  /*191b0*/  @!P0 LOP3.LUT R12, R13, R12, RZ, 0x3c, !PT ;  /* 0x0000000c0d0c8212 */ /* 0x000fc800078e3cff */
[----:B------:R-:W-:-:S05]  /*191c0*/  @!P0 LOP3.LUT R13, R13, R12, RZ, 0x3c, !PT ;  /* 0x0000000c0d0d8212 */ /* 0x000fca00078e3cff */
[----:B------:R-:W2:Y:S04]  /*191d0*/  @!P0 LDG.E.U16 R28, [R12.64] ;  /* 0x000000080c1c8981 */ /* 0x000ea8000c1e1500 */
[----:B------:R-:W-:Y:S04]  /*191e0*/  STL [R1+0x1b34], R11 ;  /* 0x001b340b01007387 */ /* 0x000fe80000100800 */
        /* <DEDUP_REMOVED lines=21> */
[----:B------:R-:W3:Y:S01]  /*19340*/  LDL R2, [R1+0x9c8] ;  /* 0x0009c80001027983 */ /* 0x000ee20000100800 */
[----:B--2---:R-:W-:-:S04]  /*19350*/  @!P0 LOP3.LUT R13, R13, R12, RZ, 0x3c, !PT ;  /* 0x0000000c0d0d8212 */ /* 0x004fc800078e3cff */
[----:B------:R-:W-:-:S04]  /*19360*/  @!P0 LOP3.LUT R12, R13, R12, RZ, 0x3c, !PT ;  /* 0x0000000c0d0c8212 */ /* 0x000fc800078e3cff */
[----:B------:R-:W-:-:S05]  /*19370*/  @!P0 LOP3.LUT R13, R13, R12, RZ, 0x3c, !PT ;  /* 0x0000000c0d0d8212 */ /* 0x000fca00078e3cff */
[----:B------:R-:W2:Y:S04]  /*19380*/  @!P0 LDG.E.U16 R28, [R12.64] ;  /* 0x000000080c1c8981 */ /* 0x000ea8000c1e1500 */
[----:B--2---:R0:W-:Y:S04]  /*19390*/  STL [R1+0xb0], R28 ;  /* 0x0000b01c01007387 */ /* 0x0041e80000100800 */
[----:B0-----:R-:W0:Y:S04]  /*193a0*/  S2R R28, SR_TID.X ;  /* 0x00000000001c7919 */ /* 0x001e280000002100 */
[----:B------:R-:W-:Y:S04]  /*193b0*/  STL [R1+0x1b24], R13 ;  /* 0x001b240d01007387 */ /* 0x000fe80000100800 */
[----:B------:R-:W-:Y:S04]  /*193c0*/  STL [R1+0x1b28], R13 ;  /* 0x001b280d01007387 */ /* 0x000fe80000100800 */
[----:B------:R-:W-:Y:S01]  /*193d0*/  STL [R1+0x1b2c], R13 ;  /* 0x001b2c0d01007387 */ /* 0x000fe20000100800 */
[----:B0-----:R-:W-:-:S05]  /*193e0*/  LOP3.LUT R28, R28, 0x3f, RZ, 0xc0, !PT ;  /* 0x0000003f1c1c7812 */ /* 0x001fca00078ec0ff */
[----:B------:R-:W-:-:S05]  /*193f0*/  IMAD.SHL.U32 R28, R28, 0x2, RZ ;  /* 0x000000021c1c7824 */ /* 0x000fca00078e00ff */
[----:B------:R0:W-:Y:S04]  /*19400*/  STS.U16 [R28+0x8600], R3 ;  /* 0x008600031c007388 */ /* 0x0001e80000000400 */
[----:B0-----:R-:W3:Y:S01]  /*19410*/  LDL R3, [R1+0x9c4] ;  /* 0x0009c40001037983 */ /* 0x001ee20000100800 */
[----:B------:R-:W-:-:S06]  /*19420*/  PRMT R28, RZ, 0x7610, R28 ;  /* 0x00007610ff1c7816 */ /* 0x000fcc000000001c */
[----:B---3--:R-:W2:Y:S04]  /*19430*/  @!P4 LDG.E.U16 R28, [R2.64] ;  /* 0x00000008021cc981 */ /* 0x008ea8000c1e1500 */
        /* <DEDUP_REMOVED lines=13> */
[----:B------:R-:W-:Y:S04]  /*19510*/  STL [R1+0x1b30], R10 ;  /* 0x001b300a01007387 */ /* 0x000fe80000100800 */
        /* <DEDUP_REMOVED lines=64> */
[----:B------:R-:W-:Y:S04]  /*19920*/  STL [R1+0x1b4c], R19 ;  /* 0x001b4c1301007387 */ /* 0x000fe80000100800 */
[----:B--2---:R-:W-:Y:S04]  /*19930*/  STL [R1+0x94], R28 ;  /* 0x0000941c01007387 */ /* 0x004fe80000100800 */
[----:B------:R-:W2:Y:S04]  /*19940*/  LDL R2, [R1+0x83c] ;  /* 0x00083c0001027983 */ /* 0x000ea80000100800 */
[----:B------:R-:W2:Y:S01]  /*19950*/  LDL R3, [R1+0x840] ;  /* 0x0008400001037983 */ /* 0x000ea20000100800 */
[----:B------:R-:W-:-:S02]  /*19960*/  PRMT R14, RZ, 0x7610, R14 ;  /* 0x00007610ff0e7816 */ /* 0x000fc4000000000e */
[----:B--2---:R-:W-:-:S04]  /*19970*/  @!P0 LOP3.LUT R3, R3, R2, RZ, 0x3c, !PT ;  /* 0x0000000203038212 */ /* 0x004fc800078e3cff */
[----:B------:R-:W-:-:S04]  /*19980*/  @!P0 LOP3.LUT R2, R3, R2, RZ, 0x3c, !PT ;  /* 0x0000000203028212 */ /* 0x000fc800078e3cff */
[----:B------:R-:W-:-:S05]  /*19990*/  @!P0 LOP3.LUT R3, R3, R2, RZ, 0x3c, !PT ;  /* 0x0000000203038212 */ /* 0x000fca00078e3cff */
[----:B------:R0:W2:Y:S04]  /*199a0*/  @!P0 LDG.E.U16 R14, [R2.64] ;  /* 0x00000008020e8981 */ /* 0x0000a8000c1e1500 */
[----:B0-----:R-:W3:Y:S04]  /*199b0*/  LDL R2, [R1+0x7c4] ;  /* 0x0007c40001027983 */ /* 0x001ee80000100800 */
[----:B------:R-:W3:Y:S01]  /*199c0*/  LDL R3, [R1+0x7c8] ;  /* 0x0007c80001037983 */ /* 0x000ee20000100800 */
[----:B------:R-:W-:-:S03]  /*199d0*/  PRMT R27, RZ, 0x7610, R27 ;  /* 0x00007610ff1b7816 */ /* 0x000fc6000000001b */
[----:B--2---:R0:W-:Y:S01]  /*199e0*/  STL [R1+0x90], R14 ;  /* 0x0000900e01007387 */ /* 0x0041e20000100800 */
[----:B------:R-:W-:-:S03]  /*199f0*/  PRMT R29, RZ, 0x7610, R29 ;  /* 0x00007610ff1d7816 */ /* 0x000fc6000000001d */
[----:B0-----:R-:W2:Y:S01]  /*19a00*/  LDL R14, [R1+0x740] ;  /* 0x00074000010e7983 */ /* 0x001ea20000100800 */
[----:B---3--:R-:W-:-:S04]  /*19a10*/  @!P4 LOP3.LUT R3, R3, R2, RZ, 0x3c, !PT ;  /* 0x000000020303c212 */ /* 0x008fc800078e3cff */
[----:B------:R-:W-:-:S04]  /*19a20*/  @!P4 LOP3.LUT R2, R3, R2, RZ, 0x3c, !PT ;  /* 0x000000020302c212 */ /* 0x000fc800078e3cff */
[----:B------:R-:W-:-:S05]  /*19a30*/  @!P4 LOP3.LUT R3, R3, R2, RZ, 0x3c, !PT ;  /* 0x000000020303c212 */ /* 0x000fca00078e3cff */
[----:B------:R0:W3:Y:S04]  /*19a40*/  @!P4 LDG.E.U16 R27, [R2.64] ;  /* 0x00000008021bc981 */ /* 0x0000e8000c1e1500 */
[----:B0-----:R-:W2:Y:S04]  /*19a50*/  LDL R2, [R1+0x7bc] ;  /* 0x0007bc0001027983 */ /* 0x001ea80000100800 */
[----:B------:R-:W2:Y:S04]  /*19a60*/  LDL R3, [R1+0x7c0] ;  /* 0x0007c00001037983 */ /* 0x000ea80000100800 */
[----:B---3--:R0:W-:Y:S04]  /*19a70*/  STL [R1+0x8c], R27 ;  /* 0x00008c1b01007387 */ /* 0x0081e80000100800 */
[----:B0-----:R-:W3:Y:S01]  /*19a80*/  LDL.LU R27, [R1+0x4] ;  /* 0x00000400011b7983 */ /* 0x001ee20000300800 */
[----:B--2---:R-:W-:-:S04]  /*19a90*/  @!P0 LOP3.LUT R3, R3, R2, RZ, 0x3c, !PT ;  /* 0x0000000203038212 */ /* 0x004fc800078e3cff */
[----:B------:R-:W-:-:S04]  /*19aa0*/  @!P0 LOP3.LUT R2, R3, R2, RZ, 0x3c, !PT ;  /* 0x0000000203028212 */ /* 0x000fc800078e3cff */
[----:B------:R-:W-:-:S05]  /*19ab0*/  @!P0 LOP3.LUT R3, R3, R2, RZ, 0x3c, !PT ;  /* 0x0000000203038212 */ /* 0x000fca00078e3cff */
[----:B------:R0:W2:Y:S04]  /*19ac0*/  @!P0 LDG.E.U16 R29, [R2.64] ;  /* 0x00000008021d8981 */ /* 0x0000a8000c1e1500 */
[----:B0-----:R-:W3:Y:S04]  /*19ad0*/  LDL R2, [R1+0x744] ;  /* 0x0007440001027983 */ /* 0x001ee80000100800 */
[----:B------:R-:W3:Y:S01]  /*19ae0*/  LDL R3, [R1+0x748] ;  /* 0x0007480001037983 */ /* 0x000ee20000100800 */
[----:B------:R-:W-:-:S03]  /*19af0*/  PRMT R9, RZ, 0x7610, R9 ;  /* 0x00007610ff097816 */ /* 0x000fc60000000009 */
[----:B--2---:R0:W-:Y:S04]  /*19b00*/  STL [R1+0x88], R29 ;  /* 0x0000881d01007387 */ /* 0x0041e80000100800 */
[----:B0-----:R-:W2:Y:S01]  /*19b10*/  LDL.LU R29, [R1+0x14] ;  /* 0x00001400011d7983 */ /* 0x001ea20000300800 */
[----:B---3--:R-:W-:-:S04]  /*19b20*/  @!P4 LOP3.LUT R3, R3, R2, RZ, 0x3c, !PT ;  /* 0x000000020303c212 */ /* 0x008fc800078e3cff */
[----:B------:R-:W-:-:S04]  /*19b30*/  @!P4 LOP3.LUT R2, R3, R2, RZ, 0x3c, !PT ;  /* 0x000000020302c212 */ /* 0x000fc800078e3cff */
[----:B------:R-:W-:-:S05]  /*19b40*/  @!P4 LOP3.LUT R3, R3, R2, RZ, 0x3c, !PT ;  /* 0x000000020303c212 */ /* 0x000fca00078e3cff */
[----:B------:R0:W3:Y:S04]  /*19b50*/  @!P4 LDG.E.U16 R9, [R2.64] ;  /* 0x000000080209c981 */ /* 0x0000e8000c1e1500 */
[----:B0-----:R-:W2:Y:S01]  /*19b60*/  LDL R3, [R1+0x73c] ;  /* 0x00073c0001037983 */ /* 0x001ea20000100800 */
[----:B------:R-:W-:Y:S01]  /*19b70*/  PRMT R13, RZ, 0x7610, R13 ;  /* 0x00007610ff0d7816 */ /* 0x000fe2000000000d */
[----:B------:R-:W-:Y:S02]  /*19b80*/  @!P0 IMAD.MOV.U32 R2, RZ, RZ, R14 ;  /* 0x000000ffff028224 */ /* 0x000fe400078e000e */
[----:B---3--:R0:W-:Y:S04]  /*19b90*/  STL [R1+0x84], R9 ;  /* 0x0000840901007387 */ /* 0x0081e80000100800 */
[----:B0-----:R-:W3:Y:S04]  /*19ba0*/  LDL.LU R9, [R1+0x20] ;  /* 0x0000200001097983 */ /* 0x001ee80000300800 */
[----:B--2---:R0:W2:Y:S04]  /*19bb0*/  @!P0 LDG.E.U16 R13, [R2.64] ;  /* 0x00000008020d8981 */ /* 0x0040a8000c1e1500 */
[----:B0-----:R-:W3:Y:S04]  /*19bc0*/  LDL R2, [R1+0x6c4] ;  /* 0x0006c40001027983 */ /* 0x001ee80000100800 */
[----:B------:R-:W3:Y:S01]  /*19bd0*/  LDL R3, [R1+0x6c8] ;  /* 0x0006c80001037983 */ /* 0x000ee20000100800 */
[----:B------:R-:W-:-:S03]  /*19be0*/  PRMT R11, RZ, 0x7610, R11 ;  /* 0x00007610ff0b7816 */ /* 0x000fc6000000000b */
[----:B------:R-:W4:Y:S04]  /*19bf0*/  LDL.LU R14, [R1+0x18] ;  /* 0x00001800010e7983 */ /* 0x000f280000300800 */
[----:B--2---:R-:W-:Y:S01]  /*19c00*/  STL [R1+0x80], R13 ;  /* 0x0000800d01007387 */ /* 0x004fe20000100800 */
[----:B---3--:R-:W-:-:S04]  /*19c10*/  @!P4 LOP3.LUT R3, R3, R2, RZ, 0x3c, !PT ;  /* 0x000000020303c212 */ /* 0x008fc800078e3cff */
[----:B------:R-:W-:-:S04]  /*19c20*/  @!P4 LOP3.LUT R2, R3, R2, RZ, 0x3c, !PT ;  /* 0x000000020302c212 */ /* 0x000fc800078e3cff */
[----:B------:R-:W-:-:S05]  /*19c30*/  @!P4 LOP3.LUT R3, R3, R2, RZ, 0x3c, !PT ;  /* 0x000000020303c212 */ /* 0x000fca00078e3cff */
[----:B------:R0:W2:Y:S04]  /*19c40*/  @!P4 LDG.E.U16 R11, [R2.64] ;  /* 0x00000008020bc981 */ /* 0x0000a8000c1e1500 */
[----:B0-----:R-:W3:Y:S04]  /*19c50*/  LDL R2, [R1+0x6bc] ;  /* 0x0006bc0001027983 */ /* 0x001ee80000100800 */
[----:B------:R-:W3:Y:S01]  /*19c60*/  LDL R3, [R1+0x6c0] ;  /* 0x0006c00001037983 */ /* 0x000ee20000100800 */
[----:B------:R-:W-:Y:S02]  /*19c70*/  PRMT R22, RZ, 0x7610, R22 ;  /* 0x00007610ff167816 */ /* 0x000fe40000000016 */
[----:B---3--:R-:W-:-:S04]  /*19c80*/  @!P0 LOP3.LUT R3, R3, R2, RZ, 0x3c, !PT ;  /* 0x0000000203038212 */ /* 0x008fc800078e3cff */
[----:B------:R-:W-:-:S04]  /*19c90*/  @!P0 LOP3.LUT R2, R3, R2, RZ, 0x3c, !PT ;  /* 0x0000000203028212 */ /* 0x000fc800078e3cff */
[----:B------:R-:W-:-:S05]  /*19ca0*/  @!P0 LOP3.LUT R3, R3, R2, RZ, 0x3c, !PT ;  /* 0x0000000203038212 */ /* 0x000fca00078e3cff */
[----:B------:R-:W3:Y:S04]  /*19cb0*/  @!P0 LDG.E.U16 R22, [R2.64] ;  /* 0x0000000802168981 */ /* 0x000ee8000c1e1500 */
[----:B--2---:R0:W-:Y:S04]  /*19cc0*/  STL [R1+0x7c], R11 ;  /* 0x00007c0b01007387 */ /* 0x0041e80000100800 */
[----:B0-----:R-:W2:Y:S04]  /*19cd0*/  LDL.LU R11, [R1+0xc] ;  /* 0x00000c00010b7983 */ /* 0x001ea80000300800 */
[----:B---3--:R0:W-:Y:S04]  /*19ce0*/  STL [R1+0x78], R22 ;  /* 0x0000781601007387 */ /* 0x0081e80000100800 */
[----:B0-----:R-:W3:Y:S04]  /*19cf0*/  LDL.LU R22, [R1+0x1b60] ;  /* 0x001b600001167983 */ /* 0x001ee80000300800 */
[----:B------:R-:W2:Y:S04]  /*19d00*/  LDL R2, [R1+0x644] ;  /* 0x0006440001027983 */ /* 0x000ea80000100800 */
[----:B------:R-:W2:Y:S01]  /*19d10*/  LDL R3, [R1+0x648] ;  /* 0x0006480001037983 */ /* 0x000ea20000100800 */
[----:B------:R-:W-:-:S03]  /*19d20*/  PRMT R19, RZ, 0x7610, R19 ;  /* 0x00007610ff137816 */ /* 0x000fc60000000013 */
[----:B------:R-:W0:Y:S01]  /*19d30*/  S2R R28, SR_TID.X ;  /* 0x00000000001c7919 */ /* 0x000e220000002100 */
[----:B--2---:R-:W-:-:S04]  /*19d40*/  @!P4 LOP3.LUT R3, R3, R2, RZ, 0x3c, !PT ;  /* 0x000000020303c212 */ /* 0x004fc800078e3cff */
[----:B------:R-:W-:-:S04]  /*19d50*/  @!P4 LOP3.LUT R2, R3, R2, RZ, 0x3c, !PT ;  /* 0x000000020302c212 */ /* 0x000fc800078e3cff */
[----:B------:R-:W-:-:S05]  /*19d60*/  @!P4 LOP3.LUT R3, R3, R2, RZ, 0x3c, !PT ;  /* 0x000000020303c212 */ /* 0x000fca00078e3cff */
[----:B------:R1:W2:Y:S01]  /*19d70*/  @!P4 LDG.E.U16 R19, [R2.64] ;  /* 0x000000080213c981 */ /* 0x0002a2000c1e1500 */
[----:B0-----:R-:W-:-:S05]  /*19d80*/  LOP3.LUT R28, R28, 0x3f, RZ, 0xc0, !PT ;  /* 0x0000003f1c1c7812 */ /* 0x001fca00078ec0ff */
[----:B------:R-:W-:Y:S01]  /*19d90*/  IMAD.SHL.U32 R28, R28, 0x2, RZ ;  /* 0x000000021c1c7824 */ /* 0x000fe200078e00ff */
[----:B-1----:R-:W4:Y:S04]  /*19da0*/  LDL R2, [R1+0x63c] ;  /* 0x00063c0001027983 */ /* 0x002f280000100800 */
[----:B------:R-:W-:Y:S01]  /*19db0*/  LOP3.LUT R13, R28, 0x10, RZ, 0x3c, !PT ;  /* 0x000000101c0d7812 */ /* 0x000fe200078e3cff */
[----:B------:R-:W4:Y:S04]  /*19dc0*/  LDL R3, [R1+0x640] ;  /* 0x0006400001037983 */ /* 0x000f280000100800 */
[----:B------:R-:W-:Y:S04]  /*19dd0*/  STS.U16 [R28+0x9400], R18 ;  /* 0x009400121c007388 */ /* 0x000fe80000000400 */
[----:B------:R-:W-:Y:S04]  /*19de0*/  STS.U16 [R28+0x9600], R17 ;  /* 0x009600111c007388 */ /* 0x000fe80000000400 */
[----:B------:R-:W-:Y:S04]  /*19df0*/  STS.U16 [R28+0x9800], R16 ;  /* 0x009800101c007388 */ /* 0x000fe80000000400 */
[----:B------:R-:W-:Y:S04]  /*19e00*/  STS.U16 [R28+0x9a00], R15 ;  /* 0x009a000f1c007388 */ /* 0x000fe80000000400 */
[----:B------:R-:W-:Y:S04]  /*19e10*/  STS.U16 [R28+0x9c00], R5 ;  /* 0x009c00051c007388 */ /* 0x000fe80000000400 */
[----:B------:R-:W-:Y:S04]  /*19e20*/  STS.U16 [R28+0x9e00], R4 ;  /* 0x009e00041c007388 */ /* 0x000fe80000000400 */
[----:B------:R-:W-:Y:S04]  /*19e30*/  STS.U16 [R13+0x8080], R20 ;  /* 0x008080140d007388 */ /* 0x000fe80000000400 */
[----:B---3--:R-:W-:Y:S04]  /*19e40*/  STS.U16 [R13+0x8280], R22 ;  /* 0x008280160d007388 */ /* 0x008fe80000000400 */
[----:B------:R-:W-:Y:S04]  /*19e50*/  STS.U16 [R13+0x8480], R27 ;  /* 0x0084801b0d007388 */ /* 0x000fe80000000400 */
[----:B--2---:R0:W-:Y:S04]  /*19e60*/  STL [R1+0x74], R19 ;  /* 0x0000741301007387 */ /* 0x0041e80000100800 */
[----:B0-----:R-:W2:Y:S04]  /*19e70*/  LDL.LU R19, [R1] ;  /* 0x0000000001137983 */ /* 0x001ea80000300800 */
[----:B------:R-:W3:Y:S01]  /*19e80*/  LDL.LU R27, [R1+0x1b5c] ;  /* 0x001b5c00011b7983 */ /* 0x000ee20000300800 */
[----:B----4-:R-:W-:-:S04]  /*19e90*/  @!P0 LOP3.LUT R3, R3, R2, RZ, 0x3c, !PT ;  /* 0x0000000203038212 */ /* 0x010fc800078e3cff */
[----:B------:R-:W-:-:S04]  /*19ea0*/  @!P0 LOP3.LUT R2, R3, R2, RZ, 0x3c, !PT ;  /* 0x0000000203028212 */ /* 0x000fc800078e3cff */
[----:B------:R-:W-:Y:S02]  /*19eb0*/  @!P0 LOP3.LUT R3, R3, R2, RZ, 0x3c, !PT ;  /* 0x0000000203038212 */ /* 0x000fe400078e3cff */
[----:B---3--:R-:W-:-:S06]  /*19ec0*/  PRMT R27, RZ, 0x7610, R27 ;  /* 0x00007610ff1b7816 */ /* 0x008fcc000000001b */
[----:B------:R-:W3:Y:S04]  /*19ed0*/  @!P0 LDG.E.U16 R27, [R2.64] ;  /* 0x00000008021b8981 */ /* 0x000ee8000c1e1500 */
[----:B---3--:R0:W-:Y:S04]  /*19ee0*/  STL [R1+0x70], R27 ;  /* 0x0000701b01007387 */ /* 0x0081e80000100800 */
[----:B0-----:R-:W3:Y:S04]  /*19ef0*/  LDL.LU R27, [R1+0x1b58] ;  /* 0x001b5800011b7983 */ /* 0x001ee80000300800 */
[----:B------:R-:W4:Y:S04]  /*19f00*/  LDL R2, [R1+0x5c4] ;  /* 0x0005c40001027983 */ /* 0x000f280000100800 */
[----:B------:R-:W4:Y:S01]  /*19f10*/  LDL R3, [R1+0x5c8] ;  /* 0x0005c80001037983 */ /* 0x000f220000100800 */
[----:B------:R-:W-:-:S03]  /*19f20*/  PRMT R8, RZ, 0x7610, R8 ;  /* 0x00007610ff087816 */ /* 0x000fc60000000008 */
[----:B------:R0:W-:Y:S04]  /*19f30*/  STS.U16 [R13+0x8680], R29 ;  /* 0x0086801d0d007388 */ /* 0x0001e80000000400 */
[----:B0-----:R-:W2:Y:S01]  /*19f40*/  LDL.LU R29, [R1+0x1b54] ;  /* 0x001b5400011d7983 */ /* 0x001ea20000300800 */
[----:B----4-:R-:W-:-:S04]  /*19f50*/  @!P4 LOP3.LUT R3, R3, R2, RZ, 0x3c, !PT ;  /* 0x000000020303c212 */ /* 0x010fc800078e3cff */
[----:B------:R-:W-:-:S04]  /*19f60*/  @!P4 LOP3.LUT R2, R3, R2, RZ, 0x3c, !PT ;  /* 0x000000020302c212 */ /* 0x000fc800078e3cff */
[----:B------:R-:W-:-:S05]  /*19f70*/  @!P4 LOP3.LUT R3, R3, R2, RZ, 0x3c, !PT ;  /* 0x000000020303c212 */ /* 0x000fca00078e3cff */
[----:B------:R0:W4:Y:S04]  /*19f80*/  @!P4 LDG.E.U16 R8, [R2.64] ;  /* 0x000000080208c981 */ /* 0x000128000c1e1500 */
[----:B0-----:R-:W2:Y:S04]  /*19f90*/  LDL R2, [R1+0x5bc] ;  /* 0x0005bc0001027983 */ /* 0x001ea80000100800 */
[----:B------:R-:W2:Y:S01]  /*19fa0*/  LDL R3, [R1+0x5c0] ;  /* 0x0005c00001037983 */ /* 0x000ea20000100800 */
[----:B------:R-:W-:-:S03]  /*19fb0*/  PRMT R10, RZ, 0x7610, R10 ;  /* 0x00007610ff0a7816 */ /* 0x000fc6000000000a */
[----:B------:R0:W-:Y:S04]  /*19fc0*/  STS.U16 [R13+0x8880], R9 ;  /* 0x008880090d007388 */ /* 0x0001e80000000400 */
[----:B0-----:R-:W3:Y:S04]  /*19fd0*/  LDL R9, [R1+0x4c4] ;  /* 0x0004c40001097983 */ /* 0x001ee80000100800 */
[----:B----4-:R0:W-:Y:S01]  /*19fe0*/  STL [R1+0x6c], R8 ;  /* 0x00006c0801007387 */ /* 0x0101e20000100800 */
[-C--:B--2---:R-:W-:Y:S02]  /*19ff0*/  @!P0 LOP3.LUT R3, R3, R2.reuse, RZ, 0x3c, !PT ;  /* 0x0000000203038212 */ /* 0x084fe400078e3cff */
[----:B------:R-:W-:Y:S01]  /*1a000*/  PRMT R12, RZ, 0x7610, R12 ;  /* 0x00007610ff0c7816 */ /* 0x000fe2000000000c */
[----:B------:R1:W-:Y:S01]  /*1a010*/  STS.U16 [R13+0x8a80], R14 ;  /* 0x008a800e0d007388 */ /* 0x0003e20000000400 */
[----:B------:R-:W-:-:S03]  /*1a020*/  @!P0 LOP3.LUT R2, R3, R2, RZ, 0x3c, !PT ;  /* 0x0000000203028212 */ /* 0x000fc600078e3cff */
[----:B0-----:R-:W2:Y:S01]  /*1a030*/  LDL R8, [R1+0x4c8] ;  /* 0x0004c80001087983 */ /* 0x001ea20000100800 */
[----:B------:R-:W-:-:S05]  /*1a040*/  @!P0 LOP3.LUT R3, R3, R2, RZ, 0x3c, !PT ;  /* 0x0000000203038212 */ /* 0x000fca00078e3cff */
[----:B------:R0:W4:Y:S04]  /*1a050*/  @!P0 LDG.E.U16 R10, [R2.64] ;  /* 0x00000008020a8981 */ /* 0x000128000c1e1500 */
[----:B-1----:R-:W2:Y:S04]  /*1a060*/  LDL R14, [R1+0x4bc] ;  /* 0x0004bc00010e7983 */ /* 0x002ea80000100800 */
[----:B0-----:R-:W2:Y:S04]  /*1a070*/  LDL R2, [R1+0x544] ;  /* 0x0005440001027983 */ /* 0x001ea80000100800 */
[----:B------:R-:W2:Y:S04]  /*1a080*/  LDL R3, [R1+0x548] ;  /* 0x0005480001037983 */ /* 0x000ea80000100800 */
[----:B----4-:R0:W-:Y:S01]  /*1a090*/  STL [R1+0x68], R10 ;  /* 0x0000680a01007387 */ /* 0x0101e20000100800 */
[----:B------:R-:W-:-:S03]  /*1a0a0*/  PRMT R29, RZ, 0x7610, R29 ;  /* 0x00007610ff1d7816 */ /* 0x000fc6000000001d */
[----:B------:R1:W-:Y:S04]  /*1a0b0*/  STS.U16 [R13+0x8c80], R11 ;  /* 0x008c800b0d007388 */ /* 0x0003e80000000400 */
[----:B0-----:R-:W4:Y:S01]  /*1a0c0*/  LDL R10, [R1+0x4c0] ;  /* 0x0004c000010a7983 */ /* 0x001f220000100800 */
[----:B--2---:R-:W-:-:S04]  /*1a0d0*/  @!P4 LOP3.LUT R3, R3, R2, RZ, 0x3c, !PT ;  /* 0x000000020303c212 */ /* 0x004fc800078e3cff */
[----:B------:R-:W-:-:S04]  /*1a0e0*/  @!P4 LOP3.LUT R2, R3, R2, RZ, 0x3c, !PT ;  /* 0x000000020302c212 */ /* 0x000fc800078e3cff */
[----:B------:R-:W-:-:S05]  /*1a0f0*/  @!P4 LOP3.LUT R3, R3, R2, RZ, 0x3c, !PT ;  /* 0x000000020303c212 */ /* 0x000fca00078e3cff */
[----:B------:R0:W2:Y:S04]  /*1a100*/  @!P4 LDG.E.U16 R12, [R2.64] ;  /* 0x00000008020cc981 */ /* 0x0000a8000c1e1500 */
[----:B0-----:R-:W2:Y:S04]  /*1a110*/  LDL R2, [R1+0x53c] ;  /* 0x00053c0001027983 */ /* 0x001ea80000100800 */
[----:B------:R-:W2:Y:S02]  /*1a120*/  LDL R3, [R1+0x540] ;  /* 0x0005400001037983 */ /* 0x000ea40000100800 */
[----:B--2---:R-:W-:-:S04]  /*1a130*/  @!P0 LOP3.LUT R3, R3, R2, RZ, 0x3c, !PT ;  /* 0x0000000203038212 */ /* 0x004fc800078e3cff */
[----:B------:R-:W-:-:S04]  /*1a140*/  @!P0 LOP3.LUT R2, R3, R2, RZ, 0x3c, !PT ;  /* 0x0000000203028212 */ /* 0x000fc800078e3cff */
[----:B------:R-:W-:-:S05]  /*1a150*/  @!P0 LOP3.LUT R3, R3, R2, RZ, 0x3c, !PT ;  /* 0x0000000203038212 */ /* 0x000fca00078e3cff */
[----:B------:R-:W2:Y:S04]  /*1a160*/  @!P0 LDG.E.U16 R29, [R2.64] ;  /* 0x00000008021d8981 */ /* 0x000ea8000c1e1500 */
[----:B------:R0:W-:Y:S04]  /*1a170*/  STL [R1+0x64], R12 ;  /* 0x0000640c01007387 */ /* 0x0001e80000100800 */
[----:B-1----:R-:W3:Y:S04]  /*1a180*/  LDL R11, [R1+0x448] ;  /* 0x00044800010b7983 */ /* 0x002ee80000100800 */
[----:B0-----:R-:W3:Y:S04]  /*1a190*/  LDL R12, [R1+0x444] ;  /* 0x00044400010c7983 */ /* 0x001ee80000100800 */
[----:B--2---:R0:W-:Y:S04]  /*1a1a0*/  STL [R1+0x60], R29 ;  /* 0x0000601d01007387 */ /* 0x0041e80000100800 */
[----:B0-----:R-:W2:Y:S04]  /*1a1b0*/  LDL.LU R29, [R1+0x1b50] ;  /* 0x001b5000011d7983 */ /* 0x001ea80000300800 */
[----:B------:R-:W2:Y:S01]  /*1a1c0*/  LDL.LU R3, [R1+0x8] ;  /* 0x0000080001037983 */ /* 0x000ea20000300800 */
[----:B------:R-:W-:Y:S01]  /*1a1d0*/  PRMT R28, RZ, 0x7610, R28 ;  /* 0x00007610ff1c7816 */ /* 0x000fe2000000001c */
[----:B------:R-:W-:Y:S01]  /*1a1e0*/  @!P4 IMAD.MOV.U32 R2, RZ, RZ, R8 ;  /* 0x000000ffff02c224 */ /* 0x000fe200078e0008 */
[----:B------:R-:W-:Y:S01]  /*1a1f0*/  PRMT R0, RZ, 0x7610, R0 ;  /* 0x00007610ff007816 */ /* 0x000fe20000000000 */
[----:B------:R-:W3:Y:S04]  /*1a200*/  LDL R8, [R1+0x440] ;  /* 0x0004400001087983 */ /* 0x000ee80000100800 */
[----:B--2---:R3:W-:Y:S02]  /*1a210*/  STS.U16 [R13+0x8e80], R3 ;  /* 0x008e80030d007388 */ /* 0x0047e40000000400 */
[----:B---3--:R-:W-:-:S02]  /*1a220*/  @!P4 IMAD.MOV.U32 R3, RZ, RZ, R9 ;  /* 0x000000ffff03c224 */ /* 0x008fc400078e0009 */
[----:B------:R-:W2:Y:S04]  /*1a230*/  LDL R9, [R1+0x43c] ;  /* 0x00043c0001097983 */ /* 0x000ea80000100800 */
[----:B------:R4:W3:Y:S02]  /*1a240*/  @!P4 LDG.E.U16 R28, [R2.64] ;  /* 0x00000008021cc981 */ /* 0x0008e4000c1e1500 */
[----:B----4-:R-:W-:Y:S02]  /*1a250*/  @!P0 IMAD.MOV.U32 R2, RZ, RZ, R10 ;  /* 0x000000ffff028224 */ /* 0x010fe400078e000a */
[----:B------:R-:W-:-:S05]  /*1a260*/  @!P0 IMAD.MOV.U32 R3, RZ, RZ, R14 ;  /* 0x000000ffff038224 */ /* 0x000fca00078e000e */
[----:B------:R0:W4:Y:S01]  /*1a270*/  @!P0 LDG.E.U16 R0, [R2.64] ;  /* 0x0000000802008981 */ /* 0x000122000c1e1500 */
[----:B------:R-:W-:Y:S02]  /*1a280*/  PRMT R22, RZ, 0x7610, R22 ;  /* 0x00007610ff167816 */ /* 0x000fe40000000016 */
[----:B------:R-:W-:Y:S01]  /*1a290*/  PRMT R20, RZ, 0x7610, R20 ;  /* 0x00007610ff147816 */ /* 0x000fe20000000014 */
[----:B0-----:R-:W-:Y:S02]  /*1a2a0*/  @!P4 IMAD.MOV.U32 R2, RZ, RZ, R11 ;  /* 0x000000ffff02c224 */ /* 0x001fe400078e000b */
[----:B------:R-:W-:-:S05]  /*1a2b0*/  @!P4 IMAD.MOV.U32 R3, RZ, RZ, R12 ;  /* 0x000000ffff03c224 */ /* 0x000fca00078e000c */
[----:B------:R0:W4:Y:S02]  /*1a2c0*/  @!P4 LDG.E.U16 R22, [R2.64] ;  /* 0x000000080216c981 */ /* 0x000124000c1e1500 */
[----:B0-----:R-:W-:Y:S02]  /*1a2d0*/  @!P0 IMAD.MOV.U32 R2, RZ, RZ, R8 ;  /* 0x000000ffff028224 */ /* 0x001fe400078e0008 */
[----:B--2---:R-:W-:Y:S01]  /*1a2e0*/  @!P0 IMAD.MOV.U32 R3, RZ, RZ, R9 ;  /* 0x000000ffff038224 */ /* 0x004fe200078e0009 */
[----:B---3--:R-:W-:Y:S04]  /*1a2f0*/  STL [R1+0x5c], R28 ;  /* 0x00005c1c01007387 */ /* 0x008fe80000100800 */
[----:B------:R-:W2:Y:S04]  /*1a300*/  LDL R10, [R1+0x3c4] ;  /* 0x0003c400010a7983 */ /* 0x000ea80000100800 */
[----:B------:R2:W3:Y:S04]  /*1a310*/  @!P0 LDG.E.U16 R20, [R2.64] ;  /* 0x0000000802148981 */ /* 0x0004e8000c1e1500 */
[----:B----4-:R0:W-:Y:S04]  /*1a320*/  STL [R1], R0 ;  /* 0x0000000001007387 */ /* 0x0101e80000100800 */
[----:B------:R-:W4:Y:S04]  /*1a330*/  LDL R14, [R1+0x3bc] ;  /* 0x0003bc00010e7983 */ /* 0x000f280000100800 */
[----:B------:R-:W4:Y:S04]  /*1a340*/  LDL R12, [R1+0x3c0] ;  /* 0x0003c000010c7983 */ /* 0x000f280000100800 */
[----:B0-----:R-:W4:Y:S04]  /*1a350*/  LDL R0, [R1+0x3c8] ;  /* 0x0003c80001007983 */ /* 0x001f280000100800 */
[----:B------:R-:W-:Y:S04]  /*1a360*/  STL [R1+0x1ae4], R22 ;  /* 0x001ae41601007387 */ /* 0x000fe80000100800 */
[----:B------:R-:W4:Y:S04]  /*1a370*/  LDL R9, [R1+0x330] ;  /* 0x0003300001097983 */ /* 0x000f280000100800 */
[----:B------:R-:W4:Y:S01]  /*1a380*/  LDL R8, [R1+0x334] ;  /* 0x0003340001087983 */ /* 0x000f220000100800 */
[----:B------:R-:W-:-:S02]  /*1a390*/  PRMT R7, RZ, 0x7610, R7 ;  /* 0x00007610ff077816 */ /* 0x000fc40000000007 */
[----:B------:R-:W-:Y:S01]  /*1a3a0*/  PRMT R6, RZ, 0x7610, R6 ;  /* 0x00007610ff067816 */ /* 0x000fe20000000006 */
[----:B--2---:R-:W-:Y:S01]  /*1a3b0*/  @!P4 IMAD.MOV.U32 R3, RZ, RZ, R10 ;  /* 0x000000ffff03c224 */ /* 0x004fe200078e000a */
[----:B---3--:R-:W-:Y:S04]  /*1a3c0*/  STL [R1+0x1ae8], R20 ;  /* 0x001ae81401007387 */ /* 0x008fe80000100800 */
[----:B------:R-:W2:Y:S01]  /*1a3d0*/  LDL R10, [R1+0x328] ;  /* 0x00032800010a7983 */ /* 0x000ea20000100800 */
[----:B----4-:R-:W-:-:S03]  /*1a3e0*/  @!P4 IMAD.MOV.U32 R2, RZ, RZ, R0 ;  /* 0x000000ffff02c224 */ /* 0x010fc600078e0000 */
[----:B------:R-:W3:Y:S04]  /*1a3f0*/  LDL R0, [R1+0x32c] ;  /* 0x00032c0001007983 */ /* 0x000ee80000100800 */
[----:B------:R0:W4:Y:S01]  /*1a400*/  @!P4 LDG.E.U16 R7, [R2.64] ;  /* 0x000000080207c981 */ /* 0x000122000c1e1500 */
[----:B------:R-:W-:Y:S02]  /*1a410*/  PRMT R5, RZ, 0x7610, R5 ;  /* 0x00007610ff057816 */ /* 0x000fe40000000005 */
[----:B------:R-:W-:Y:S01]  /*1a420*/  PRMT R4, RZ, 0x7610, R4 ;  /* 0x00007610ff047816 */ /* 0x000fe20000000004 */
[----:B------:R-:W4:Y:S01]  /*1a430*/  LDL.LU R11, [R1+0x58] ;  /* 0x00005800010b7983 */ /* 0x000f220000300800 */
[----:B0-----:R-:W-:Y:S02]  /*1a440*/  @!P0 IMAD.MOV.U32 R2, RZ, RZ, R12 ;  /* 0x000000ffff028224 */ /* 0x001fe400078e000c */
[----:B------:R-:W-:-:S05]  /*1a450*/  @!P0 IMAD.MOV.U32 R3, RZ, RZ, R14 ;  /* 0x000000ffff038224 */ /* 0x000fca00078e000e */
[----:B------:R0:W4:Y:S02]  /*1a460*/  @!P0 LDG.E.U16 R6, [R2.64] ;  /* 0x0000000802068981 */ /* 0x000124000c1e1500 */
[----:B0-----:R-:W-:Y:S02]  /*1a470*/  @!P4 IMAD.MOV.U32 R2, RZ, RZ, R8 ;  /* 0x000000ffff02c224 */ /* 0x001fe400078e0008 */
[----:B------:R-:W-:-:S05]  /*1a480*/  @!P4 IMAD.MOV.U32 R3, RZ, RZ, R9 ;  /* 0x000000ffff03c224 */ /* 0x000fca00078e0009 */
[----:B------:R2:W4:Y:S04]  /*1a490*/  @!P4 LDG.E.U16 R5, [R2.64] ;  /* 0x000000080205c981 */ /* 0x000528000c1e1500 */
[----:B------:R0:W-:Y:S01]  /*1a4a0*/  STS.U16 [R13+0x9080], R19 ;  /* 0x009080130d007388 */ /* 0x0001e20000000400 */
[----:B--2---:R-:W-:Y:S02]  /*1a4b0*/  @!P0 IMAD.MOV.U32 R3, RZ, RZ, R10 ;  /* 0x000000ffff038224 */ /* 0x004fe400078e000a */
[----:B---3--:R-:W-:-:S05]  /*1a4c0*/  @!P0 IMAD.MOV.U32 R2, RZ, RZ, R0 ;  /* 0x000000ffff028224 */ /* 0x008fca00078e0000 */
[----:B------:R1:W2:Y:S04]  /*1a4d0*/  @!P0 LDG.E.U16 R4, [R2.64] ;  /* 0x0000000802048981 */ /* 0x0002a8000c1e1500 */
[----:B----4-:R-:W-:Y:S04]  /*1a4e0*/  STL [R1+0x1aec], R7 ;  /* 0x001aec0701007387 */ /* 0x010fe80000100800 */
[----:B0-----:R-:W3:Y:S04]  /*1a4f0*/  LDL.LU R19, [R1+0x54] ;  /* 0x0000540001137983 */ /* 0x001ee80000300800 */
[----:B------:R-:W-:Y:S04]  /*1a500*/  STL [R1+0x1af0], R6 ;  /* 0x001af00601007387 */ /* 0x000fe80000100800 */
[----:B------:R-:W4:Y:S04]  /*1a510*/  LDL R9, [R1+0xcb0] ;  /* 0x000cb00001097983 */ /* 0x000f280000100800 */
[----:B------:R-:W4:Y:S04]  /*1a520*/  LDL R8, [R1+0xcbc] ;  /* 0x000cbc0001087983 */ /* 0x000f280000100800 */
[----:B------:R-:W0:Y:S04]  /*1a530*/  S2R R28, SR_TID.X ;  /* 0x00000000001c7919 */ /* 0x000e280000002100 */
[----:B------:R-:W-:Y:S04]  /*1a540*/  STS.U16 [R13+0x9280], R29 ;  /* 0x0092801d0d007388 */ /* 0x000fe80000000400 */
[----:B------:R-:W-:Y:S04]  /*1a550*/  STS.U16 [R13+0x9480], R27 ;  /* 0x0094801b0d007388 */ /* 0x000fe80000000400 */
[----:B------:R-:W-:Y:S04]  /*1a560*/  STS.U16 [R13+0x9680], R26 ;  /* 0x0096801a0d007388 */ /* 0x000fe80000000400 */
[----:B------:R-:W-:Y:S04]  /*1a570*/  STS.U16 [R13+0x9880], R25 ;  /* 0x009880190d007388 */ /* 0x000fe80000000400 */
[----:B------:R-:W3:Y:S01]  /*1a580*/  LDL.LU R12, [R1+0x50] ;  /* 0x00005000010c7983 */ /* 0x000ee20000300800 */
[----:B0-----:R-:W-:-:S03]  /*1a590*/  LOP3.LUT R28, R28, 0x3f, RZ, 0xc0, !PT ;  /* 0x0000003f1c1c7812 */ /* 0x001fc600078ec0ff */
[----:B------:R-:W-:Y:S02]  /*1a5a0*/  STS.U16 [R13+0x9a80], R24 ;  /* 0x009a80180d007388 */ /* 0x000fe40000000400 */
[----:B------:R-:W-:Y:S02]  /*1a5b0*/  IMAD.SHL.U32 R28, R28, 0x2, RZ ;  /* 0x000000021c1c7824 */ /* 0x000fe400078e00ff */
[----:B------:R-:W-:Y:S04]  /*1a5c0*/  STL [R1+0x1af4], R5 ;  /* 0x001af40501007387 */ /* 0x000fe80000100800 */
[----:B------:R0:W-:Y:S04]  /*1a5d0*/  STS.U16 [R13+0x9c80], R23 ;  /* 0x009c80170d007388 */ /* 0x0001e80000000400 */
[----:B------:R-:W3:Y:S01]  /*1a5e0*/  LDL R0, [R1+0xcc4] ;  /* 0x000cc40001007983 */ /* 0x000ee20000100800 */
[----:B-1----:R-:W-:-:S03]  /*1a5f0*/  PRMT R3, RZ, 0x7610, R3 ;  /* 0x00007610ff037816 */ /* 0x002fc60000000003 */
[----:B0-----:R-:W3:Y:S04]  /*1a600*/  LDL.LU R13, [R1+0x4c] ;  /* 0x00004c00010d7983 */ /* 0x001ee80000300800 */
[----:B------:R-:W3:Y:S04]  /*1a610*/  LDL.LU R10, [R1+0x48] ;  /* 0x00004800010a7983 */ /* 0x000ee80000300800 */
[----:B--2---:R0:W-:Y:S02]  /*1a620*/  STL [R1+0x1af8], R4 ;  /* 0x001af80401007387 */ /* 0x0041e40000100800 */
[----:B0-----:R-:W-:-:S05]  /*1a630*/  LOP3.LUT R4, R28, 0x10, RZ, 0x3c, !PT ;  /* 0x000000101c047812 */ /* 0x001fca00078e3cff */
[----:B------:R-:W-:Y:S04]  /*1a640*/  STL [R1+0x1b10], R4 ;  /* 0x001b100401007387 */ /* 0x000fe80000100800 */
[----:B------:R-:W2:Y:S04]  /*1a650*/  LDL.LU R14, [R1+0x44] ;  /* 0x00004400010e7983 */ /* 0x000ea80000300800 */
[----:B----4-:R0:W4:Y:S04]  /*1a660*/  @!P4 LDG.E.U16 R3, [R8.64] ;  /* 0x000000080803c981 */ /* 0x010128000c1e1500 */
[----:B0-----:R-:W2:Y:S01]  /*1a670*/  LDL R9, [R1+0xcb8] ;  /* 0x000cb80001097983 */ /* 0x001ea20000100800 */
[----:B------:R-:W-:Y:S01]  /*1a680*/  PRMT R2, RZ, 0x7610, R2 ;  /* 0x00007610ff027816 */ /* 0x000fe20000000002 */
[----:B---3--:R-:W-:-:S05]  /*1a690*/  @!P0 IMAD.MOV.U32 R8, RZ, RZ, R0 ;  /* 0x000000ffff088224 */ /* 0x008fca00078e0000 */
[----:B--2---:R0:W2:Y:S01]  /*1a6a0*/  @!P0 LDG.E.U16 R2, [R8.64] ;  /* 0x0000000808028981 */ /* 0x0040a2000c1e1500 */
[----:B------:R-:W-:-:S03]  /*1a6b0*/  LOP3.LUT R7, R28, 0x20, RZ, 0x3c, !PT ;  /* 0x000000201c077812 */ /* 0x000fc600078e3cff */
[----:B------:R-:W-:Y:S04]  /*1a6c0*/  STS.U16 [R4+0x9e80], R21 ;  /* 0x009e801504007388 */ /* 0x000fe80000000400 */
[----:B----4-:R-:W-:Y:S04]  /*1a6d0*/  STL [R1+0x1afc], R3 ;  /* 0x001afc0301007387 */ /* 0x010fe80000100800 */
[----:B------:R1:W-:Y:S04]  /*1a6e0*/  STS.U16 [R7+0x8100], R11 ;  /* 0x0081000b07007388 */ /* 0x0003e80000000400 */
[----:B-1----:R-:W3:Y:S04]  /*1a6f0*/  LDL.LU R11, [R1+0x40] ;  /* 0x00004000010b7983 */ /* 0x002ee80000300800 */
[----:B------:R-:W4:Y:S04]  /*1a700*/  LDL.LU R0, [R1+0x3c] ;  /* 0x00003c0001007983 */ /* 0x000f280000300800 */
[----:B0-----:R-:W3:Y:S04]  /*1a710*/  LDL R8, [R1+0xa34] ;  /* 0x000a340001087983 */ /* 0x001ee80000100800 */
[----:B------:R-:W3:Y:S04]  /*1a720*/  LDL R9, [R1+0xa38] ;  /* 0x000a380001097983 */ /* 0x000ee80000100800 */
[----:B------:R0:W-:Y:S04]  /*1a730*/  STS.U16 [R7+0x8300], R19 ;  /* 0x0083001307007388 */ /* 0x0001e80000000400 */
[----:B--2---:R-:W-:Y:S04]  /*1a740*/  STL [R1+0x1b00], R2 ;  /* 0x001b000201007387 */ /* 0x004fe80000100800 */
[----:B0-----:R-:W2:Y:S01]  /*1a750*/  LDL.LU R19, [R1+0x1b4c] ;  /* 0x001b4c0001137983 */ /* 0x001ea20000300800 */
[----:B---3--:R-:W-:-:S04]  /*1a760*/  @!P4 LOP3.LUT R9, R9, R8, RZ, 0x3c, !PT ;  /* 0x000000080909c212 */ /* 0x008fc800078e3cff */
[----:B------:R-:W-:-:S04]  /*1a770*/  @!P4 LOP3.LUT R8, R9, R8, RZ, 0x3c, !PT ;  /* 0x000000080908c212 */ /* 0x000fc800078e3cff */
[----:B------:R-:W-:Y:S02]  /*1a780*/  @!P4 LOP3.LUT R9, R9, R8, RZ, 0x3c, !PT ;  /* 0x000000080909c212 */ /* 0x000fe400078e3cff */
[----:B--2---:R-:W-:-:S06]  /*1a790*/  PRMT R19, RZ, 0x7610, R19 ;  /* 0x00007610ff137816 */ /* 0x004fcc0000000013 */
        /* <DEDUP_REMOVED lines=10> */
[----:B------:R0:W-:Y:S04]  /*1a840*/  STS.U16 [R7+0x8500], R12 ;  /* 0x0085000c07007388 */ /* 0x0001e80000000400 */
[----:B0-----:R-:W3:Y:S04]  /*1a850*/  LDL.LU R12, [R1+0x38] ;  /* 0x00003800010c7983 */ /* 0x001ee80000300800 */
        /* <DEDUP_REMOVED lines=19> */
[----:B------:R0:W2:Y:S04]  /*1a990*/  @!P0 LDG.E.U16 R22, [R8.64] ;  /* 0x0000000808168981 */ /* 0x0000a8000c1e1500 */
[----:B------:R1:W-:Y:S04]  /*1a9a0*/  STS.U16 [R7+0x8900], R10 ;  /* 0x0089000a07007388 */ /* 0x0003e80000000400 */
[----:B-1----:R-:W3:Y:S04]  /*1a9b0*/  LDL.LU R10, [R1+0x1b3c] ;  /* 0x001b3c00010a7983 */ /* 0x002ee80000300800 */
[----:B0-----:R-:W3:Y:S04]  /*1a9c0*/  LDL R8, [R1+0x934] ;  /* 0x0009340001087983 */ /* 0x001ee80000100800 */
[----:B------:R-:W3:Y:S04]  /*1a9d0*/  LDL R9, [R1+0x938] ;  /* 0x0009380001097983 */ /* 0x000ee80000100800 */
[----:B------:R-:W-:Y:S04]  /*1a9e0*/  STS.U16 [R7+0x8b00], R14 ;  /* 0x008b000e07007388 */ /* 0x000fe80000000400 */
[----:B--2---:R0:W-:Y:S04]  /*1a9f0*/  STL [R1+0x4c], R22 ;  /* 0x00004c1601007387 */ /* 0x0041e80000100800 */
[----:B0-----:R-:W2:Y:S04]  /*1aa00*/  LDL.LU R22, [R1+0x2c] ;  /* 0x00002c0001167983 */ /* 0x001ea80000300800 */
[----:B------:R-:W2:Y:S01]  /*1aa10*/  LDL.LU R14, [R1+0x1b38] ;  /* 0x001b3800010e7983 */ /* 0x000ea20000300800 */
[----:B---3--:R-:W-:-:S04]  /*1aa20*/  @!P4 LOP3.LUT R9, R9, R8, RZ, 0x3c, !PT ;  /* 0x000000080909c212 */ /* 0x008fc800078e3cff */
[----:B------:R-:W-:-:S04]  /*1aa30*/  @!P4 LOP3.LUT R8, R9, R8, RZ, 0x3c, !PT ;  /* 0x000000080908c212 */ /* 0x000fc800078e3cff */
[----:B------:R-:W-:Y:S02]  /*1aa40*/  @!P4 LOP3.LUT R9, R9, R8, RZ, 0x3c, !PT ;  /* 0x000000080909c212 */ /* 0x000fe400078e3cff */
[----:B--2---:R-:W-:-:S06]  /*1aa50*/  PRMT R14, RZ, 0x7610, R14 ;  /* 0x00007610ff0e7816 */ /* 0x004fcc000000000e */
[----:B------:R0:W2:Y:S04]  /*1aa60*/  @!P4 LDG.E.U16 R14, [R8.64] ;  /* 0x00000008080ec981 */ /* 0x0000a8000c1e1500 */
[----:B------:R-:W-:Y:S04]  /*1aa70*/  STS.U16 [R7+0x8d00], R11 ;  /* 0x008d000b07007388 */ /* 0x000fe80000000400 */
[----:B0-----:R-:W3:Y:S04]  /*1aa80*/  LDL R8, [R1+0x92c] ;  /* 0x00092c0001087983 */ /* 0x001ee80000100800 */
[----:B------:R-:W3:Y:S04]  /*1aa90*/  LDL R9, [R1+0x930] ;  /* 0x0009300001097983 */ /* 0x000ee80000100800 */
        /* <DEDUP_REMOVED lines=8> */
[----:B0-----:R-:W3:Y:S04]  /*1ab20*/  LDL R8, [R1+0x8b4] ;  /* 0x0008b40001087983 */ /* 0x001ee80000100800 */
[----:B------:R-:W3:Y:S01]  /*1ab30*/  LDL R9, [R1+0x8b8] ;  /* 0x0008b80001097983 */ /* 0x000ee20000100800 */
[----:B------:R-:W-:-:S03]  /*1ab40*/  PRMT R15, RZ, 0x7610, R15 ;  /* 0x00007610ff0f7816 */ /* 0x000fc6000000000f */
[----:B----4-:R-:W-:Y:S04]  /*1ab50*/  STS.U16 [R7+0x8f00], R0 ;  /* 0x008f000007007388 */ /* 0x010fe80000000400 */
[----:B--2---:R0:W-:Y:S04]  /*1ab60*/  STL [R1+0x44], R11 ;  /* 0x0000440b01007387 */ /* 0x0041e80000100800 */
[----:B0-----:R-:W2:Y:S01]  /*1ab70*/  LDL R11, [R1+0x830] ;  /* 0x00083000010b7983 */ /* 0x001ea20000100800 */
[----:B---3--:R-:W-:-:S03]  /*1ab80*/  @!P4 LOP3.LUT R9, R9, R8, RZ, 0x3c, !PT ;  /* 0x000000080909c212 */ /* 0x008fc600078e3cff */
[----:B------:R-:W3:Y:S01]  /*1ab90*/  LDL.LU R0, [R1+0x24] ;  /* 0x0000240001007983 */ /* 0x000ee20000300800 */
[----:B------:R-:W-:-:S04]  /*1aba0*/  @!P4 LOP3.LUT R8, R9, R8, RZ, 0x3c, !PT ;  /* 0x000000080908c212 */ /* 0x000fc800078e3cff */
[----:B------:R-:W-:-:S05]  /*1abb0*/  @!P4 LOP3.LUT R9, R9, R8, RZ, 0x3c, !PT ;  /* 0x000000080909c212 */ /* 0x000fca00078e3cff */
[----:B------:R0:W4:Y:S04]  /*1abc0*/  @!P4 LDG.E.U16 R15, [R8.64] ;  /* 0x00000008080fc981 */ /* 0x000128000c1e1500 */
[----:B0-----:R-:W2:Y:S04]  /*1abd0*/  LDL R8, [R1+0x8ac] ;  /* 0x0008ac0001087983 */ /* 0x001ea80000100800 */
[----:B------:R-:W2:Y:S01]  /*1abe0*/  LDL R9, [R1+0x8b0] ;  /* 0x0008b00001097983 */ /* 0x000ea20000100800 */
[----:B------:R-:W-:Y:S02]  /*1abf0*/  PRMT R10, RZ, 0x7610, R10 ;  /* 0x00007610ff0a7816 */ /* 0x000fe4000000000a */
[----:B--2---:R-:W-:-:S04]  /*1ac00*/  @!P0 LOP3.LUT R9, R9, R8, RZ, 0x3c, !PT ;  /* 0x0000000809098212 */ /* 0x004fc800078e3cff */
[----:B------:R-:W-:-:S04]  /*1ac10*/  @!P0 LOP3.LUT R8, R9, R8, RZ, 0x3c, !PT ;  /* 0x0000000809088212 */ /* 0x000fc800078e3cff */
[----:B------:R-:W-:-:S05]  /*1ac20*/  @!P0 LOP3.LUT R9, R9, R8, RZ, 0x3c, !PT ;  /* 0x0000000809098212 */ /* 0x000fca00078e3cff */
[----:B------:R-:W2:Y:S04]  /*1ac30*/  @!P0 LDG.E.U16 R10, [R8.64] ;  /* 0x00000008080a8981 */ /* 0x000ea8000c1e1500 */
[----:B----4-:R0:W-:Y:S04]  /*1ac40*/  STL [R1+0x40], R15 ;  /* 0x0000400f01007387 */ /* 0x0101e80000100800 */
[----:B------:R1:W-:Y:S04]  /*1ac50*/  STS.U16 [R7+0x9100], R12 ;  /* 0x0091000c07007388 */ /* 0x0003e80000000400 */
[----:B0-----:R-:W4:Y:S04]  /*1ac60*/  LDL R15, [R1+0x7b8] ;  /* 0x0007b800010f7983 */ /* 0x001f280000100800 */
[----:B-1----:R-:W3:Y:S04]  /*1ac70*/  LDL.LU R12, [R1+0x10] ;  /* 0x00001000010c7983 */ /* 0x002ee80000300800 */
[----:B------:R-:W-:Y:S04]  /*1ac80*/  STS.U16 [R7+0x9300], R13 ;  /* 0x0093000d07007388 */ /* 0x000fe80000000400 */
[----:B--2---:R0:W-:Y:S04]  /*1ac90*/  STL [R1+0x3c], R10 ;  /* 0x00003c0a01007387 */ /* 0x0041e80000100800 */
[----:B0-----:R-:W2:Y:S04]  /*1aca0*/  LDL.LU R10, [R1+0x1b30] ;  /* 0x001b3000010a7983 */ /* 0x001ea80000300800 */
[----:B------:R-:W2:Y:S04]  /*1acb0*/  LDL R8, [R1+0x834] ;  /* 0x0008340001087983 */ /* 0x000ea80000100800 */
[----:B------:R-:W2:Y:S04]  /*1acc0*/  LDL R9, [R1+0x838] ;  /* 0x0008380001097983 */ /* 0x000ea80000100800 */
[----:B------:R-:W3:Y:S01]  /*1acd0*/  LDL.LU R13, [R1+0x1b2c] ;  /* 0x001b2c00010d7983 */ /* 0x000ee20000300800 */
[----:B--2---:R-:W-:-:S04]  /*1ace0*/  @!P4 LOP3.LUT R9, R9, R8, RZ, 0x3c, !PT ;  /* 0x000000080909c212 */ /* 0x004fc800078e3cff */
[C---:B------:R-:W-:Y:S02]  /*1acf0*/  @!P4 LOP3.LUT R8, R9.reuse, R8, RZ, 0x3c, !PT ;  /* 0x000000080908c212 */ /* 0x040fe400078e3cff */
[----:B---3--:R-:W-:Y:S02]  /*1ad00*/  PRMT R13, RZ, 0x7610, R13 ;  /* 0x00007610ff0d7816 */ /* 0x008fe4000000000d */
[----:B------:R-:W-:-:S05]  /*1ad10*/  @!P4 LOP3.LUT R9, R9, R8, RZ, 0x3c, !PT ;  /* 0x000000080909c212 */ /* 0x000fca00078e3cff */
[----:B------:R-:W2:Y:S04]  /*1ad20*/  @!P4 LDG.E.U16 R13, [R8.64] ;  /* 0x00000008080dc981 */ /* 0x000ea8000c1e1500 */
[----:B--2---:R0:W-:Y:S04]  /*1ad30*/  STL [R1+0x38], R13 ;  /* 0x0000380d01007387 */ /* 0x0041e80000100800 */
[----:B0-----:R-:W2:Y:S04]  /*1ad40*/  LDL.LU R13, [R1+0x1b28] ;  /* 0x001b2800010d7983 */ /* 0x001ea80000300800 */
[----:B------:R-:W3:Y:S04]  /*1ad50*/  LDL.LU R8, [R1+0x30] ;  /* 0x0000300001087983 */ /* 0x000ee80000300800 */
[----:B------:R-:W4:Y:S01]  /*1ad60*/  LDL R9, [R1+0x82c] ;  /* 0x00082c0001097983 */ /* 0x000f220000100800 */
[----:B--2---:R-:W-:-:S03]  /*1ad70*/  PRMT R13, RZ, 0x7610, R13 ;  /* 0x00007610ff0d7816 */ /* 0x004fc6000000000d */
[----:B---3--:R0:W-:Y:S02]  /*1ad80*/  STS.U16 [R7+0x9500], R8 ;  /* 0x0095000807007388 */ /* 0x0081e40000000400 */
[----:B0-----:R-:W-:Y:S02]  /*1ad90*/  @!P0 IMAD.MOV.U32 R8, RZ, RZ, R11 ;  /* 0x000000ffff088224 */ /* 0x001fe400078e000b */
[----:B------:R-:W2:Y:S04]  /*1ada0*/  LDL.LU R11, [R1+0x304] ;  /* 0x00030400010b7983 */ /* 0x000ea80000300800 */
[----:B----4-:R-:W3:Y:S04]  /*1adb0*/  @!P0 LDG.E.U16 R13, [R8.64] ;  /* 0x00000008080d8981 */ /* 0x010ee8000c1e1500 */
[----:B---3--:R0:W-:Y:S04]  /*1adc0*/  STL [R1+0x34], R13 ;  /* 0x0000340d01007387 */ /* 0x0081e80000100800 */
[----:B0-----:R-:W3:Y:S04]  /*1add0*/  LDL.LU R13, [R1+0x1b24] ;  /* 0x001b2400010d7983 */ /* 0x001ee80000300800 */
[----:B------:R-:W4:Y:S01]  /*1ade0*/  LDL R9, [R1+0x7b4] ;  /* 0x0007b40001097983 */ /* 0x000f220000100800 */
[----:B------:R-:W-:Y:S01]  /*1adf0*/  @!P4 IMAD.MOV.U32 R8, RZ, RZ, R15 ;  /* 0x000000ffff08c224 */ /* 0x000fe200078e000f */
[----:B---3--:R-:W-:-:S06]  /*1ae00*/  PRMT R13, RZ, 0x7610, R13 ;  /* 0x00007610ff0d7816 */ /* 0x008fcc000000000d */
[----:B----4-:R0:W3:Y:S04]  /*1ae10*/  @!P4 LDG.E.U16 R13, [R8.64] ;  /* 0x00000008080dc981 */ /* 0x0100e8000c1e1500 */
[----:B0-----:R-:W4:Y:S04]  /*1ae20*/  LDL R8, [R1+0x7ac] ;  /* 0x0007ac0001087983 */ /* 0x001f280000100800 */
[----:B------:R-:W4:Y:S01]  /*1ae30*/  LDL R9, [R1+0x7b0] ;  /* 0x0007b00001097983 */ /* 0x000f220000100800 */
[----:B------:R-:W-:Y:S02]  /*1ae40*/  PRMT R10, RZ, 0x7610, R10 ;  /* 0x00007610ff0a7816 */ /* 0x000fe4000000000a */
[----:B----4-:R-:W-:-:S04]  /*1ae50*/  @!P0 LOP3.LUT R9, R9, R8, RZ, 0x3c, !PT ;  /* 0x0000000809098212 */ /* 0x010fc800078e3cff */
[----:B------:R-:W-:-:S04]  /*1ae60*/  @!P0 LOP3.LUT R8, R9, R8, RZ, 0x3c, !PT ;  /* 0x0000000809088212 */ /* 0x000fc800078e3cff */
[----:B------:R-:W-:-:S05]  /*1ae70*/  @!P0 LOP3.LUT R9, R9, R8, RZ, 0x3c, !PT ;  /* 0x0000000809098212 */ /* 0x000fca00078e3cff */
[----:B------:R-:W4:Y:S04]  /*1ae80*/  @!P0 LDG.E.U16 R10, [R8.64] ;  /* 0x00000008080a8981 */ /* 0x000f28000c1e1500 */
[----:B------:R0:W-:Y:S04]  /*1ae90*/  STS.U16 [R7+0x9700], R22 ;  /* 0x0097001607007388 */ /* 0x0001e80000000400 */
[----:B------:R1:W-:Y:S04]  /*1aea0*/  STS.U16 [R7+0x9900], R14 ;  /* 0x0099000e07007388 */ /* 0x0003e80000000400 */
[----:B0-----:R-:W2:Y:S04]  /*1aeb0*/  LDL R22, [R1+0x730] ;  /* 0x0007300001167983 */ /* 0x001ea80000100800 */
[----:B-1----:R-:W2:Y:S04]  /*1aec0*/  LDL R14, [R1+0x6b4] ;  /* 0x0006b400010e7983 */ /* 0x002ea80000100800 */
[----:B---3--:R0:W-:Y:S04]  /*1aed0*/  STL [R1+0x30], R13 ;  /* 0x0000300d01007387 */ /* 0x0081e80000100800 */
[----:B0-----:R-:W3:Y:S04]  /*1aee0*/  LDL R13, [R1+0x6b8] ;  /* 0x0006b800010d7983 */ /* 0x001ee80000100800 */
[----:B------:R-:W2:Y:S04]  /*1aef0*/  LDL.LU R15, [R1+0x2fc] ;  /* 0x0002fc00010f7983 */ /* 0x000ea80000300800 */
[----:B----4-:R0:W-:Y:S04]  /*1af00*/  STL [R1+0x2c], R10 ;  /* 0x00002c0a01007387 */ /* 0x0101e80000100800 */
[----:B0-----:R-:W4:Y:S04]  /*1af10*/  LDL.LU R10, [R1+0x1b20] ;  /* 0x001b2000010a7983 */ /* 0x001f280000300800 */
[----:B------:R-:W2:Y:S04]  /*1af20*/  LDL R8, [R1+0x734] ;  /* 0x0007340001087983 */ /* 0x000ea80000100800 */
[----:B------:R-:W2:Y:S01]  /*1af30*/  LDL R9, [R1+0x738] ;  /* 0x0007380001097983 */ /* 0x000ea20000100800 */
[----:B------:R-:W-:-:S02]  /*1af40*/  PRMT R28, RZ, 0x7610, R28 ;  /* 0x00007610ff1c7816 */ /* 0x000fc4000000001c */
[----:B--2---:R-:W-:-:S04]  /*1af50*/  @!P4 LOP3.LUT R9, R9, R8, RZ, 0x3c, !PT ;  /* 0x000000080909c212 */ /* 0x004fc800078e3cff */
[----:B------:R-:W-:-:S04]  /*1af60*/  @!P4 LOP3.LUT R8, R9, R8, RZ, 0x3c, !PT ;  /* 0x000000080908c212 */ /* 0x000fc800078e3cff */
[----:B------:R-:W-:-:S05]  /*1af70*/  @!P4 LOP3.LUT R9, R9, R8, RZ, 0x3c, !PT ;  /* 0x000000080909c212 */ /* 0x000fca00078e3cff */
[----:B------:R-:W2:Y:S04]  /*1af80*/  @!P4 LDG.E.U16 R28, [R8.64] ;  /* 0x00000008081cc981 */ /* 0x000ea8000c1e1500 */
[----:B------:R0:W-:Y:S04]  /*1af90*/  STS.U16 [R7+0x9b00], R0 ;  /* 0x009b000007007388 */ /* 0x0001e80000000400 */
[----:B0-----:R-:W3:Y:S04]  /*1afa0*/  LDL.LU R0, [R1+0x1b1c] ;  /* 0x001b1c0001007983 */ /* 0x001ee80000300800 */
[----:B--2---:R0:W-:Y:S04]  /*1afb0*/  STL [R1+0x28], R28 ;  /* 0x0000281c01007387 */ /* 0x0041e80000100800 */
[----:B------:R-:W2:Y:S04]  /*1afc0*/  LDL.LU R8, [R1+0x1c] ;  /* 0x00001c0001087983 */ /* 0x000ea80000300800 */
[----:B------:R-:W3:Y:S04]  /*1afd0*/  LDL R9, [R1+0x72c] ;  /* 0x00072c0001097983 */ /* 0x000ee80000100800 */
[----:B0-----:R-:W0:Y:S01]  /*1afe0*/  S2R R28, SR_TID.X ;  /* 0x00000000001c7919 */ /* 0x001e220000002100 */
[----:B----4-:R-:W-:-:S02]  /*1aff0*/  PRMT R10, RZ, 0x7610, R10 ;  /* 0x00007610ff0a7816 */ /* 0x010fc4000000000a */
[----:B0-----:R-:W-:-:S05]  /*1b000*/  LOP3.LUT R28, R28, 0x3f, RZ, 0xc0, !PT ;  /* 0x0000003f1c1c7812 */ /* 0x001fca00078ec0ff */
[----:B------:R-:W-:Y:S01]  /*1b010*/  IMAD.SHL.U32 R28, R28, 0x2, RZ ;  /* 0x000000021c1c7824 */ /* 0x000fe200078e00ff */
[----:B--2---:R0:W-:Y:S04]  /*1b020*/  STS.U16 [R7+0x9d00], R8 ;  /* 0x009d000807007388 */ /* 0x0041e80000000400 */
[----:B------:R1:W-:Y:S01]  /*1b030*/  STS.U16 [R7+0x9f00], R12 ;  /* 0x009f000c07007388 */ /* 0x0003e20000000400 */
[----:B0-----:R-:W-:-:S03]  /*1b040*/  @!P0 IMAD.MOV.U32 R8, RZ, RZ, R22 ;  /* 0x000000ffff088224 */ /* 0x001fc600078e0016 */
[----:B------:R-:W2:Y:S01]  /*1b050*/  LDL R22, [R1+0x638] ;  /* 0x0006380001167983 */ /* 0x000ea20000100800 */
[----:B-1----:R-:W-:-:S03]  /*1b060*/  LOP3.LUT R7, R28, 0x30, RZ, 0x3c, !PT ;  /* 0x000000301c077812 */ /* 0x002fc600078e3cff */
[----:B---3--:R0:W3:Y:S01]  /*1b070*/  @!P0 LDG.E.U16 R10, [R8.64] ;  /* 0x00000008080a8981 */ /* 0x0080e2000c1e1500 */
[----:B------:R-:W-:Y:S01]  /*1b080*/  PRMT R28, RZ, 0x7610, R28 ;  /* 0x00007610ff1c7816 */ /* 0x000fe2000000001c */
[----:B0-----:R-:W-:Y:S02]  /*1b090*/  @!P4 IMAD.MOV.U32 R8, RZ, RZ, R13 ;  /* 0x000000ffff08c224 */ /* 0x001fe400078e000d */
[----:B------:R-:W-:-:S05]  /*1b0a0*/  @!P4 IMAD.MOV.U32 R9, RZ, RZ, R14 ;  /* 0x000000ffff09c224 */ /* 0x000fca00078e000e */
[----:B------:R-:W4:Y:S04]  /*1b0b0*/  @!P4 LDG.E.U16 R28, [R8.64] ;  /* 0x00000008081cc981 */ /* 0x000f28000c1e1500 */
[----:B---3--:R0:W-:Y:S04]  /*1b0c0*/  STL [R1+0x24], R10 ;  /* 0x0000240a01007387 */ /* 0x0081e80000100800 */
[----:B0-----:R-:W3:Y:S04]  /*1b0d0*/  LDL.LU R10, [R1+0x2f4] ;  /* 0x0002f400010a7983 */ /* 0x001ee80000300800 */
[----:B------:R-:W2:Y:S04]  /*1b0e0*/  LDL.LU R12, [R1+0x2ec] ;  /* 0x0002ec00010c7983 */ /* 0x000ea80000300800 */
[----:B------:R-:W2:Y:S04]  /*1b0f0*/  LDL R14, [R1+0x62c] ;  /* 0x00062c00010e7983 */ /* 0x000ea80000100800 */
[----:B------:R-:W2:Y:S04]  /*1b100*/  LDL R13, [R1+0x630] ;  /* 0x00063000010d7983 */ /* 0x000ea80000100800 */
[----:B----4-:R-:W-:Y:S04]  /*1b110*/  STL [R1+0x20], R28 ;  /* 0x0000201c01007387 */ /* 0x010fe80000100800 */
        /* <DEDUP_REMOVED lines=9> */
[----:B0-----:R-:W2:Y:S04]  /*1b1b0*/  LDL.LU R8, [R1+0x300] ;  /* 0x0003000001087983 */ /* 0x001ea80000300800 */
[----:B------:R-:W3:Y:S01]  /*1b1c0*/  LDL R9, [R1+0x634] ;  /* 0x0006340001097983 */ /* 0x000ee20000100800 */
[----:B------:R-:W-:Y:S02]  /*1b1d0*/  PRMT R20, RZ, 0x7610, R20 ;  /* 0x00007610ff147816 */ /* 0x000fe40000000014 */
[----:B------:R-:W-:Y:S01]  /*1b1e0*/  PRMT R6, RZ, 0x7610, R6 ;  /* 0x00007610ff067816 */ /* 0x000fe20000000006 */
[----:B--2---:R0:W-:Y:S02]  /*1b1f0*/  STS.U16 [R7+0x8380], R8 ;  /* 0x0083800807007388 */ /* 0x0041e40000000400 */
[----:B0-----:R-:W-:-:S05]  /*1b200*/  @!P4 IMAD.MOV.U32 R8, RZ, RZ, R22 ;  /* 0x000000ffff08c224 */ /* 0x001fca00078e0016 */
[----:B---3--:R0:W2:Y:S02]  /*1b210*/  @!P4 LDG.E.U16 R20, [R8.64] ;  /* 0x000000080814c981 */ /* 0x0080a4000c1e1500 */
[----:B0-----:R-:W-:Y:S02]  /*1b220*/  @!P0 IMAD.MOV.U32 R8, RZ, RZ, R13 ;  /* 0x000000ffff088224 */ /* 0x001fe400078e000d */
[----:B------:R-:W-:-:S05]  /*1b230*/  @!P0 IMAD.MOV.U32 R9, RZ, RZ, R14 ;  /* 0x000000ffff098224 */ /* 0x000fca00078e000e */
[----:B------:R0:W3:Y:S04]  /*1b240*/  @!P0 LDG.E.U16 R6, [R8.64] ;  /* 0x0000000808068981 */ /* 0x0000e8000c1e1500 */
[----:B----4-:R1:W-:Y:S04]  /*1b250*/  STL [R1+0x1c], R4 ;  /* 0x00001c0401007387 */ /* 0x0103e80000100800 */
[----:B------:R-:W4:Y:S04]  /*1b260*/  LDL R22, [R1+0x5ac] ;  /* 0x0005ac0001167983 */ /* 0x000f280000100800 */
[----:B------:R-:W-:Y:S04]  /*1b270*/  STS.U16 [R7+0x8580], R15 ;  /* 0x0085800f07007388 */ /* 0x000fe80000000400 */
[----:B-1----:R-:W4:Y:S04]  /*1b280*/  LDL R4, [R1+0x5b8] ;  /* 0x0005b80001047983 */ /* 0x002f280000100800 */
[----:B--2---:R1:W-:Y:S04]  /*1b290*/  STL [R1+0x18], R20 ;  /* 0x0000181401007387 */ /* 0x0043e80000100800 */
[----:B-1----:R-:W2:Y:S04]  /*1b2a0*/  LDL R20, [R1+0x5b0] ;  /* 0x0005b00001147983 */ /* 0x002ea80000100800 */
[----:B------:R-:W2:Y:S04]  /*1b2b0*/  LDL.LU R15, [R1+0x2e4] ;  /* 0x0002e400010f7983 */ /* 0x000ea80000300800 */
[----:B0-----:R-:W2:Y:S04]  /*1b2c0*/  LDL.LU R8, [R1+0x2f8] ;  /* 0x0002f80001087983 */ /* 0x001ea80000300800 */
[----:B------:R-:W4:Y:S04]  /*1b2d0*/  LDL R9, [R1+0x5b4] ;  /* 0x0005b40001097983 */ /* 0x000f280000100800 */
[----:B------:R-:W4:Y:S04]  /*1b2e0*/  LDL R14, [R1+0x534] ;  /* 0x00053400010e7983 */ /* 0x000f280000100800 */
[----:B---3--:R0:W-:Y:S04]  /*1b2f0*/  STL [R1+0x14], R6 ;  /* 0x0000140601007387 */ /* 0x0081e80000100800 */
[----:B0-----:R-:W3:Y:S01]  /*1b300*/  LDL R6, [R1+0x538] ;  /* 0x0005380001067983 */ /* 0x001ee20000100800 */
[----:B------:R-:W-:-:S02]  /*1b310*/  PRMT R3, RZ, 0x7610, R3 ;  /* 0x00007610ff037816 */ /* 0x000fc40000000003 */
[----:B------:R-:W-:Y:S01]  /*1b320*/  PRMT R2, RZ, 0x7610, R2 ;  /* 0x00007610ff027816 */ /* 0x000fe20000000002 */
[----:B------:R-:W3:Y:S01]  /*1b330*/  LDL.LU R13, [R1+0x2e0] ;  /* 0x0002e000010d7983 */ /* 0x000ee20000300800 */
[----:B------:R-:W-:-:S03]  /*1b340*/  PRMT R5, RZ, 0x7610, R5 ;  /* 0x00007610ff057816 */ /* 0x000fc60000000005 */
[----:B--2---:R4:W-:Y:S02]  /*1b350*/  STS.U16 [R7+0x8780], R8 ;  /* 0x0087800807007388 */ /* 0x0049e40000000400 */
[----:B----4-:R-:W-:Y:S02]  /*1b360*/  @!P4 IMAD.MOV.U32 R8, RZ, RZ, R4 ;  /* 0x000000ffff08c224 */ /* 0x010fe400078e0004 */
[----:B------:R-:W2:Y:S04]  /*1b370*/  LDL R4, [R1+0x52c] ;  /* 0x00052c0001047983 */ /* 0x000ea80000100800 */
[----:B------:R0:W4:Y:S02]  /*1b380*/  @!P4 LDG.E.U16 R3, [R8.64] ;  /* 0x000000080803c981 */ /* 0x000124000c1e1500 */
[----:B0-----:R-:W-:-:S02]  /*1b390*/  @!P0 IMAD.MOV.U32 R8, RZ, RZ, R20 ;  /* 0x000000ffff088224 */ /* 0x001fc400078e0014 */
[----:B------:R-:W-:-:S05]  /*1b3a0*/  @!P0 IMAD.MOV.U32 R9, RZ, RZ, R22 ;  /* 0x000000ffff098224 */ /* 0x000fca00078e0016 */
[----:B------:R3:W2:Y:S02]  /*1b3b0*/  @!P0 LDG.E.U16 R2, [R8.64] ;  /* 0x0000000808028981 */ /* 0x0006a4000c1e1500 */
[----:B---3--:R-:W-:Y:S02]  /*1b3c0*/  @!P4 IMAD.MOV.U32 R8, RZ, RZ, R6 ;  /* 0x000000ffff08c224 */ /* 0x008fe400078e0006 */
[----:B------:R-:W-:-:S05]  /*1b3d0*/  @!P4 IMAD.MOV.U32 R9, RZ, RZ, R14 ;  /* 0x000000ffff09c224 */ /* 0x000fca00078e000e */
[----:B------:R-:W3:Y:S04]  /*1b3e0*/  @!P4 LDG.E.U16 R5, [R8.64] ;  /* 0x000000080805c981 */ /* 0x000ee8000c1e1500 */
[----:B------:R-:W-:Y:S04]  /*1b3f0*/  STS.U16 [R7+0x8980], R10 ;  /* 0x0089800a07007388 */ /* 0x000fe80000000400 */
[----:B------:R-:W-:Y:S04]  /*1b400*/  STS.U16 [R7+0x8b80], R12 ;  /* 0x008b800c07007388 */ /* 0x000fe80000000400 */
[----:B----4-:R0:W-:Y:S04]  /*1b410*/  STL [R1+0x10], R3 ;  /* 0x0000100301007387 */ /* 0x0101e80000100800 */
[----:B0-----:R-:W4:Y:S04]  /*1b420*/  LDL R3, [R1+0x530] ;  /* 0x0005300001037983 */ /* 0x001f280000100800 */
[----:B------:R-:W4:Y:S04]  /*1b430*/  LDL.LU R10, [R1+0x2dc] ;  /* 0x0002dc00010a7983 */ /* 0x000f280000300800 */
[----:B------:R-:W4:Y:S04]  /*1b440*/  LDL R12, [R1+0x4b4] ;  /* 0x0004b400010c7983 */ /* 0x000f280000100800 */
[----:B--2---:R0:W-:Y:S04]  /*1b450*/  STL [R1+0xc], R2 ;  /* 0x00000c0201007387 */ /* 0x0041e80000100800 */
[----:B0-----:R-:W2:Y:S04]  /*1b460*/  LDL R2, [R1+0x4b8] ;  /* 0x0004b80001027983 */ /* 0x001ea80000100800 */
[----:B------:R-:W2:Y:S04]  /*1b470*/  LDL.LU R14, [R1+0x2d8] ;  /* 0x0002d800010e7983 */ /* 0x000ea80000300800 */
[----:B------:R-:W2:Y:S04]  /*1b480*/  LDL R6, [R1+0x4ac] ;  /* 0x0004ac0001067983 */ /* 0x000ea80000100800 */
[----:B---3--:R0:W-:Y:S04]  /*1b490*/  STL [R1+0x8], R5 ;  /* 0x0000080501007387 */ /* 0x0081e80000100800 */
[----:B0-----:R-:W3:Y:S01]  /*1b4a0*/  LDL R5, [R1+0x4b0] ;  /* 0x0004b00001057983 */ /* 0x001ee20000100800 */
[----:B------:R-:W-:Y:S01]  /*1b4b0*/  PRMT R0, RZ, 0x7610, R0 ;  /* 0x00007610ff007816 */ /* 0x000fe20000000000 */
[----:B------:R-:W-:Y:S01]  /*1b4c0*/  @!P0 IMAD.MOV.U32 R9, RZ, RZ, R4 ;  /* 0x000000ffff098224 */ /* 0x000fe200078e0004 */
[----:B------:R-:W-:Y:S01]  /*1b4d0*/  PRMT R26, RZ, 0x7610, R26 ;  /* 0x00007610ff1a7816 */ /* 0x000fe2000000001a */
[----:B------:R-:W3:Y:S01]  /*1b4e0*/  LDL R4, [R1+0x434] ;  /* 0x0004340001047983 */ /* 0x000ee20000100800 */
[----:B------:R-:W-:Y:S01]  /*1b4f0*/  PRMT R24, RZ, 0x7610, R24 ;  /* 0x00007610ff187816 */ /* 0x000fe20000000018 */
[----:B----4-:R-:W-:-:S02]  /*1b500*/  @!P0 IMAD.MOV.U32 R8, RZ, RZ, R3 ;  /* 0x000000ffff088224 */ /* 0x010fc400078e0003 */
[----:B------:R-:W4:Y:S04]  /*1b510*/  LDL R3, [R1+0x438] ;  /* 0x0004380001037983 */ /* 0x000f280000100800 */
[----:B------:R0:W4:Y:S02]  /*1b520*/  @!P0 LDG.E.U16 R0, [R8.64] ;  /* 0x0000000808008981 */ /* 0x000124000c1e1500 */
[----:B0-----:R-:W-:Y:S02]  /*1b530*/  @!P4 IMAD.MOV.U32 R9, RZ, RZ, R12 ;  /* 0x000000ffff09c224 */ /* 0x001fe400078e000c */
[----:B--2---:R-:W-:-:S05]  /*1b540*/  @!P4 IMAD.MOV.U32 R8, RZ, RZ, R2 ;  /* 0x000000ffff08c224 */ /* 0x004fca00078e0002 */
[----:B------:R0:W2:Y:S02]  /*1b550*/  @!P4 LDG.E.U16 R26, [R8.64] ;  /* 0x00000008081ac981 */ /* 0x0000a4000c1e1500 */
[----:B0-----:R-:W-:Y:S02]  /*1b560*/  @!P0 IMAD.MOV.U32 R9, RZ, RZ, R6 ;  /* 0x000000ffff098224 */ /* 0x001fe400078e0006 */
[----:B---3--:R-:W-:-:S05]  /*1b570*/  @!P0 IMAD.MOV.U32 R8, RZ, RZ, R5 ;  /* 0x000000ffff088224 */ /* 0x008fca00078e0005 */
[----:B------:R0:W3:Y:S04]  /*1b580*/  @!P0 LDG.E.U16 R24, [R8.64] ;  /* 0x0000000808188981 */ /* 0x0000e8000c1e1500 */
[----:B------:R1:W-:Y:S04]  /*1b590*/  STS.U16 [R7+0x8d80], R11 ;  /* 0x008d800b07007388 */ /* 0x0003e80000000400 */
[----:B-1----:R-:W3:Y:S01]  /*1b5a0*/  LDL.LU R11, [R1+0x2d4] ;  /* 0x0002d400010b7983 */ /* 0x002ee20000300800 */
[----:B0-----:R-:W-:-:S03]  /*1b5b0*/  @!P4 IMAD.MOV.U32 R9, RZ, RZ, R4 ;  /* 0x000000ffff09c224 */ /* 0x001fc600078e0004 */
[----:B------:R-:W-:Y:S04]  /*1b5c0*/  STS.U16 [R7+0x8f80], R15 ;  /* 0x008f800f07007388 */ /* 0x000fe80000000400 */
[----:B------:R-:W-:Y:S01]  /*1b5d0*/  STS.U16 [R7+0x9180], R13 ;  /* 0x0091800d07007388 */ /* 0x000fe20000000400 */
[----:B------:R-:W-:-:S03]  /*1b5e0*/  PRMT R18, RZ, 0x7610, R18 ;  /* 0x00007610ff127816 */ /* 0x000fc60000000012 */
[----:B----4-:R0:W-:Y:S04]  /*1b5f0*/  STL [R1+0x1a94], R0 ;  /* 0x001a940001007387 */ /* 0x0101e80000100800 */
[----:B------:R-:W4:Y:S01]  /*1b600*/  LDL.LU R12, [R1+0x2d0] ;  /* 0x0002d000010c7983 */ /* 0x000f220000300800 */
[----:B------:R-:W-:-:S05]  /*1b610*/  @!P4 IMAD.MOV.U32 R8, RZ, RZ, R3 ;  /* 0x000000ffff08c224 */ /* 0x000fca00078e0003 */
[----:B------:R1:W4:Y:S04]  /*1b620*/  @!P4 LDG.E.U16 R18, [R8.64] ;  /* 0x000000080812c981 */ /* 0x000328000c1e1500 */
[----:B--2---:R-:W-:Y:S04]  /*1b630*/  STL [R1+0x1a98], R26 ;  /* 0x001a981a01007387 */ /* 0x004fe80000100800 */
[----:B------:R-:W1:Y:S04]  /*1b640*/  LDL R2, [R1+0x42c] ;  /* 0x00042c0001027983 */ /* 0x000e680000100800 */
[----:B0-----:R-:W2:Y:S04]  /*1b650*/  LDL R0, [R1+0x430] ;  /* 0x0004300001007983 */ /* 0x001ea80000100800 */
[----:B------:R-:W4:Y:S04]  /*1b660*/  LDL.LU R13, [R1+0x2cc] ;  /* 0x0002cc00010d7983 */ /* 0x000f280000300800 */
[----:B---3--:R-:W-:Y:S04]  /*1b670*/  STL [R1+0x1a9c], R24 ;  /* 0x001a9c1801007387 */ /* 0x008fe80000100800 */
[----:B------:R-:W3:Y:S04]  /*1b680*/  LDL R6, [R1+0x3b4] ;  /* 0x0003b40001067983 */ /* 0x000ee80000100800 */
[----:B------:R-:W4:Y:S01]  /*1b690*/  LDL R4, [R1+0x3b8] ;  /* 0x0003b80001047983 */ /* 0x000f220000100800 */
[----:B------:R-:W-:-:S03]  /*1b6a0*/  PRMT R16, RZ, 0x7610, R16 ;  /* 0x00007610ff107816 */ /* 0x000fc60000000010 */
[----:B------:R-:W-:Y:S04]  /*1b6b0*/  STS.U16 [R7+0x9380], R10 ;  /* 0x0093800a07007388 */ /* 0x000fe80000000400 */
[----:B------:R-:W-:Y:S04]  /*1b6c0*/  STS.U16 [R7+0x9580], R14 ;  /* 0x0095800e07007388 */ /* 0x000fe80000000400 */
[----:B------:R3:W-:Y:S04]  /*1b6d0*/  STS.U16 [R7+0x9780], R11 ;  /* 0x0097800b07007388 */ /* 0x0007e80000000400 */
[----:B------:R-:W4:Y:S04]  /*1b6e0*/  LDL R3, [R1+0x3b0] ;  /* 0x0003b00001037983 */ /* 0x000f280000100800 */
[----:B------:R-:W4:Y:S01]  /*1b6f0*/  LDL.LU R15, [R1+0x2c8] ;  /* 0x0002c800010f7983 */ /* 0x000f220000300800 */
[----:B-1----:R-:W-:-:S02]  /*1b700*/  @!P0 IMAD.MOV.U32 R9, RZ, RZ, R2 ;  /* 0x000000ffff098224 */ /* 0x002fc400078e0002 */
[----:B--2---:R-:W-:-:S05]  /*1b710*/  @!P0 IMAD.MOV.U32 R8, RZ, RZ, R0 ;  /* 0x000000ffff088224 */ /* 0x004fca00078e0000 */
[----:B------:R0:W2:Y:S02]  /*1b720*/  @!P0 LDG.E.U16 R16, [R8.64] ;  /* 0x0000000808108981 */ /* 0x0000a4000c1e1500 */
[----:B0-----:R-:W-:Y:S01]  /*1b730*/  PRMT R8, RZ, 0x7610, R8 ;  /* 0x00007610ff087816 */ /* 0x001fe20000000008 */
[----:B---3--:R-:W-:Y:S02]  /*1b740*/  @!P4 IMAD.MOV.U32 R11, RZ, RZ, R6 ;  /* 0x000000ffff0bc224 */ /* 0x008fe400078e0006 */
[----:B----4-:R-:W-:-:S05]  /*1b750*/  @!P4 IMAD.MOV.U32 R10, RZ, RZ, R4 ;  /* 0x000000ffff0ac224 */ /* 0x010fca00078e0004 */
[----:B------:R0:W3:Y:S04]  /*1b760*/  @!P4 LDG.E.U16 R8, [R10.64] ;  /* 0x000000080a08c981 */ /* 0x0000e8000c1e1500 */
[----:B------:R-:W-:Y:S04]  /*1b770*/  STL [R1+0x1aa0], R18 ;  /* 0x001aa01201007387 */ /* 0x000fe80000100800 */
[----:B------:R-:W4:Y:S04]  /*1b780*/  LDL R5, [R1+0x3ac] ;  /* 0x0003ac0001057983 */ /* 0x000f280000100800 */
[----:B------:R-:W4:Y:S04]  /*1b790*/  LDL R2, [R1+0x320] ;  /* 0x0003200001027983 */ /* 0x000f280000100800 */
[----:B------:R-:W4:Y:S04]  /*1b7a0*/  LDL R0, [R1+0x324] ;  /* 0x0003240001007983 */ /* 0x000f280000100800 */
[----:B------:R-:W4:Y:S01]  /*1b7b0*/  LDL.LU R14, [R1+0x294] ;  /* 0x00029400010e7983 */ /* 0x000f220000300800 */
[----:B0-----:R-:W-:-:S03]  /*1b7c0*/  @!P0 IMAD.MOV.U32 R10, RZ, RZ, R3 ;  /* 0x000000ffff0a8224 */ /* 0x001fc600078e0003 */
[----:B--2---:R-:W-:Y:S04]  /*1b7d0*/  STL [R1+0x1aa4], R16 ;  /* 0x001aa41001007387 */ /* 0x004fe80000100800 */
[----:B------:R-:W2:Y:S04]  /*1b7e0*/  LDL.LU R20, [R1+0x28c] ;  /* 0x00028c0001147983 */ /* 0x000ea80000300800 */
[----:B---3--:R0:W-:Y:S04]  /*1b7f0*/  STL [R1+0x1aa8], R8 ;  /* 0x001aa80801007387 */ /* 0x0081e80000100800 */
[----:B------:R-:W3:Y:S01]  /*1b800*/  LDL R4, [R1+0x31c] ;  /* 0x00031c0001047983 */ /* 0x000ee20000100800 */
[----:B----4-:R-:W-:-:S03]  /*1b810*/  @!P0 IMAD.MOV.U32 R11, RZ, RZ, R5 ;  /* 0x000000ffff0b8224 */ /* 0x010fc600078e0005 */
[----:B------:R-:W4:Y:S04]  /*1b820*/  LDL R3, [R1+0xccc] ;  /* 0x000ccc0001037983 */ /* 0x000f280000100800 */
[----:B0-----:R-:W2:Y:S04]  /*1b830*/  LDL R8, [R1+0x318] ;  /* 0x0003180001087983 */ /* 0x001ea80000100800 */
[----:B------:R-:W4:Y:S01]  /*1b840*/  LDL R5, [R1+0xcc0] ;  /* 0x000cc00001057983 */ /* 0x000f220000100800 */
[----:B------:R-:W-:-:S03]  /*1b850*/  PRMT R9, RZ, 0x7610, R9 ;  /* 0x00007610ff097816 */ /* 0x000fc60000000009 */
[----:B------:R0:W-:Y:S04]  /*1b860*/  STS.U16 [R7+0x9980], R12 ;  /* 0x0099800c07007388 */ /* 0x0001e80000000400 */
[----:B------:R1:W4:Y:S04]  /*1b870*/  @!P0 LDG.E.U16 R9, [R10.64] ;  /* 0x000000080a098981 */ /* 0x000328000c1e1500 */
[----:B------:R1:W-:Y:S01]  /*1b880*/  STS.U16 [R7+0x9b80], R13 ;  /* 0x009b800d07007388 */ /* 0x0003e20000000400 */
[----:B0-----:R-:W-:Y:S01]  /*1b890*/  @!P4 IMAD.MOV.U32 R12, RZ, RZ, R0 ;  /* 0x000000ffff0cc224 */ /* 0x001fe200078e0000 */
[----:B-1----:R-:W-:Y:S01]  /*1b8a0*/  PRMT R10, RZ, 0x7610, R10 ;  /* 0x00007610ff0a7816 */ /* 0x002fe2000000000a */
[----:B------:R-:W-:Y:S01]  /*1b8b0*/  @!P4 IMAD.MOV.U32 R13, RZ, RZ, R2 ;  /* 0x000000ffff0dc224 */ /* 0x000fe200078e0002 */
[----:B------:R-:W-:-:S04]  /*1b8c0*/  PRMT R11, RZ, 0x7610, R11 ;  /* 0x00007610ff0b7816 */ /* 0x000fc8000000000b */
[----:B------:R3:W4:Y:S04]  /*1b8d0*/  @!P4 LDG.E.U16 R10, [R12.64] ;  /* 0x000000080c0ac981 */ /* 0x000728000c1e1500 */
[----:B------:R-:W-:Y:S04]  /*1b8e0*/  STS.U16 [R7+0x9d80], R15 ;  /* 0x009d800f07007388 */ /* 0x000fe80000000400 */
[----:B------:R4:W-:Y:S01]  /*1b8f0*/  STS.U16 [R7+0x9f80], R14 ;  /* 0x009f800e07007388 */ /* 0x0009e20000000400 */
[----:B---3--:R-:W-:Y:S02]  /*1b900*/  @!P0 IMAD.MOV.U32 R12, RZ, RZ, R4 ;  /* 0x000000ffff0c8224 */ /* 0x008fe400078e0004 */
[----:B--2---:R-:W-:-:S02]  /*1b910*/  @!P0 IMAD.MOV.U32 R13, RZ, RZ, R8 ;  /* 0x000000ffff0d8224 */ /* 0x004fc400078e0008 */
[----:B----4-:R-:W-:-:S03]  /*1b920*/  @!P4 IMAD.MOV.U32 R14, RZ, RZ, R3 ;  /* 0x000000ffff0ec224 */ /* 0x010fc600078e0003 */
[----:B------:R0:W2:Y:S01]  /*1b930*/  @!P0 LDG.E.U16 R11, [R12.64] ;  /* 0x000000080c0b8981 */ /* 0x0000a2000c1e1500 */
[----:B------:R-:W-:Y:S01]  /*1b940*/  @!P4 IMAD.MOV.U32 R15, RZ, RZ, R5 ;  /* 0x000000ffff0fc224 */ /* 0x000fe200078e0005 */
[----:B0-----:R-:W-:-:S06]  /*1b950*/  PRMT R12, RZ, 0x7610, R12 ;  /* 0x00007610ff0c7816 */ /* 0x001fcc000000000c */
[----:B------:R-:W3:Y:S04]  /*1b960*/  @!P4 LDG.E.U16 R12, [R14.64] ;  /* 0x000000080e0cc981 */ /* 0x000ee8000c1e1500 */
[----:B------:R0:W-:Y:S04]  /*1b970*/  STL [R1+0x1aac], R9 ;  /* 0x001aac0901007387 */ /* 0x0001e80000100800 */
[----:B------:R-:W4:Y:S04]  /*1b980*/  LDL.LU R22, [R1+0x290] ;  /* 0x0002900001167983 */ /* 0x000f280000300800 */
[----:B------:R-:W4:Y:S04]  /*1b990*/  LDL R2, [R1+0xcc8] ;  /* 0x000cc80001027983 */ /* 0x000f280000100800 */
[----:B------:R-:W4:Y:S04]  /*1b9a0*/  LDL R0, [R1+0xcd4] ;  /* 0x000cd40001007983 */ /* 0x000f280000100800 */
[----:B------:R-:W-:Y:S04]  /*1b9b0*/  STL [R1+0x1ab0], R10 ;  /* 0x001ab00a01007387 */ /* 0x000fe80000100800 */
[----:B------:R-:W4:Y:S04]  /*1b9c0*/  LDL.LU R6, [R1+0x29c] ;  /* 0x00029c0001067983 */ /* 0x000f280000300800 */
[----:B------:R-:W4:Y:S04]  /*1b9d0*/  LDL.LU R4, [R1+0x2ac] ;  /* 0x0002ac0001047983 */ /* 0x000f280000300800 */
[----:B--2---:R-:W-:Y:S04]  /*1b9e0*/  STL [R1+0x1ab4], R11 ;  /* 0x001ab40b01007387 */ /* 0x004fe80000100800 */
[----:B0-----:R-:W2:Y:S04]  /*1b9f0*/  LDL R9, [R1+0xa24] ;  /* 0x000a240001097983 */ /* 0x001ea80000100800 */
[----:B------:R-:W2:Y:S04]  /*1ba00*/  LDL R8, [R1+0xa28] ;  /* 0x000a280001087983 */ /* 0x000ea80000100800 */
[----:B---3--:R-:W-:Y:S04]  /*1ba10*/  STL [R1+0x1ab8], R12 ;  /* 0x001ab80c01007387 */ /* 0x008fe80000100800 */
[----:B------:R-:W3:Y:S04]  /*1ba20*/  LDL.LU R26, [R1+0x2b4] ;  /* 0x0002b400011a7983 */ /* 0x000ee80000300800 */
[----:B------:R-:W3:Y:S04]  /*1ba30*/  LDL R5, [R1+0xa1c] ;  /* 0x000a1c0001057983 */ /* 0x000ee80000100800 */
[----:B------:R-:W3:Y:S01]  /*1ba40*/  LDL R3, [R1+0xa20] ;  /* 0x000a200001037983 */ /* 0x000ee20000100800 */
[----:B------:R-:W-:Y:S01]  /*1ba50*/  PRMT R13, RZ, 0x7610, R13 ;  /* 0x00007610ff0d7816 */ /* 0x000fe2000000000d */
[----:B----4-:R-:W-:-:S02]  /*1ba60*/  @!P0 IMAD.MOV.U32 R15, RZ, RZ, R2 ;  /* 0x000000ffff0f8224 */ /* 0x010fc400078e0002 */
[----:B------:R-:W-:Y:S01]  /*1ba70*/  @!P0 IMAD.MOV.U32 R14, RZ, RZ, R0 ;  /* 0x000000ffff0e8224 */ /* 0x000fe200078e0000 */
[----:B------:R-:W-:Y:S02]  /*1ba80*/  PRMT R17, RZ, 0x7610, R17 ;  /* 0x00007610ff117816 */ /* 0x000fe40000000011 */
[----:B------:R-:W-:Y:S01]  /*1ba90*/  PRMT R19, RZ, 0x7610, R19 ;  /* 0x00007610ff137816 */ /* 0x000fe20000000013 */
[----:B------:R-:W0:Y:S04]  /*1baa0*/  S2R R28, SR_TID.X ;  /* 0x00000000001c7919 */ /* 0x000e280000002100 */
[----:B------:R2:W4:Y:S04]  /*1bab0*/  @!P0 LDG.E.U16 R13, [R14.64] ;  /* 0x000000080e0d8981 */ /* 0x000528000c1e1500 */
[----:B------:R-:W4:Y:S04]  /*1bac0*/  LDL R2, [R1+0x9a4] ;  /* 0x0009a40001027983 */ /* 0x000f280000100800 */
[----:B------:R-:W4:Y:S04]  /*1bad0*/  LDL R0, [R1+0x9a8] ;  /* 0x0009a80001007983 */ /* 0x000f280000100800 */
[----:B------:R-:W4:Y:S01]  /*1bae0*/  LDL.LU R7, [R1+0x2bc] ;  /* 0x0002bc0001077983 */ /* 0x000f220000300800 */
[----:B--2---:R-:W-:-:S02]  /*1baf0*/  @!P4 IMAD.MOV.U32 R15, RZ, RZ, R9 ;  /* 0x000000ffff0fc224 */ /* 0x004fc400078e0009 */
[----:B------:R-:W-:-:S05]  /*1bb00*/  @!P4 IMAD.MOV.U32 R14, RZ, RZ, R8 ;  /* 0x000000ffff0ec224 */ /* 0x000fca00078e0008 */
[----:B------:R3:W2:Y:S02]  /*1bb10*/  @!P4 LDG.E.U16 R17, [R14.64] ;  /* 0x000000080e11c981 */ /* 0x0006a4000c1e1500 */
[----:B---3--:R-:W-:Y:S02]  /*1bb20*/  @!P0 IMAD.MOV.U32 R15, RZ, RZ, R5 ;  /* 0x000000ffff0f8224 */ /* 0x008fe400078e0005 */
[----:B------:R-:W-:-:S05]  /*1bb30*/  @!P0 IMAD.MOV.U32 R14, RZ, RZ, R3 ;  /* 0x000000ffff0e8224 */ /* 0x000fca00078e0003 */
[----:B------:R-:W3:Y:S01]  /*1bb40*/  @!P0 LDG.E.U16 R19, [R14.64] ;  /* 0x000000080e138981 */ /* 0x000ee2000c1e1500 */
[----:B0-----:R-:W-:-:S05]  /*1bb50*/  LOP3.LUT R28, R28, 0x3f, RZ, 0xc0, !PT ;  /* 0x0000003f1c1c7812 */ /* 0x001fca00078ec0ff */
[----:B------:R-:W-:-:S05]  /*1bb60*/  IMAD.SHL.U32 R28, R28, 0x2, RZ ;  /* 0x000000021c1c7824 */ /* 0x000fca00078e00ff */
[----:B------:R0:W-:Y:S04]  /*1bb70*/  STS.U16 [R28], R20 ;  /* 0x000000141c007388 */ /* 0x0001e80000000400 */
[----:B------:R1:W-:Y:S04]  /*1bb80*/  STS.U16 [R28+0x80], R22 ;  /* 0x000080161c007388 */ /* 0x0003e80000000400 */
[----:B0-----:R-:W3:Y:S04]  /*1bb90*/  LDL.LU R20, [R1+0x2c4] ;  /* 0x0002c40001147983 */ /* 0x001ee80000300800 */
[----:B----4-:R-:W-:Y:S04]  /*1bba0*/  STL [R1+0x1abc], R13 ;  /* 0x001abc0d01007387 */ /* 0x010fe80000100800 */
[----:B-1----:R-:W4:Y:S04]  /*1bbb0*/  LDL.LU R22, [R1+0x2b8] ;  /* 0x0002b80001167983 */ /* 0x002f280000300800 */
[----:B------:R-:W4:Y:S04]  /*1bbc0*/  LDL R9, [R1+0x99c] ;  /* 0x00099c0001097983 */ /* 0x000f280000100800 */
[----:B------:R-:W4:Y:S04]  /*1bbd0*/  LDL R8, [R1+0x9a0] ;  /* 0x0009a00001087983 */ /* 0x000f280000100800 */
[----:B------:R0:W-:Y:S04]  /*1bbe0*/  STS.U16 [R28+0x800], R6 ;  /* 0x000800061c007388 */ /* 0x0001e80000000400 */
[----:B------:R1:W-:Y:S04]  /*1bbf0*/  STS.U16 [R28+0x880], R4 ;  /* 0x000880041c007388 */ /* 0x0003e80000000400 */
[----:B--2---:R-:W-:Y:S04]  /*1bc00*/  STL [R1+0x1ac0], R17 ;  /* 0x001ac01101007387 */ /* 0x004fe80000100800 */
[----:B0-----:R-:W2:Y:S04]  /*1bc10*/  LDL R6, [R1+0x924] ;  /* 0x0009240001067983 */ /* 0x001ea80000100800 */
[----:B------:R-:W2:Y:S04]  /*1bc20*/  LDL R5, [R1+0x928] ;  /* 0x0009280001057983 */ /* 0x000ea80000100800 */
[----:B---3--:R-:W-:Y:S04]  /*1bc30*/  STL [R1+0x1ac4], R19 ;  /* 0x001ac41301007387 */ /* 0x008fe80000100800 */
[----:B-1----:R-:W3:Y:S04]  /*1bc40*/  LDL R4, [R1+0x91c] ;  /* 0x00091c0001047983 */ /* 0x002ee80000100800 */
[----:B------:R-:W3:Y:S01]  /*1bc50*/  LDL R3, [R1+0x920] ;  /* 0x0009200001037983 */ /* 0x000ee20000100800 */
[----:B------:R-:W-:-:S02]  /*1bc60*/  @!P4 IMAD.MOV.U32 R14, RZ, RZ, R0 ;  /* 0x000000ffff0ec224 */ /* 0x000fc400078e0000 */
[----:B------:R-:W-:Y:S01]  /*1bc70*/  @!P4 IMAD.MOV.U32 R15, RZ, RZ, R2 ;  /* 0x000000ffff0fc224 */ /* 0x000fe200078e0002 */
[----:B------:R-:W3:Y:S04]  /*1bc80*/  LDL R0, [R1+0x8a8] ;  /* 0x0008a80001007983 */ /* 0x000ee80000100800 */
[----:B------:R-:W3:Y:S01]  /*1bc90*/  LDL R2, [R1+0x8a4] ;  /* 0x0008a40001027983 */ /* 0x000ee20000100800 */
[----:B------:R-:W-:Y:S02]  /*1bca0*/  PRMT R21, RZ, 0x7610, R21 ;  /* 0x00007610ff157816 */ /* 0x000fe40000000015 */
[----:B------:R-:W-:-:S04]  /*1bcb0*/  PRMT R23, RZ, 0x7610, R23 ;  /* 0x00007610ff177816 */ /* 0x000fc80000000017 */
[----:B------:R4:W3:Y:S01]  /*1bcc0*/  @!P4 LDG.E.U16 R21, [R14.64] ;  /* 0x000000080e15c981 */ /* 0x0008e2000c1e1500 */
[----:B------:R-:W-:Y:S01]  /*1bcd0*/  PRMT R25, RZ, 0x7610, R25 ;  /* 0x00007610ff197816 */ /* 0x000fe20000000019 */
[----:B----4-:R-:W-:Y:S02]  /*1bce0*/  @!P0 IMAD.MOV.U32 R15, RZ, RZ, R9 ;  /* 0x000000ffff0f8224 */ /* 0x010fe400078e0009 */
[----:B------:R-:W-:-:S05]  /*1bcf0*/  @!P0 IMAD.MOV.U32 R14, RZ, RZ, R8 ;  /* 0x000000ffff0e8224 */ /* 0x000fca00078e0008 */
[----:B------:R2:W4:Y:S01]  /*1bd00*/  @!P0 LDG.E.U16 R23, [R14.64] ;  /* 0x000000080e178981 */ /* 0x000522000c1e1500 */
[----:B------:R-:W-:Y:S01]  /*1bd10*/  PRMT R27, RZ, 0x7610, R27 ;  /* 0x00007610ff1b7816 */ /* 0x000fe2000000001b */
[----:B--2---:R-:W-:Y:S02]  /*1bd20*/  @!P4 IMAD.MOV.U32 R15, RZ, RZ, R6 ;  /* 0x000000ffff0fc224 */ /* 0x004fe400078e0006 */
[----:B------:R-:W-:-:S05]  /*1bd30*/  @!P4 IMAD.MOV.U32 R14, RZ, RZ, R5 ;  /* 0x000000ffff0ec224 */ /* 0x000fca00078e0005 */
[----:B------:R3:W2:Y:S02]  /*1bd40*/  @!P4 LDG.E.U16 R25, [R14.64] ;  /* 0x000000080e19c981 */ /* 0x0006a4000c1e1500 */
[----:B---3--:R-:W-:Y:S02]  /*1bd50*/  @!P0 IMAD.MOV.U32 R15, RZ, RZ, R4 ;  /* 0x000000ffff0f8224 */ /* 0x008fe400078e0004 */
[----:B------:R-:W-:-:S05]  /*1bd60*/  @!P0 IMAD.MOV.U32 R14, RZ, RZ, R3 ;  /* 0x000000ffff0e8224 */ /* 0x000fca00078e0003 */
[----:B------:R0:W3:Y:S01]  /*1bd70*/  @!P0 LDG.E.U16 R27, [R14.64] ;  /* 0x000000080e1b8981 */ /* 0x0000e2000c1e1500 */
[----:B------:R-:W-:Y:S01]  /*1bd80*/  PRMT R29, RZ, 0x7610, R29 ;  /* 0x00007610ff1d7816 */ /* 0x000fe2000000001d */
[----:B0-----:R-:W-:Y:S02]  /*1bd90*/  @!P4 IMAD.MOV.U32 R14, RZ, RZ, R0 ;  /* 0x000000ffff0ec224 */ /* 0x001fe400078e0000 */
[----:B------:R-:W-:-:S05]  /*1bda0*/  @!P4 IMAD.MOV.U32 R15, RZ, RZ, R2 ;  /* 0x000000ffff0fc224 */ /* 0x000fca00078e0002 */
[----:B------:R-:W3:Y:S04]  /*1bdb0*/  @!P4 LDG.E.U16 R29, [R14.64] ;  /* 0x000000080e1dc981 */ /* 0x000ee8000c1e1500 */
[----:B------:R-:W-:Y:S04]  /*1bdc0*/  STL [R1+0x1ac8], R21 ;  /* 0x001ac81501007387 */ /* 0x000fe80000100800 */
[----:B----4-:R-:W-:Y:S04]  /*1bdd0*/  STL [R1+0x1acc], R23 ;  /* 0x001acc1701007387 */ /* 0x010fe80000100800 */
[----:B------:R0:W-:Y:S04]  /*1bde0*/  STS.U16 [R28+0x1000], R26 ;  /* 0x0010001a1c007388 */ /* 0x0001e80000000400 */
[----:B--2---:R-:W-:Y:S04]  /*1bdf0*/  STL [R1+0x1ad0], R25 ;  /* 0x001ad01901007387 */ /* 0x004fe80000100800 */
[----:B---3--:R-:W-:Y:S04]  /*1be00*/  STL [R1+0x1ad4], R27 ;  /* 0x001ad41b01007387 */ /* 0x008fe80000100800 */
        /* <DEDUP_REMOVED lines=9> */
[----:B0-----:R-:W2:Y:S04]  /*1bea0*/  LDL.LU R26, [R1+0x170] ;  /* 0x00017000011a7983 */ /* 0x001ea80000300800 */
[----:B------:R-:W2:Y:S04]  /*1beb0*/  LDL.LU R0, [R1+0x16c] ;  /* 0x00016c0001007983 */ /* 0x000ea80000300800 */
[----:B------:R-:W2:Y:S04]  /*1bec0*/  LDL.LU R2, [R1+0x168] ;  /* 0x0001680001027983 */ /* 0x000ea80000300800 */
[----:B------:R-:W2:Y:S04]  /*1bed0*/  LDL.LU R3, [R1+0x164] ;  /* 0x0001640001037983 */ /* 0x000ea80000300800 */
[----:B------:R-:W2:Y:S04]  /*1bee0*/  LDL.LU R4, [R1+0x160] ;  /* 0x0001600001047983 */ /* 0x000ea80000300800 */
[----:B------:R-:W3:Y:S04]  /*1bef0*/  LDL.LU R5, [R1+0x15c] ;  /* 0x00015c0001057983 */ /* 0x000ee80000300800 */
[----:B------:R0:W-:Y:S04]  /*1bf00*/  STS.U16 [R28+0x1080], R7 ;  /* 0x001080071c007388 */ /* 0x0001e80000000400 */
[----:B------:R-:W3:Y:S04]  /*1bf10*/  LDL.LU R6, [R1+0x158] ;  /* 0x0001580001067983 */ /* 0x000ee80000300800 */
[----:B------:R1:W-:Y:S04]  /*1bf20*/  STS.U16 [R28+0x1880], R22 ;  /* 0x001880161c007388 */ /* 0x0003e80000000400 */
[----:B0-----:R-:W3:Y:S04]  /*1bf30*/  LDL.LU R7, [R1+0x154] ;  /* 0x0001540001077983 */ /* 0x001ee80000300800 */
[----:B------:R0:W-:Y:S04]  /*1bf40*/  STS.U16 [R28+0x1800], R20 ;  /* 0x001800141c007388 */ /* 0x0001e80000000400 */
[----:B-1----:R-:W3:Y:S04]  /*1bf50*/  LDL.LU R22, [R1+0x150] ;  /* 0x0001500001167983 */ /* 0x002ee80000300800 */
[----:B0-----:R-:W3:Y:S04]  /*1bf60*/  LDL.LU R20, [R1+0x14c] ;  /* 0x00014c0001147983 */ /* 0x001ee80000300800 */
        /* <DEDUP_REMOVED lines=40> */
[----:B--2---:R0:W-:Y:S04]  /*1c1f0*/  STS.U16 [R28+0x5080], R4 ;  /* 0x005080041c007388 */ /* 0x0041e80000000400 */
[----:B0-----:R-:W2:Y:S04]  /*1c200*/  LDL.LU R4, [R1+0x140] ;  /* 0x0001400001047983 */ /* 0x001ea80000300800 */
[----:B--2---:R0:W-:Y:S04]  /*1c210*/  STL [R1+0x1b14], R4 ;  /* 0x001b140401007387 */ /* 0x0041e80000100800 */
[----:B0-----:R-:W2:Y:S04]  /*1c220*/  LDL.LU R4, [R1+0x144] ;  /* 0x0001440001047983 */ /* 0x001ea80000300800 */
[----:B---3--:R-:W-:Y:S04]  /*1c230*/  STS.U16 [R28+0x6080], R22 ;  /* 0x006080161c007388 */ /* 0x008fe80000000400 */
[----:B------:R-:W-:Y:S04]  /*1c240*/  STS.U16 [R28+0x2000], R13 ;  /* 0x0020000d1c007388 */ /* 0x000fe80000000400 */
[----:B------:R-:W-:Y:S04]  /*1c250*/  STS.U16 [R28+0x2080], R12 ;  /* 0x0020800c1c007388 */ /* 0x000fe80000000400 */
[----:B--2---:R0:W-:Y:S04]  /*1c260*/  STL [R1+0x1b18], R4 ;  /* 0x001b180401007387 */ /* 0x0041e80000100800 */
[----:B0-----:R-:W2:Y:S04]  /*1c270*/  LDL.LU R4, [R1+0x148] ;  /* 0x0001480001047983 */ /* 0x001ea80000300800 */
        /* <DEDUP_REMOVED lines=11> */
[----:B----4-:R0:W-:Y:S04]  /*1c330*/  STS.U16 [R28+0x2800], R11 ;  /* 0x0028000b1c007388 */ /* 0x0101e80000000400 */
[----:B------:R-:W4:Y:S04]  /*1c340*/  LDL.LU R12, [R1+0x110] ;  /* 0x00011000010c7983 */ /* 0x000f280000300800 */
[----:B------:R1:W-:Y:S04]  /*1c350*/  STS.U16 [R28+0x2880], R10 ;  /* 0x0028800a1c007388 */ /* 0x0003e80000000400 */
[----:B0-----:R-:W3:Y:S04]  /*1c360*/  LDL.LU R11, [R1+0x10c] ;  /* 0x00010c00010b7983 */ /* 0x001ee80000300800 */
[----:B------:R0:W-:Y:S04]  /*1c370*/  STS.U16 [R28+0x3000], R9 ;  /* 0x003000091c007388 */ /* 0x0001e80000000400 */
[----:B-1----:R-:W3:Y:S04]  /*1c380*/  LDL.LU R10, [R1+0x108] ;  /* 0x00010800010a7983 */ /* 0x002ee80000300800 */
        /* <DEDUP_REMOVED lines=24> */
[----:B0-----:R-:W3:Y:S04]  /*1c510*/  LDL.LU R20, [R1+0xd4] ;  /* 0x0000d40001147983 */ /* 0x001ee80000300800 */
[----:B--2---:R0:W-:Y:S04]  /*1c520*/  STS.U16 [R28+0x6880], R4 ;  /* 0x006880041c007388 */ /* 0x0041e80000000400 */
[----:B0-----:R-:W2:Y:S04]  /*1c530*/  LDL.LU R4, [R1+0x1b18] ;  /* 0x001b180001047983 */ /* 0x001ea80000300800 */
[----:B--2---:R0:W-:Y:S04]  /*1c540*/  STS.U16 [R28+0x7000], R4 ;  /* 0x007000041c007388 */ /* 0x0041e80000000400 */
[----:B0-----:R-:W2:Y:S04]  /*1c550*/  LDL.LU R4, [R1+0x1b14] ;  /* 0x001b140001047983 */ /* 0x001ea80000300800 */
[----:B--2---:R0:W-:Y:S04]  /*1c560*/  STS.U16 [R28+0x7080], R4 ;  /* 0x007080041c007388 */ /* 0x0041e80000000400 */
[----:B0-----:R-:W2:Y:S04]  /*1c570*/  LDL.LU R4, [R1+0x1b10] ;  /* 0x001b100001047983 */ /* 0x001ea80000300800 */
[----:B---3--:R-:W-:Y:S04]  /*1c580*/  STS.U16 [R28+0x7800], R15 ;  /* 0x0078000f1c007388 */ /* 0x008fe80000000400 */
[----:B------:R-:W-:Y:S04]  /*1c590*/  STS.U16 [R28+0x7880], R14 ;  /* 0x0078800e1c007388 */ /* 0x000fe80000000400 */
[----:B--2---:R-:W-:Y:S04]  /*1c5a0*/  STS.U16 [R4+0x100], R29 ;  /* 0x0001001d04007388 */ /* 0x004fe80000000400 */
[----:B------:R0:W-:Y:S04]  /*1c5b0*/  STS.U16 [R4+0x180], R22 ;  /* 0x0001801604007388 */ /* 0x0001e80000000400 */
[----:B------:R-:W-:Y:S04]  /*1c5c0*/  STS.U16 [R4+0x900], R27 ;  /* 0x0009001b04007388 */ /* 0x000fe80000000400 */
[----:B------:R-:W-:Y:S04]  /*1c5d0*/  STS.U16 [R4+0x980], R25 ;  /* 0x0009801904007388 */ /* 0x000fe80000000400 */
[----:B------:R-:W-:Y:S04]  /*1c5e0*/  STS.U16 [R4+0x1100], R23 ;  /* 0x0011001704007388 */ /* 0x000fe80000000400 */
[----:B------:R-:W-:Y:S04]  /*1c5f0*/  STS.U16 [R4+0x1180], R21 ;  /* 0x0011801504007388 */ /* 0x000fe80000000400 */
[----:B------:R-:W-:Y:S04]  /*1c600*/  STS.U16 [R4+0x1900], R19 ;  /* 0x0019001304007388 */ /* 0x000fe80000000400 */
[----:B------:R-:W-:Y:S04]  /*1c610*/  STS.U16 [R4+0x1980], R17 ;  /* 0x0019801104007388 */ /* 0x000fe80000000400 */
[----:B------:R-:W-:Y:S04]  /*1c620*/  STS.U16 [R4+0x2100], R13 ;  /* 0x0021000d04007388 */ /* 0x000fe80000000400 */
[----:B----4-:R-:W-:Y:S04]  /*1c630*/  STS.U16 [R4+0x2180], R12 ;  /* 0x0021800c04007388 */ /* 0x010fe80000000400 */
[----:B------:R-:W-:Y:S04]  /*1c640*/  STS.U16 [R4+0x2900], R11 ;  /* 0x0029000b04007388 */ /* 0x000fe80000000400 */
[----:B------:R-:W-:Y:S04]  /*1c650*/  STS.U16 [R4+0x2980], R10 ;  /* 0x0029800a04007388 */ /* 0x000fe80000000400 */
[----:B------:R-:W-:Y:S04]  /*1c660*/  STS.U16 [R4+0x3100], R9 ;  /* 0x0031000904007388 */ /* 0x000fe80000000400 */
[----:B------:R-:W-:Y:S04]  /*1c670*/  STS.U16 [R4+0x3180], R8 ;  /* 0x0031800804007388 */ /* 0x000fe80000000400 */
[----:B------:R-:W-:Y:S04]  /*1c680*/  STS.U16 [R4+0x3900], R16 ;  /* 0x0039001004007388 */ /* 0x000fe80000000400 */
[----:B------:R-:W-:Y:S04]  /*1c690*/  STS.U16 [R4+0x3980], R18 ;  /* 0x0039801204007388 */ /* 0x000fe80000000400 */
[----:B------:R-:W-:Y:S04]  /*1c6a0*/  STS.U16 [R4+0x4100], R24 ;  /* 0x0041001804007388 */ /* 0x000fe80000000400 */
[----:B------:R-:W-:Y:S04]  /*1c6b0*/  STS.U16 [R4+0x4180], R26 ;  /* 0x0041801a04007388 */ /* 0x000fe80000000400 */
[----:B0-----:R-:W2:Y:S04]  /*1c6c0*/  LDL.LU R22, [R1+0xd0] ;  /* 0x0000d00001167983 */ /* 0x001ea80000300800 */
[----:B------:R0:W-:Y:S04]  /*1c6d0*/  STS.U16 [R4+0x4900], R0 ;  /* 0x0049000004007388 */ /* 0x0001e80000000400 */
[----:B0-----:R-:W3:Y:S04]  /*1c6e0*/  LDL.LU R0, [R1] ;  /* 0x0000000001007983 */ /* 0x001ee80000300800 */
[----:B---3--:R0:W-:Y:S04]  /*1c6f0*/  STL [R1+0x1b04], R0 ;  /* 0x001b040001007387 */ /* 0x0081e80000100800 */
[----:B0-----:R-:W3:Y:S04]  /*1c700*/  LDL.LU R0, [R1+0xc4] ;  /* 0x0000c40001007983 */ /* 0x001ee80000300800 */
[----:B---3--:R0:W-:Y:S04]  /*1c710*/  STL [R1+0x1b08], R0 ;  /* 0x001b080001007387 */ /* 0x0081e80000100800 */
[----:B0-----:R-:W3:Y:S04]  /*1c720*/  LDL.LU R0, [R1+0xc8] ;  /* 0x0000c80001007983 */ /* 0x001ee80000300800 */
[----:B------:R-:W-:Y:S04]  /*1c730*/  STS.U16 [R4+0x4980], R2 ;  /* 0x0049800204007388 */ /* 0x000fe80000000400 */
[----:B------:R-:W-:Y:S04]  /*1c740*/  STS.U16 [R4+0x5100], R3 ;  /* 0x0051000304007388 */ /* 0x000fe80000000400 */
[----:B------:R-:W-:Y:S04]  /*1c750*/  STS.U16 [R4+0x5180], R5 ;  /* 0x0051800504007388 */ /* 0x000fe80000000400 */
[----:B------:R-:W-:Y:S04]  /*1c760*/  STS.U16 [R4+0x5900], R6 ;  /* 0x0059000604007388 */ /* 0x000fe80000000400 */
[----:B------:R-:W-:Y:S04]  /*1c770*/  STS.U16 [R4+0x5980], R7 ;  /* 0x0059800704007388 */ /* 0x000fe80000000400 */
[----:B---3--:R0:W-:Y:S04]  /*1c780*/  STL [R1+0x1b0c], R0 ;  /* 0x001b0c0001007387 */ /* 0x0081e80000100800 */
[----:B0-----:R-:W3:Y:S04]  /*1c790*/  LDL.LU R0, [R1+0xcc] ;  /* 0x0000cc0001007983 */ /* 0x001ee80000300800 */
[----:B------:R-:W4:Y:S04]  /*1c7a0*/  LDL.LU R2, [R1+0xc0] ;  /* 0x0000c00001027983 */ /* 0x000f280000300800 */
[----:B------:R-:W4:Y:S04]  /*1c7b0*/  LDL.LU R3, [R1+0xbc] ;  /* 0x0000bc0001037983 */ /* 0x000f280000300800 */
[----:B------:R-:W4:Y:S04]  /*1c7c0*/  LDL.LU R5, [R1+0xb8] ;  /* 0x0000b80001057983 */ /* 0x000f280000300800 */
[----:B------:R-:W4:Y:S04]  /*1c7d0*/  LDL.LU R6, [R1+0xb4] ;  /* 0x0000b40001067983 */ /* 0x000f280000300800 */
[----:B------:R0:W-:Y:S04]  /*1c7e0*/  STS.U16 [R4+0x6100], R20 ;  /* 0x0061001404007388 */ /* 0x0001e80000000400 */
[----:B------:R-:W4:Y:S04]  /*1c7f0*/  LDL.LU R7, [R1+0xb0] ;  /* 0x0000b00001077983 */ /* 0x000f280000300800 */
[----:B--2---:R1:W-:Y:S04]  /*1c800*/  STS.U16 [R4+0x6180], R22 ;  /* 0x0061801604007388 */ /* 0x0043e80000000400 */
[----:B0-----:R-:W2:Y:S04]  /*1c810*/  LDL.LU R20, [R1+0xac] ;  /* 0x0000ac0001147983 */ /* 0x001ea80000300800 */
[----:B-1----:R-:W2:Y:S04]  /*1c820*/  LDL.LU R22, [R1+0xa8] ;  /* 0x0000a80001167983 */ /* 0x002ea80000300800 */
[----:B------:R-:W2:Y:S04]  /*1c830*/  LDL.LU R28, [R1+0xa4] ;  /* 0x0000a400011c7983 */ /* 0x000ea80000300800 */
        /* <DEDUP_REMOVED lines=18> */
[----:B---3--:R0:W-:Y:S04]  /*1c960*/  STS.U16 [R4+0x6900], R0 ;  /* 0x0069000004007388 */ /* 0x0081e80000000400 */
[----:B0-----:R-:W3:Y:S04]  /*1c970*/  LDL.LU R0, [R1+0x1b0c] ;  /* 0x001b0c0001007983 */ /* 0x001ee80000300800 */
[----:B------:R-:W0:Y:S04]  /*1c980*/  S2R R26, SR_TID.X ;  /* 0x00000000001a7919 */ /* 0x000e280000002100 */
[----:B---3--:R1:W-:Y:S04]  /*1c990*/  STS.U16 [R4+0x6980], R0 ;  /* 0x0069800004007388 */ /* 0x0083e80000000400 */
[----:B-1----:R-:W3:Y:S01]  /*1c9a0*/  LDL.LU R0, [R1+0x1b08] ;  /* 0x001b080001007983 */ /* 0x002ee20000300800 */
[----:B0-----:R-:W-:-:S05]  /*1c9b0*/  LOP3.LUT R26, R26, 0x3f, RZ, 0xc0, !PT ;  /* 0x0000003f1a1a7812 */ /* 0x001fca00078ec0ff */
[----:B------:R-:W-:-:S05]  /*1c9c0*/  IMAD.SHL.U32 R26, R26, 0x2, RZ ;  /* 0x000000021a1a7824 */ /* 0x000fca00078e00ff */
[----:B------:R-:W-:Y:S01]  /*1c9d0*/  LOP3.LUT R26, R26, 0x20, RZ, 0x3c, !PT ;  /* 0x000000201a1a7812 */ /* 0x000fe200078e3cff */
[----:B---3--:R0:W-:Y:S04]  /*1c9e0*/  STS.U16 [R4+0x7100], R0 ;  /* 0x0071000004007388 */ /* 0x0081e80000000400 */
[----:B0-----:R-:W3:Y:S04]  /*1c9f0*/  LDL.LU R0, [R1+0x1b04] ;  /* 0x001b040001007983 */ /* 0x001ee80000300800 */
[----:B----4-:R0:W-:Y:S04]  /*1ca00*/  STS.U16 [R4+0x7180], R2 ;  /* 0x0071800204007388 */ /* 0x0101e80000000400 */
[----:B------:R1:W-:Y:S04]  /*1ca10*/  STS.U16 [R4+0x7900], R3 ;  /* 0x0079000304007388 */ /* 0x0003e80000000400 */
[----:B------:R4:W-:Y:S04]  /*1ca20*/  STS.U16 [R4+0x7980], R5 ;  /* 0x0079800504007388 */ /* 0x0009e80000000400 */
[----:B0-----:R-:W3:Y:S04]  /*1ca30*/  LDL.LU R2, [R1+0x1b00] ;  /* 0x001b000001027983 */ /* 0x001ee80000300800 */
[----:B-1----:R-:W3:Y:S04]  /*1ca40*/  LDL.LU R3, [R1+0x1afc] ;  /* 0x001afc0001037983 */ /* 0x002ee80000300800 */
[----:B----4-:R-:W4:Y:S04]  /*1ca50*/  LDL.LU R4, [R1+0x1af8] ;  /* 0x001af80001047983 */ /* 0x010f280000300800 */
[----:B------:R0:W-:Y:S04]  /*1ca60*/  STS.U16 [R26+0x200], R6 ;  /* 0x000200061a007388 */ /* 0x0001e80000000400 */
[----:B------:R-:W4:Y:S04]  /*1ca70*/  LDL.LU R5, [R1+0x1af4] ;  /* 0x001af40001057983 */ /* 0x000f280000300800 */
[----:B------:R1:W-:Y:S04]  /*1ca80*/  STS.U16 [R26+0x280], R7 ;  /* 0x000280071a007388 */ /* 0x0003e80000000400 */
[----:B0-----:R-:W4:Y:S04]  /*1ca90*/  LDL.LU R6, [R1+0x1af0] ;  /* 0x001af00001067983 */ /* 0x001f280000300800 */
[----:B--2---:R0:W-:Y:S04]  /*1caa0*/  STS.U16 [R26+0xa00], R20 ;  /* 0x000a00141a007388 */ /* 0x0041e80000000400 */
[----:B-1----:R-:W2:Y:S04]  /*1cab0*/  LDL.LU R7, [R1+0x1aec] ;  /* 0x001aec0001077983 */ /* 0x002ea80000300800 */
[----:B------:R1:W-:Y:S04]  /*1cac0*/  STS.U16 [R26+0xa80], R22 ;  /* 0x000a80161a007388 */ /* 0x0003e80000000400 */
[----:B0-----:R-:W2:Y:S04]  /*1cad0*/  LDL.LU R20, [R1+0x1ae8] ;  /* 0x001ae80001147983 */ /* 0x001ea80000300800 */
[----:B------:R-:W-:Y:S04]  /*1cae0*/  STS.U16 [R26+0x1200], R28 ;  /* 0x0012001c1a007388 */ /* 0x000fe80000000400 */
[----:B-1----:R-:W2:Y:S04]  /*1caf0*/  LDL.LU R22, [R1+0x1ae4] ;  /* 0x001ae40001167983 */ /* 0x002ea80000300800 */
[----:B------:R0:W-:Y:S04]  /*1cb00*/  STS.U16 [R26+0x1280], R15 ;  /* 0x0012800f1a007388 */ /* 0x0001e80000000400 */
[----:B0-----:R-:W2:Y:S04]  /*1cb10*/  LDL.LU R15, [R1+0x58] ;  /* 0x00005800010f7983 */ /* 0x001ea80000300800 */
        /* <DEDUP_REMOVED lines=17> */
[----:B---3--:R0:W-:Y:S04]  /*1cc30*/  STS.U16 [R26+0x5a80], R0 ;  /* 0x005a80001a007388 */ /* 0x0081e80000000400 */
[----:B0-----:R-:W0:Y:S02]  /*1cc40*/  S2R R0, SR_TID.X ;  /* 0x0000000000007919 */ /* 0x001e240000002100 */
[----:B0-----:R-:W-:-:S02]  /*1cc50*/  LOP3.LUT R0, R0, 0x3f, RZ, 0xc0, !PT ;  /* 0x0000003f00007812 */ /* 0x001fc400078ec0ff */
[----:B--2---:R0:W-:Y:S04]  /*1cc60*/  STL [R1+0x1ae0], R15 ;  /* 0x001ae00f01007387 */ /* 0x0041e80000100800 */
[----:B------:R-:W2:Y:S04]  /*1cc70*/  LDL.LU R29, [R1+0x54] ;  /* 0x00005400011d7983 */ /* 0x000ea80000300800 */
[----:B------:R-:W3:Y:S01]  /*1cc80*/  LDL.LU R27, [R1+0x50] ;  /* 0x00005000011b7983 */ /* 0x000ee20000300800 */
[----:B0-----:R-:W-:-:S03]  /*1cc90*/  IMAD.SHL.U32 R15, R0, 0x2, RZ ;  /* 0x00000002000f7824 */ /* 0x001fc600078e00ff */
[----:B------:R-:W2:Y:S04]  /*1cca0*/  LDL.LU R25, [R1+0x4c] ;  /* 0x00004c0001197983 */ /* 0x000ea80000300800 */
[----:B------:R-:W2:Y:S01]  /*1ccb0*/  LDL.LU R23, [R1+0x48] ;  /* 0x0000480001177983 */ /* 0x000ea20000300800 */
[----:B------:R-:W-:-:S03]  /*1ccc0*/  LOP3.LUT R15, R15, 0x20, RZ, 0x3c, !PT ;  /* 0x000000200f0f7812 */ /* 0x000fc600078e3cff */
        /* <DEDUP_REMOVED lines=8> */
[----:B------:R-:W-:Y:S04]  /*1cd50*/  STS.U16 [R15+0x6200], R22 ;  /* 0x006200160f007388 */ /* 0x000fe80000000400 */
[----:B------:R-:W2:Y:S04]  /*1cd60*/  LDL.LU R8, [R1+0x24] ;  /* 0x0000240001087983 */ /* 0x000ea80000300800 */
[----:B------:R-:W-:Y:S04]  /*1cd70*/  STS.U16 [R15+0x6280], R20 ;  /* 0x006280140f007388 */ /* 0x000fe80000000400 */
[----:B------:R-:W2:Y:S04]  /*1cd80*/  LDL.LU R16, [R1+0x20] ;  /* 0x0000200001107983 */ /* 0x000ea80000300800 */
[----:B------:R-:W-:Y:S04]  /*1cd90*/  STS.U16 [R15+0x6a00], R7 ;  /* 0x006a00070f007388 */ /* 0x000fe80000000400 */
[----:B------:R-:W2:Y:S04]  /*1cda0*/  LDL.LU R18, [R1+0x1c] ;  /* 0x00001c0001127983 */ /* 0x000ea80000300800 */
[----:B----4-:R-:W-:Y:S04]  /*1cdb0*/  STS.U16 [R15+0x6a80], R6 ;  /* 0x006a80060f007388 */ /* 0x010fe80000000400 */
[----:B------:R-:W4:Y:S04]  /*1cdc0*/  LDL.LU R24, [R1+0x18] ;  /* 0x0000180001187983 */ /* 0x000f280000300800 */
[----:B------:R-:W-:Y:S04]  /*1cdd0*/  STS.U16 [R15+0x7200], R5 ;  /* 0x007200050f007388 */ /* 0x000fe80000000400 */
[----:B------:R-:W2:Y:S04]  /*1cde0*/  LDL.LU R26, [R1+0x14] ;  /* 0x00001400011a7983 */ /* 0x000ea80000300800 */
[----:B------:R-:W-:Y:S04]  /*1cdf0*/  STS.U16 [R15+0x7280], R4 ;  /* 0x007280040f007388 */ /* 0x000fe80000000400 */
[----:B------:R-:W2:Y:S04]  /*1ce00*/  LDL.LU R0, [R1+0x10] ;  /* 0x0000100001007983 */ /* 0x000ea80000300800 */
[----:B------:R0:W-:Y:S04]  /*1ce10*/  STS.U16 [R15+0x7a00], R3 ;  /* 0x007a00030f007388 */ /* 0x0001e80000000400 */
[----:B------:R1:W-:Y:S04]  /*1ce20*/  STS.U16 [R15+0x7a80], R2 ;  /* 0x007a80020f007388 */ /* 0x0003e80000000400 */
[----:B0-----:R-:W2:Y:S04]  /*1ce30*/  LDL.LU R3, [R1+0x8] ;  /* 0x0000080001037983 */ /* 0x001ea80000300800 */
[----:B-1----:R-:W2:Y:S04]  /*1ce40*/  LDL.LU R15, [R1+0x1ae0] ;  /* 0x001ae000010f7983 */ /* 0x002ea80000300800 */
[----:B------:R-:W0:Y:S04]  /*1ce50*/  S2R R14, SR_TID.X ;  /* 0x00000000000e7919 */ /* 0x000e280000002100 */
[----:B------:R-:W3:Y:S01]  /*1ce60*/  LDL.LU R2, [R1+0xc] ;  /* 0x00000c0001027983 */ /* 0x000ee20000300800 */
[----:B0-----:R-:W-:-:S05]  /*1ce70*/  LOP3.LUT R14, R14, 0x3f, RZ, 0xc0, !PT ;  /* 0x0000003f0e0e7812 */ /* 0x001fca00078ec0ff */
[----:B------:R-:W-:-:S05]  /*1ce80*/  IMAD.SHL.U32 R28, R14, 0x2, RZ ;  /* 0x000000020e1c7824 */ /* 0x000fca00078e00ff */
[----:B------:R-:W-:-:S05]  /*1ce90*/  LOP3.LUT R28, R28, 0x30, RZ, 0x3c, !PT ;  /* 0x000000301c1c7812 */ /* 0x000fca00078e3cff */
[----:B--2---:R0:W-:Y:S04]  /*1cea0*/  STS.U16 [R28+0x300], R15 ;  /* 0x0003000f1c007388 */ /* 0x0041e80000000400 */
[----:B------:R1:W-:Y:S04]  /*1ceb0*/  STS.U16 [R28+0x380], R29 ;  /* 0x0003801d1c007388 */ /* 0x0003e80000000400 */
[----:B---3--:R2:W-:Y:S04]  /*1cec0*/  STS.U16 [R28+0xb00], R27 ;  /* 0x000b001b1c007388 */ /* 0x0085e80000000400 */
[----:B0-----:R-:W3:Y:S04]  /*1ced0*/  LDL.LU R15, [R1+0x1adc] ;  /* 0x001adc00010f7983 */ /* 0x001ee80000300800 */
[----:B-1----:R-:W3:Y:S04]  /*1cee0*/  LDL.LU R29, [R1+0x1ad8] ;  /* 0x001ad800011d7983 */ /* 0x002ee80000300800 */
[----:B--2---:R-:W2:Y:S04]  /*1cef0*/  LDL.LU R27, [R1+0x1ad4] ;  /* 0x001ad400011b7983 */ /* 0x004ea80000300800 */
[----:B------:R0:W-:Y:S04]  /*1cf00*/  STS.U16 [R28+0xb80], R25 ;  /* 0x000b80191c007388 */ /* 0x0001e80000000400 */
[----:B------:R1:W-:Y:S04]  /*1cf10*/  STS.U16 [R28+0x1300], R23 ;  /* 0x001300171c007388 */ /* 0x0003e80000000400 */
[----:B------:R4:W-:Y:S04]  /*1cf20*/  STS.U16 [R28+0x1380], R21 ;  /* 0x001380151c007388 */ /* 0x0009e80000000400 */
[----:B0-----:R-:W2:Y:S04]  /*1cf30*/  LDL.LU R25, [R1+0x1ad0] ;  /* 0x001ad00001197983 */ /* 0x001ea80000300800 */
[----:B-1----:R-:W2:Y:S04]  /*1cf40*/  LDL.LU R23, [R1+0x1acc] ;  /* 0x001acc0001177983 */ /* 0x002ea80000300800 */
[----:B----4-:R-:W4:Y:S04]  /*1cf50*/  LDL.LU R21, [R1+0x1ac8] ;  /* 0x001ac80001157983 */ /* 0x010f280000300800 */
[----:B------:R0:W-:Y:S04]  /*1cf60*/  STS.U16 [R28+0x1b00], R19 ;  /* 0x001b00131c007388 */ /* 0x0001e80000000400 */
[----:B------:R1:W-:Y:S04]  /*1cf70*/  STS.U16 [R28+0x1b80], R17 ;  /* 0x001b80111c007388 */ /* 0x0003e80000000400 */
[----:B------:R1:W-:Y:S04]  /*1cf80*/  STS.U16 [R28+0x2300], R13 ;  /* 0x0023000d1c007388 */ /* 0x0003e80000000400 */
[----:B0-----:R-:W2:Y:S04]  /*1cf90*/  LDL.LU R19, [R1+0x1ac4] ;  /* 0x001ac40001137983 */ /* 0x001ea80000300800 */
[----:B-1----:R-:W2:Y:S04]  /*1cfa0*/  LDL.LU R17, [R1+0x1ac0] ;  /* 0x001ac00001117983 */ /* 0x002ea80000300800 */
[----:B------:R-:W2:Y:S04]  /*1cfb0*/  LDL.LU R13, [R1+0x1abc] ;  /* 0x001abc00010d7983 */ /* 0x000ea80000300800 */
        /* <DEDUP_REMOVED lines=19> */
[----:B0-----:R-:W2:Y:S04]  /*1d0f0*/  LDL.LU R0, [R1+0x1a94] ;  /* 0x001a940001007983 */ /* 0x001ea80000300800 */
[----:B------:R-:W-:Y:S04]  /*1d100*/  STS.U16 [R28+0x4b80], R2 ;  /* 0x004b80021c007388 */ /* 0x000fe80000000400 */
[----:B------:R-:W-:Y:S04]  /*1d110*/  STS.U16 [R28+0x5300], R3 ;  /* 0x005300031c007388 */ /* 0x000fe80000000400 */
[----:B--2---:R0:W-:Y:S04]  /*1d120*/  STS.U16 [R28+0x5380], R0 ;  /* 0x005380001c007388 */ /* 0x0041e80000000400 */
[----:B0-----:R-:W2:Y:S04]  /*1d130*/  LDL.LU R0, [R1+0x1a90] ;  /* 0x001a900001007983 */ /* 0x001ea80000300800 */
[----:B------:R-:W3:Y:S04]  /*1d140*/  LDL R3, [R1+0xa14] ;  /* 0x000a140001037983 */ /* 0x000ee80000100800 */
[----:B------:R-:W3:Y:S01]  /*1d150*/  LDL R2, [R1+0xa18] ;  /* 0x000a180001027983 */ /* 0x000ee20000100800 */
[----:B------:R-:W-:-:S03]  /*1d160*/  IMAD.SHL.U32 R14, R14, 0x2, RZ ;  /* 0x000000020e0e7824 */ /* 0x000fc600078e00ff */
[----:B------:R-:W-:Y:S01]  /*1d170*/  STS.U16 [R28+0x5b00], R26 ;  /* 0x005b001a1c007388 */ /* 0x000fe20000000400 */
[----:B--2---:R-:W-:-:S06]  /*1d180*/  PRMT R0, RZ, 0x7610, R0 ;  /* 0x00007610ff007816 */ /* 0x004fcc0000000000 */
[----:B---3--:R-:W2:Y:S04]  /*1d190*/  @!P4 LDG.E.U16 R0, [R2.64] ;  /* 0x000000080200c981 */ /* 0x008ea8000c1e1500 */
[----:B------:R-:W-:Y:S01]  /*1d1a0*/  STS.U16 [R28+0x5b80], R24 ;  /* 0x005b80181c007388 */ /* 0x000fe20000000400 */
[----:B------:R-:W-:-:S03]  /*1d1b0*/  LOP3.LUT R14, R14, 0x40, RZ, 0x3c, !PT ;  /* 0x000000400e0e7812 */ /* 0x000fc600078e3cff */
[----:B------:R-:W-:Y:S04]  /*1d1c0*/  STS.U16 [R28+0x6300], R18 ;  /* 0x006300121c007388 */ /* 0x000fe80000000400 */
[----:B------:R-:W-:Y:S04]  /*1d1d0*/  STS.U16 [R28+0x6380], R16 ;  /* 0x006380101c007388 */ /* 0x000fe80000000400 */
[----:B------:R-:W-:Y:S04]  /*1d1e0*/  STS.U16 [R28+0x6b00], R8 ;  /* 0x006b00081c007388 */ /* 0x000fe80000000400 */
[----:B------:R-:W-:Y:S04]  /*1d1f0*/  STS.U16 [R28+0x6b80], R9 ;  /* 0x006b80091c007388 */ /* 0x000fe80000000400 */
[----:B------:R-:W-:Y:S04]  /*1d200*/  STS.U16 [R28+0x7300], R10 ;  /* 0x0073000a1c007388 */ /* 0x000fe80000000400 */
[----:B------:R-:W-:Y:S04]  /*1d210*/  STS.U16 [R28+0x7380], R11 ;  /* 0x0073800b1c007388 */ /* 0x000fe80000000400 */
[----:B------:R-:W-:Y:S04]  /*1d220*/  STS.U16 [R28+0x7b00], R12 ;  /* 0x007b000c1c007388 */ /* 0x000fe80000000400 */
[----:B------:R0:W-:Y:S04]  /*1d230*/  STS.U16 [R28+0x7b80], R13 ;  /* 0x007b800d1c007388 */ /* 0x0001e80000000400 */
[----:B------:R-:W-:Y:S04]  /*1d240*/  STS.U16 [R14+0x400], R17 ;  /* 0x000400110e007388 */ /* 0x000fe80000000400 */
[----:B------:R-:W-:Y:S04]  /*1d250*/  STS.U16 [R14+0x480], R19 ;  /* 0x000480130e007388 */ /* 0x000fe80000000400 */
[----:B----4-:R-:W-:Y:S04]  /*1d260*/  STS.U16 [R14+0xc00], R21 ;  /* 0x000c00150e007388 */ /* 0x010fe80000000400 */
[----:B------:R-:W-:Y:S04]  /*1d270*/  STS.U16 [R14+0xc80], R23 ;  /* 0x000c80170e007388 */ /* 0x000fe80000000400 */
[----:B------:R-:W-:Y:S04]  /*1d280*/  STS.U16 [R14+0x1400], R25 ;  /* 0x001400190e007388 */ /* 0x000fe80000000400 */
[----:B------:R-:W-:Y:S04]  /*1d290*/  STS.U16 [R14+0x1480], R27 ;  /* 0x0014801b0e007388 */ /* 0x000fe80000000400 */
[----:B0-----:R-:W3:Y:S04]  /*1d2a0*/  LDL.LU R28, [R1+0xd08] ;  /* 0x000d0800011c7983 */ /* 0x001ee80000300800 */
[----:B------:R0:W-:Y:S04]  /*1d2b0*/  STS.U16 [R14+0x1c00], R29 ;  /* 0x001c001d0e007388 */ /* 0x0001e80000000400 */
[----:B0-----:R-:W4:Y:S04]  /*1d2c0*/  LDL.LU R14, [R1+0x1a8c] ;  /* 0x001a8c00010e7983 */ /* 0x001f280000300800 */
[----:B--2---:R0:W-:Y:S04]  /*1d2d0*/  STL [R1+0x178], R0 ;  /* 0x0001780001007387 */ /* 0x0041e80000100800 */
[----:B0-----:R-:W2:Y:S04]  /*1d2e0*/  LDL.LU R0, [R1+0x1a88] ;  /* 0x001a880001007983 */ /* 0x001ea80000300800 */
[----:B------:R-:W2:Y:S04]  /*1d2f0*/  LDL R2, [R1+0xa0c] ;  /* 0x000a0c0001027983 */ /* 0x000ea80000100800 */
[----:B------:R-:W2:Y:S01]  /*1d300*/  LDL R3, [R1+0xa10] ;  /* 0x000a100001037983 */ /* 0x000ea20000100800 */
[----:B----4-:R-:W-:-:S02]  /*1d310*/  PRMT R14, RZ, 0x7610, R14 ;  /* 0x00007610ff0e7816 */ /* 0x010fc4000000000e */
[----:B--2---:R-:W-:-:S04]  /*1d320*/  @!P0 LOP3.LUT R3, R3, R2, RZ, 0x3c, !PT ;  /* 0x0000000203038212 */ /* 0x004fc800078e3cff */
[----:B------:R-:W-:-:S04]  /*1d330*/  @!P0 LOP3.LUT R2, R3, R2, RZ, 0x3c, !PT ;  /* 0x0000000203028212 */ /* 0x000fc800078e3cff */
[----:B------:R-:W-:-:S05]  /*1d340*/  @!P0 LOP3.LUT R3, R3, R2, RZ, 0x3c, !PT ;  /* 0x0000000203038212 */ /* 0x000fca00078e3cff */
[----:B------:R-:W2:Y:S04]  /*1d350*/  @!P0 LDG.E.U16 R14, [R2.64] ;  /* 0x00000008020e8981 */ /* 0x000ea8000c1e1500 */
[----:B--2---:R0:W-:Y:S04]  /*1d360*/  STL [R1+0x174], R14 ;  /* 0x0001740e01007387 */ /* 0x0041e80000100800 */
[----:B0-----:R-:W2:Y:S04]  /*1d370*/  LDL.LU R14, [R1+0x1a84] ;  /* 0x001a8400010e7983 */ /* 0x001ea80000300800 */
[----:B------:R-:W4:Y:S04]  /*1d380*/  LDL R2, [R1+0xa04] ;  /* 0x000a040001027983 */ /* 0x000f280000100800 */
[----:B------:R-:W4:Y:S01]  /*1d390*/  LDL R3, [R1+0xa08] ;  /* 0x000a080001037983 */ /* 0x000f220000100800 */
[----:B------:R-:W-:-:S02]  /*1d3a0*/  PRMT R0, RZ, 0x7610, R0 ;  /* 0x00007610ff007816 */ /* 0x000fc40000000000 */
[----:B----4-:R-:W-:-:S04]  /*1d3b0*/  @!P4 LOP3.LUT R3, R3, R2, RZ, 0x3c, !PT ;  /* 0x000000020303c212 */ /* 0x010fc800078e3cff */
[----:B------:R-:W-:-:S04]  /*1d3c0*/  @!P4 LOP3.LUT R2, R3, R2, RZ, 0x3c, !PT ;  /* 0x000000020302c212 */ /* 0x000fc800078e3cff */
[----:B------:R-:W-:-:S05]  /*1d3d0*/  @!P4 LOP3.LUT R3, R3, R2, RZ, 0x3c, !PT ;  /* 0x000000020303c212 */ /* 0x000fca00078e3cff */
[----:B------:R-:W4:Y:S04]  /*1d3e0*/  @!P4 LDG.E.U16 R0, [R2.64] ;  /* 0x000000080200c981 */ /* 0x000f28000c1e1500 */
[----:B----4-:R0:W-:Y:S04]  /*1d3f0*/  STL [R1+0x170], R0 ;  /* 0x0001700001007387 */ /* 0x0101e80000100800 */
[----:B0-----:R-:W4:Y:S04]  /*1d400*/  LDL.LU R0, [R1+0x1a80] ;  /* 0x001a800001007983 */ /* 0x001f280000300800 */
        /* <DEDUP_REMOVED lines=11> */
[----:B----4-:R-:W-:-:S02]  /*1d4c0*/  PRMT R0, RZ, 0x7610, R0 ;  /* 0x00007610ff007816 */ /* 0x010fc40000000000 */
[----:B---3--:R-:W-:-:S04]  /*1d4d0*/  @!P4 LOP3.LUT R3, R3, R2, RZ, 0x3c, !PT ;  /* 0x000000020303c212 */ /* 0x008fc800078e3cff */
[----:B------:R-:W-:-:S04]  /*1d4e0*/  @!P4 LOP3.LUT R2, R3, R2, RZ, 0x3c, !PT ;  /* 0x000000020302c212 */ /* 0x000fc800078e3cff */
[----:B------:R-:W-:-:S05]  /*1d4f0*/  @!P4 LOP3.LUT R3, R3, R2, RZ, 0x3c, !PT ;  /* 0x000000020303c212 */ /* 0x000fca00078e3cff */
[----:B------:R-:W3:Y:S04]  /*1d500*/  @!P4 LDG.E.U16 R0, [R2.64] ;  /* 0x000000080200c981 */ /* 0x000ee8000c1e1500 */
[----:B---3--:R0:W-:Y:S04]  /*1d510*/  STL [R1+0x168], R0 ;  /* 0x0001680001007387 */ /* 0x0081e80000100800 */
[----:B0-----:R-:W3:Y:S04]  /*1d520*/  LDL.LU R0, [R1+0x1a78] ;  /* 0x001a780001007983 */ /* 0x001ee80000300800 */
[----:B------:R-:W4:Y:S04]  /*1d530*/  LDL R2, [R1+0x9ec] ;  /* 0x0009ec0001027983 */ /* 0x000f280000100800 */
[----:B------:R-:W4:Y:S01]  /*1d540*/  LDL R3, [R1+0x9f0] ;  /* 0x0009f00001037983 */ /* 0x000f220000100800 */
[----:B--2---:R-:W-:-:S02]  /*1d550*/  PRMT R14, RZ, 0x7610, R14 ;  /* 0x00007610ff0e7816 */ /* 0x004fc4000000000e */
[----:B----4-:R-:W-:-:S04]  /*1d560*/  @!P0 LOP3.LUT R3, R3, R2, RZ, 0x3c, !PT ;  /* 0x0000000203038212 */ /* 0x010fc800078e3cff */
[----:B------:R-:W-:-:S04]  /*1d570*/  @!P0 LOP3.LUT R2, R3, R2, RZ, 0x3c, !PT ;  /* 0x0000000203028212 */ /* 0x000fc800078e3cff */
[----:B------:R-:W-:-:S05]  /*1d580*/  @!P0 LOP3.LUT R3, R3, R2, RZ, 0x3c, !PT ;  /* 0x0000000203038212 */ /* 0x000fca00078e3cff */
[----:B------:R-:W2:Y:S04]  /*1d590*/  @!P0 LDG.E.U16 R14, [R2.64] ;  /* 0x00000008020e8981 */ /* 0x000ea8000c1e1500 */
[----:B--2---:R0:W-:Y:S04]  /*1d5a0*/  STL [R1+0x164], R14 ;  /* 0x0001640e01007387 */ /* 0x0041e80000100800 */
[----:B0-----:R-:W2:Y:S01]  /*1d5b0*/  LDL.LU R14, [R1+0x1a74] ;  /* 0x001a7400010e7983 */ /* 0x001ea20000300800 */
[----:B------:R-:W4:Y:S02]  /*1d5c0*/  LDL R2, [R1+0x994] ;  /* 0x0009940001027983 */ /* 0x000f240000100800 */
[----:B------:R-:W4:Y:S01]  /*1d5d0*/  LDL R3, [R1+0x998] ;  /* 0x0009980001037983 */ /* 0x000f220000100800 */
[----:B---3--:R-:W-:-:S02]  /*1d5e0*/  PRMT R0, RZ, 0x7610, R0 ;  /* 0x00007610ff007816 */ /* 0x008fc40000000000 */
[----:B----4-:R-:W-:-:S04]  /*1d5f0*/  @!P4 LOP3.LUT R3, R3, R2, RZ, 0x3c, !PT ;  /* 0x000000020303c212 */ /* 0x010fc800078e3cff */
[----:B------:R-:W-:-:S04]  /*1d600*/  @!P4 LOP3.LUT R2, R3, R2, RZ, 0x3c, !PT ;  /* 0x000000020302c212 */ /* 0x000fc800078e3cff */
[----:B------:R-:W-:-:S05]  /*1d610*/  @!P4 LOP3.LUT R3, R3, R2, RZ, 0x3c, !PT ;  /* 0x000000020303c212 */ /* 0x000fca00078e3cff */
[----:B------:R-:W3:Y:S04]  /*1d620*/  @!P4 LDG.E.U16 R0, [R2.64] ;  /* 0x000000080200c981 */ /* 0x000ee8000c1e1500 */
[----:B---3--:R0:W-:Y:S04]  /*1d630*/  STL [R1+0x160], R0 ;  /* 0x0001600001007387 */ /* 0x0081e80000100800 */
[----:B0-----:R-:W3:Y:S01]  /*1d640*/  LDL.LU R0, [R1+0x1a70] ;  /* 0x001a700001007983 */ /* 0x001ee20000300800 */
[----:B------:R-:W4:Y:S02]  /*1d650*/  LDL R2, [R1+0x98c] ;  /* 0x00098c0001027983 */ /* 0x000f240000100800 */
        /* <DEDUP_REMOVED lines=576> */
[----:B------:R-:W4:Y:S02]  /*1fa60*/  LDL R3, [R1+0x578] ;  /* 0x0005780001037983 */ /* 0x000f240000100800 */
[----:B----4-:R-:W-:-:S02]  /*1fa70*/  @!P4 LOP3.LUT R3, R3, R2, RZ, 0x3c, !PT ;  /* 0x000000020303c212 */ /* 0x010fc400078e3cff */
[----:B---3--:R-:W-:Y:S02]  /*1fa80*/  PRMT R0, RZ, 0x7610, R0 ;  /* 0x00007610ff007816 */ /* 0x008fe40000000000 */
        /* <DEDUP_REMOVED lines=78> */
[----:B------:R-:W4:Y:S01]  /*1ff70*/  LDL R3, [R1+0x4f0] ;  /* 0x0004f00001037983 */ /* 0x000f220000100800 */
[----:B------:R-:W-:-:S02]  /*1ff80*/  PRMT R7, RZ, 0x7610, R7 ;  /* 0x00007610ff077816 */ /* 0x000fc40000000007 */
[----:B----4-:R-:W-:-:S04]  /*1ff90*/  @!P0 LOP3.LUT R3, R3, R2, RZ, 0x3c, !PT ;  /* 0x0000000203038212 */ /* 0x010fc800078e3cff */
[----:B------:R-:W-:-:S04]  /*1ffa0*/  @!P0 LOP3.LUT R2, R3, R2, RZ, 0x3c, !PT ;  /* 0x0000000203028212 */ /* 0x000fc800078e3cff */
[----:B------:R-:W-:-:S05]  /*1ffb0*/  @!P0 LOP3.LUT R3, R3, R2, RZ, 0x3c, !PT ;  /* 0x0000000203038212 */ /* 0x000fca00078e3cff */
[----:B------:R0:W4:Y:S04]  /*1ffc0*/  @!P0 LDG.E.U16 R7, [R2.64] ;  /* 0x0000000802078981 */ /* 0x000128000c1e1500 */
[----:B0-----:R-:W2:Y:S04]  /*1ffd0*/  LDL R2, [R1+0x4a4] ;  /* 0x0004a40001027983 */ /* 0x001ea80000100800 */
[----:B------:R-:W2:Y:S01]  /*1ffe0*/  LDL R3, [R1+0x4a8] ;  /* 0x0004a80001037983 */ /* 0x000ea20000100800 */
[----:B---3--:R-:W-:Y:S02]  /*1fff0*/  PRMT R0, RZ, 0x7610, R0 ;  /* 0x00007610ff007816 */ /* 0x008fe40000000000 */
[----:B--2---:R-:W-:-:S04]  /*20000*/  @!P4 LOP3.LUT R3, R3, R2, RZ, 0x3c, !PT ;  /* 0x000000020303c212 */ /* 0x004fc800078e3cff */
[----:B------:R-:W-:-:S04]  /*20010*/  @!P4 LOP3.LUT R2, R3, R2, RZ, 0x3c, !PT ;  /* 0x000000020302c212 */ /* 0x000fc800078e3cff */
[----:B------:R-:W-:-:S05]  /*20020*/  @!P4 LOP3.LUT R3, R3, R2, RZ, 0x3c, !PT ;  /* 0x000000020303c212 */ /* 0x000fca00078e3cff */
[----:B------:R-:W2:Y:S04]  /*20030*/  @!P4 LDG.E.U16 R0, [R2.64] ;  /* 0x000000080200c981 */ /* 0x000ea8000c1e1500 */
[----:B----4-:R0:W-:Y:S04]  /*20040*/  STL [R1+0x38], R7 ;  /* 0x0000380701007387 */ /* 0x0101e80000100800 */
[----:B0-----:R-:W3:Y:S04]  /*20050*/  LDL R7, [R1+0x488] ;  /* 0x0004880001077983 */ /* 0x001ee80000100800 */
[----:B--2---:R0:W-:Y:S04]  /*20060*/  STL [R1+0x34], R0 ;  /* 0x0000340001007387 */ /* 0x0041e80000100800 */
[----:B0-----:R-:W2:Y:S01]  /*20070*/  LDL.LU R0, [R1+0x1948] ;  /* 0x0019480001007983 */ /* 0x001ea20000300800 */
[----:B------:R-:W4:Y:S02]  /*20080*/  LDL R2, [R1+0x49c] ;  /* 0x00049c0001027983 */ /* 0x000f240000100800 */
[----:B------:R-:W4:Y:S01]  /*20090*/  LDL R3, [R1+0x4a0] ;  /* 0x0004a00001037983 */ /* 0x000f220000100800 */
[----:B------:R-:W-:-:S02]  /*200a0*/  PRMT R11, RZ, 0x7610, R11 ;  /* 0x00007610ff0b7816 */ /* 0x000fc4000000000b */
[----:B----4-:R-:W-:-:S04]  /*200b0*/  @!P0 LOP3.LUT R3, R3, R2, RZ, 0x3c, !PT ;  /* 0x0000000203038212 */ /* 0x010fc800078e3cff */
[----:B------:R-:W-:-:S04]  /*200c0*/  @!P0 LOP3.LUT R2, R3, R2, RZ, 0x3c, !PT ;  /* 0x0000000203028212 */ /* 0x000fc800078e3cff */
[----:B------:R-:W-:-:S05]  /*200d0*/  @!P0 LOP3.LUT R3, R3, R2, RZ, 0x3c, !PT ;  /* 0x0000000203038212 */ /* 0x000fca00078e3cff */
[----:B------:R0:W4:Y:S04]  /*200e0*/  @!P0 LDG.E.U16 R11, [R2.64] ;  /* 0x00000008020b8981 */ /* 0x000128000c1e1500 */
[----:B0-----:R-:W3:Y:S04]  /*200f0*/  LDL R2, [R1+0x494] ;  /* 0x0004940001027983 */ /* 0x001ee80000100800 */
[----:B------:R-:W3:Y:S01]  /*20100*/  LDL R3, [R1+0x498] ;  /* 0x0004980001037983 */ /* 0x000ee20000100800 */
[----:B--2---:R-:W-:Y:S02]  /*20110*/  PRMT R0, RZ, 0x7610, R0 ;  /* 0x00007610ff007816 */ /* 0x004fe40000000000 */
[----:B---3--:R-:W-:-:S04]  /*20120*/  @!P4 LOP3.LUT R3, R3, R2, RZ, 0x3c, !PT ;  /* 0x000000020303c212 */ /* 0x008fc800078e3cff */
[----:B------:R-:W-:-:S04]  /*20130*/  @!P4 LOP3.LUT R2, R3, R2, RZ, 0x3c, !PT ;  /* 0x000000020302c212 */ /* 0x000fc800078e3cff */
[----:B------:R-:W-:Y:S01]  /*20140*/  @!P4 LOP3.LUT R3, R3, R2, RZ, 0x3c, !PT ;  /* 0x000000020303c212 */ /* 0x000fe200078e3cff */
[----:B----4-:R0:W-:Y:S04]  /*20150*/  STL [R1+0x30], R11 ;  /* 0x0000300b01007387 */ /* 0x0101e80000100800 */
[----:B------:R1:W2:Y:S01]  /*20160*/  @!P4 LDG.E.U16 R0, [R2.64] ;  /* 0x000000080200c981 */ /* 0x0002a2000c1e1500 */
[----:B------:R-:W-:-:S03]  /*20170*/  PRMT R9, RZ, 0x7610, R9 ;  /* 0x00007610ff097816 */ /* 0x000fc60000000009 */
[----:B0-----:R-:W3:Y:S04]  /*20180*/  LDL R11, [R1+0x478] ;  /* 0x00047800010b7983 */ /* 0x001ee80000100800 */
[----:B-1----:R-:W4:Y:S04]  /*20190*/  LDL R2, [R1+0x48c] ;  /* 0x00048c0001027983 */ /* 0x002f280000100800 */
[----:B------:R-:W4:Y:S02]  /*201a0*/  LDL R3, [R1+0x490] ;  /* 0x0004900001037983 */ /* 0x000f240000100800 */
[----:B----4-:R-:W-:-:S04]  /*201b0*/  @!P0 LOP3.LUT R3, R3, R2, RZ, 0x3c, !PT ;  /* 0x0000000203038212 */ /* 0x010fc800078e3cff */
[----:B------:R-:W-:-:S04]  /*201c0*/  @!P0 LOP3.LUT R2, R3, R2, RZ, 0x3c, !PT ;  /* 0x0000000203028212 */ /* 0x000fc800078e3cff */
[----:B------:R-:W-:Y:S01]  /*201d0*/  @!P0 LOP3.LUT R3, R3, R2, RZ, 0x3c, !PT ;  /* 0x0000000203038212 */ /* 0x000fe200078e3cff */
[----:B--2---:R-:W-:Y:S04]  /*201e0*/  STL [R1+0x192c], R0 ;  /* 0x00192c0001007387 */ /* 0x004fe80000100800 */
[----:B------:R0:W2:Y:S04]  /*201f0*/  @!P0 LDG.E.U16 R9, [R2.64] ;  /* 0x0000000802098981 */ /* 0x0000a8000c1e1500 */
[----:B0-----:R-:W4:Y:S01]  /*20200*/  LDL R3, [R1+0x484] ;  /* 0x0004840001037983 */ /* 0x001f220000100800 */
[----:B------:R-:W-:Y:S01]  /*20210*/  PRMT R6, RZ, 0x7610, R6 ;  /* 0x00007610ff067816 */ /* 0x000fe20000000006 */
[----:B------:R-:W-:-:S02]  /*20220*/  @!P4 IMAD.MOV.U32 R2, RZ, RZ, R7 ;  /* 0x000000ffff02c224 */ /* 0x000fc400078e0007 */
[----:B--2---:R0:W-:Y:S01]  /*20230*/  STL [R1+0x28], R9 ;  /* 0x0000280901007387 */ /* 0x0041e20000100800 */
[----:B------:R-:W-:Y:S01]  /*20240*/  PRMT R14, RZ, 0x7610, R14 ;  /* 0x00007610ff0e7816 */ /* 0x000fe2000000000e */
[----:B------:R-:W2:Y:S02]  /*20250*/  LDL R7, [R1+0x41c] ;  /* 0x00041c0001077983 */ /* 0x000ea40000100800 */
[----:B----4-:R1:W4:Y:S04]  /*20260*/  @!P4 LDG.E.U16 R6, [R2.64] ;  /* 0x000000080206c981 */ /* 0x010328000c1e1500 */
[----:B0-----:R-:W2:Y:S04]  /*20270*/  LDL R9, [R1+0x428] ;  /* 0x0004280001097983 */ /* 0x001ea80000100800 */
[----:B-1----:R-:W2:Y:S04]  /*20280*/  LDL R2, [R1+0x47c] ;  /* 0x00047c0001027983 */ /* 0x002ea80000100800 */
[----:B------:R-:W2:Y:S02]  /*20290*/  LDL R3, [R1+0x480] ;  /* 0x0004800001037983 */ /* 0x000ea40000100800 */
[----:B--2---:R-:W-:-:S04]  /*202a0*/  @!P0 LOP3.LUT R3, R3, R2, RZ, 0x3c, !PT ;  /* 0x0000000203038212 */ /* 0x004fc800078e3cff */
[----:B------:R-:W-:-:S04]  /*202b0*/  @!P0 LOP3.LUT R2, R3, R2, RZ, 0x3c, !PT ;  /* 0x0000000203028212 */ /* 0x000fc800078e3cff */
[----:B------:R-:W-:-:S05]  /*202c0*/  @!P0 LOP3.LUT R3, R3, R2, RZ, 0x3c, !PT ;  /* 0x0000000203038212 */ /* 0x000fca00078e3cff */
[----:B------:R-:W2:Y:S04]  /*202d0*/  @!P0 LDG.E.U16 R14, [R2.64] ;  /* 0x00000008020e8981 */ /* 0x000ea8000c1e1500 */
[----:B----4-:R0:W-:Y:S04]  /*202e0*/  STL [R1+0x24], R6 ;  /* 0x0000240601007387 */ /* 0x0101e80000100800 */
[----:B0-----:R-:W4:Y:S04]  /*202f0*/  LDL R6, [R1+0x420] ;  /* 0x0004200001067983 */ /* 0x001f280000100800 */
[----:B--2---:R0:W-:Y:S04]  /*20300*/  STL [R1+0x20], R14 ;  /* 0x0000200e01007387 */ /* 0x0041e80000100800 */
[----:B0-----:R-:W2:Y:S01]  /*20310*/  LDL.LU R14, [R1+0x1944] ;  /* 0x00194400010e7983 */ /* 0x001ea20000300800 */
[----:B------:R-:W2:Y:S01]  /*20320*/  LDL R3, [R1+0x474] ;  /* 0x0004740001037983 */ /* 0x000ea20000100800 */
[----:B------:R-:W-:Y:S01]  /*20330*/  PRMT R15, RZ, 0x7610, R15 ;  /* 0x00007610ff0f7816 */ /* 0x000fe2000000000f */
[----:B---3--:R-:W-:-:S02]  /*20340*/  @!P4 IMAD.MOV.U32 R2, RZ, RZ, R11 ;  /* 0x000000ffff02c224 */ /* 0x008fc400078e000b */
[----:B------:R-:W3:Y:S04]  /*20350*/  LDL R11, [R1+0x418] ;  /* 0x00041800010b7983 */ /* 0x000ee80000100800 */
[----:B--2---:R-:W2:Y:S04]  /*20360*/  @!P4 LDG.E.U16 R15, [R2.64] ;  /* 0x00000008020fc981 */ /* 0x004ea8000c1e1500 */
[----:B--2---:R0:W-:Y:S04]  /*20370*/  STL [R1+0x1c], R15 ;  /* 0x00001c0f01007387 */ /* 0x0041e80000100800 */
[----:B0-----:R-:W2:Y:S01]  /*20380*/  LDL.LU R15, [R1+0x1940] ;  /* 0x00194000010f7983 */ /* 0x001ea20000300800 */
[----:B------:R-:W2:Y:S02]  /*20390*/  LDL R2, [R1+0x46c] ;  /* 0x00046c0001027983 */ /* 0x000ea40000100800 */
[----:B------:R-:W2:Y:S01]  /*203a0*/  LDL R3, [R1+0x470] ;  /* 0x0004700001037983 */ /* 0x000ea20000100800 */
[----:B------:R-:W-:-:S02]  /*203b0*/  PRMT R13, RZ, 0x7610, R13 ;  /* 0x00007610ff0d7816 */ /* 0x000fc4000000000d */
[----:B--2---:R-:W-:-:S04]  /*203c0*/  @!P0 LOP3.LUT R3, R3, R2, RZ, 0x3c, !PT ;  /* 0x0000000203038212 */ /* 0x004fc800078e3cff */
[----:B------:R-:W-:-:S04]  /*203d0*/  @!P0 LOP3.LUT R2, R3, R2, RZ, 0x3c, !PT ;  /* 0x0000000203028212 */ /* 0x000fc800078e3cff */
[----:B------:R-:W-:-:S05]  /*203e0*/  @!P0 LOP3.LUT R3, R3, R2, RZ, 0x3c, !PT ;  /* 0x0000000203038212 */ /* 0x000fca00078e3cff */
[----:B------:R0:W2:Y:S04]  /*203f0*/  @!P0 LDG.E.U16 R13, [R2.64] ;  /* 0x00000008020d8981 */ /* 0x0000a8000c1e1500 */
[----:B0-----:R-:W2:Y:S01]  /*20400*/  LDL R3, [R1+0x424] ;  /* 0x0004240001037983 */ /* 0x001ea20000100800 */
[----:B------:R-:W-:Y:S01]  /*20410*/  PRMT R8, RZ, 0x7610, R8 ;  /* 0x00007610ff087816 */ /* 0x000fe20000000008 */
[----:B------:R-:W-:Y:S01]  /*20420*/  @!P4 IMAD.MOV.U32 R2, RZ, RZ, R9 ;  /* 0x000000ffff02c224 */ /* 0x000fe200078e0009 */
[----:B------:R-:W-:-:S04]  /*20430*/  PRMT R0, RZ, 0x7610, R0 ;  /* 0x00007610ff007816 */ /* 0x000fc80000000000 */
[----:B--2---:R4:W2:Y:S04]  /*20440*/  @!P4 LDG.E.U16 R8, [R2.64] ;  /* 0x000000080208c981 */ /* 0x0048a8000c1e1500 */
[----:B------:R0:W-:Y:S01]  /*20450*/  STL [R1+0x18], R13 ;  /* 0x0000180d01007387 */ /* 0x0001e20000100800 */
[----:B------:R-:W3:Y:S02]  /*20460*/  LDL R9, [R1+0x404] ;  /* 0x0004040001097983 */ /* 0x000ee40000100800 */
[----:B----4-:R-:W-:Y:S02]  /*20470*/  @!P0 IMAD.MOV.U32 R2, RZ, RZ, R6 ;  /* 0x000000ffff028224 */ /* 0x010fe400078e0006 */
[----:B------:R-:W-:Y:S01]  /*20480*/  @!P0 IMAD.MOV.U32 R3, RZ, RZ, R7 ;  /* 0x000000ffff038224 */ /* 0x000fe200078e0007 */
[----:B0-----:R-:W4:Y:S04]  /*20490*/  LDL R13, [R1+0x410] ;  /* 0x00041000010d7983 */ /* 0x001f280000100800 */
[----:B------:R0:W4:Y:S04]  /*204a0*/  @!P0 LDG.E.U16 R0, [R2.64] ;  /* 0x0000000802008981 */ /* 0x000128000c1e1500 */
[----:B--2---:R1:W-:Y:S01]  /*204b0*/  STL [R1+0x14], R8 ;  /* 0x0000140801007387 */ /* 0x0043e20000100800 */
[----:B0-----:R-:W2:Y:S01]  /*204c0*/  LDL R3, [R1+0x414] ;  /* 0x0004140001037983 */ /* 0x001ea20000100800 */
[----:B------:R-:W-:Y:S01]  /*204d0*/  PRMT R10, RZ, 0x7610, R10 ;  /* 0x00007610ff0a7816 */ /* 0x000fe2000000000a */
[----:B---3--:R-:W-:Y:S01]  /*204e0*/  @!P4 IMAD.MOV.U32 R2, RZ, RZ, R11 ;  /* 0x000000ffff02c224 */ /* 0x008fe200078e000b */
[----:B------:R-:W-:Y:S01]  /*204f0*/  PRMT R12, RZ, 0x7610, R12 ;  /* 0x00007610ff0c7816 */ /* 0x000fe2000000000c */
[----:B------:R-:W3:Y:S04]  /*20500*/  LDL R7, [R1+0x3fc] ;  /* 0x0003fc0001077983 */ /* 0x000ee80000100800 */
[----:B------:R-:W3:Y:S04]  /*20510*/  LDL R6, [R1+0x400] ;  /* 0x0004000001067983 */ /* 0x000ee80000100800 */
[----:B------:R-:W3:Y:S04]  /*20520*/  LDL R11, [R1+0x3f4] ;  /* 0x0003f400010b7983 */ /* 0x000ee80000100800 */
[----:B-1----:R-:W3:Y:S04]  /*20530*/  LDL R8, [R1+0x408] ;  /* 0x0004080001087983 */ /* 0x002ee80000100800 */
[----:B--2---:R0:W2:Y:S04]  /*20540*/  @!P4 LDG.E.U16 R10, [R2.64] ;  /* 0x00000008020ac981 */ /* 0x0040a8000c1e1500 */
[----:B0-----:R-:W2:Y:S01]  /*20550*/  LDL R3, [R1+0x40c] ;  /* 0x00040c0001037983 */ /* 0x001ea20000100800 */
[----:B----4-:R-:W-:-:S05]  /*20560*/  @!P0 IMAD.MOV.U32 R2, RZ, RZ, R13 ;  /* 0x000000ffff028224 */ /* 0x010fca00078e000d */
[----:B--2---:R3:W2:Y:S04]  /*20570*/  @!P0 LDG.E.U16 R12, [R2.64] ;  /* 0x00000008020c8981 */ /* 0x0046a8000c1e1500 */
[----:B------:R0:W-:Y:S01]  /*20580*/  STL [R1+0xc], R10 ;  /* 0x00000c0a01007387 */ /* 0x0001e20000100800 */
[----:B------:R-:W4:Y:S03]  /*20590*/  LDL R13, [R1+0x3a4] ;  /* 0x0003a400010d7983 */ /* 0x000f260000100800 */
[----:B0-----:R-:W4:Y:S01]  /*205a0*/  LDL R10, [R1+0x3f8] ;  /* 0x0003f800010a7983 */ /* 0x001f220000100800 */
[----:B------:R-:W-:Y:S01]  /*205b0*/  PRMT R15, RZ, 0x7610, R15 ;  /* 0x00007610ff0f7816 */ /* 0x000fe2000000000f */
[----:B---3--:R-:W-:-:S02]  /*205c0*/  @!P4 IMAD.MOV.U32 R2, RZ, RZ, R8 ;  /* 0x000000ffff02c224 */ /* 0x008fc400078e0008 */
[----:B------:R-:W-:-:S05]  /*205d0*/  @!P4 IMAD.MOV.U32 R3, RZ, RZ, R9 ;  /* 0x000000ffff03c224 */ /* 0x000fca00078e0009 */
[----:B------:R0:W3:Y:S01]  /*205e0*/  @!P4 LDG.E.U16 R15, [R2.64] ;  /* 0x00000008020fc981 */ /* 0x0000e2000c1e1500 */
[----:B------:R-:W-:Y:S01]  /*205f0*/  PRMT R14, RZ, 0x7610, R14 ;  /* 0x00007610ff0e7816 */ /* 0x000fe2000000000e */
[----:B0-----:R-:W-:Y:S02]  /*20600*/  @!P0 IMAD.MOV.U32 R2, RZ, RZ, R6 ;  /* 0x000000ffff028224 */ /* 0x001fe400078e0006 */
[----:B------:R-:W-:Y:S01]  /*20610*/  @!P0 IMAD.MOV.U32 R3, RZ, RZ, R7 ;  /* 0x000000ffff038224 */ /* 0x000fe200078e0007 */
[----:B------:R-:W-:-:S04]  /*20620*/  PRMT R26, RZ, 0x7610, R26 ;  /* 0x00007610ff1a7816 */ /* 0x000fc8000000001a */
[----:B------:R0:W3:Y:S02]  /*20630*/  @!P0 LDG.E.U16 R14, [R2.64] ;  /* 0x00000008020e8981 */ /* 0x0000e4000c1e1500 */
[----:B0-----:R-:W-:Y:S02]  /*20640*/  @!P4 IMAD.MOV.U32 R3, RZ, RZ, R11 ;  /* 0x000000ffff03c224 */ /* 0x001fe400078e000b */
[----:B--2---:R0:W-:Y:S01]  /*20650*/  STL [R1+0x8], R12 ;  /* 0x0000080c01007387 */ /* 0x0041e20000100800 */
[----:B------:R-:W2:Y:S02]  /*20660*/  LDL R9, [R1+0x39c] ;  /* 0x00039c0001097983 */ /* 0x000ea40000100800 */
[----:B------:R-:W2:Y:S02]  /*20670*/  LDL R8, [R1+0x3a0] ;  /* 0x0003a00001087983 */ /* 0x000ea40000100800 */
[----:B------:R-:W2:Y:S01]  /*20680*/  LDL R7, [R1+0x394] ;  /* 0x0003940001077983 */ /* 0x000ea20000100800 */
[----:B------:R-:W2:Y:S04]  /*20690*/  LDL R6, [R1+0x398] ;  /* 0x0003980001067983 */ /* 0x000ea80000100800 */
[----:B------:R-:W2:Y:S04]  /*206a0*/  LDL R11, [R1+0x38c] ;  /* 0x00038c00010b7983 */ /* 0x000ea80000100800 */
[----:B0-----:R-:W2:Y:S01]  /*206b0*/  LDL R12, [R1+0x3a8] ;  /* 0x0003a800010c7983 */ /* 0x001ea20000100800 */
[----:B----4-:R-:W-:-:S02]  /*206c0*/  @!P4 IMAD.MOV.U32 R2, RZ, RZ, R10 ;  /* 0x000000ffff02c224 */ /* 0x010fc400078e000a */
[----:B------:R-:W4:Y:S03]  /*206d0*/  LDL R10, [R1+0x390] ;  /* 0x00039000010a7983 */ /* 0x000f260000100800 */
[----:B------:R0:W3:Y:S01]  /*206e0*/  @!P4 LDG.E.U16 R26, [R2.64] ;  /* 0x00000008021ac981 */ /* 0x0000e2000c1e1500 */
[----:B------:R-:W-:Y:S02]  /*206f0*/  PRMT R24, RZ, 0x7610, R24 ;  /* 0x00007610ff187816 */ /* 0x000fe40000000018 */
[----:B------:R-:W-:Y:S01]  /*20700*/  PRMT R22, RZ, 0x7610, R22 ;  /* 0x00007610ff167816 */ /* 0x000fe20000000016 */
[----:B0-----:R-:W-:Y:S01]  /*20710*/  @!P4 IMAD.MOV.U32 R3, RZ, RZ, R13 ;  /* 0x000000ffff03c224 */ /* 0x001fe200078e000d */
[----:B------:R-:W-:Y:S02]  /*20720*/  PRMT R20, RZ, 0x7610, R20 ;  /* 0x00007610ff147816 */ /* 0x000fe40000000014 */
[----:B------:R-:W-:Y:S01]  /*20730*/  PRMT R18, RZ, 0x7610, R18 ;  /* 0x00007610ff127816 */ /* 0x000fe20000000012 */
[----:B--2---:R-:W-:-:S05]  /*20740*/  @!P4 IMAD.MOV.U32 R2, RZ, RZ, R12 ;  /* 0x000000ffff02c224 */ /* 0x004fca00078e000c */
[----:B------:R0:W2:Y:S02]  /*20750*/  @!P4 LDG.E.U16 R24, [R2.64] ;  /* 0x000000080218c981 */ /* 0x0000a4000c1e1500 */
[----:B0-----:R-:W-:Y:S02]  /*20760*/  @!P0 IMAD.MOV.U32 R2, RZ, RZ, R8 ;  /* 0x000000ffff028224 */ /* 0x001fe400078e0008 */
[----:B------:R-:W-:-:S05]  /*20770*/  @!P0 IMAD.MOV.U32 R3, RZ, RZ, R9 ;  /* 0x000000ffff038224 */ /* 0x000fca00078e0009 */
[----:B------:R0:W2:Y:S02]  /*20780*/  @!P0 LDG.E.U16 R22, [R2.64] ;  /* 0x0000000802168981 */ /* 0x0000a4000c1e1500 */
[----:B0-----:R-:W-:Y:S02]  /*20790*/  @!P4 IMAD.MOV.U32 R2, RZ, RZ, R6 ;  /* 0x000000ffff02c224 */ /* 0x001fe400078e0006 */
[----:B------:R-:W-:-:S05]  /*207a0*/  @!P4 IMAD.MOV.U32 R3, RZ, RZ, R7 ;  /* 0x000000ffff03c224 */ /* 0x000fca00078e0007 */
[----:B------:R4:W2:Y:S04]  /*207b0*/  @!P4 LDG.E.U16 R20, [R2.64] ;  /* 0x000000080214c981 */ /* 0x0008a8000c1e1500 */
[----:B---3--:R-:W-:Y:S01]  /*207c0*/  STL [R1+0x18f8], R26 ;  /* 0x0018f81a01007387 */ /* 0x008fe20000100800 */
[----:B------:R0:W-:Y:S03]  /*207d0*/  STL [R1+0x4], R15 ;  /* 0x0000040f01007387 */ /* 0x0001e60000100800 */
[----:B0-----:R-:W3:Y:S01]  /*207e0*/  LDL R15, [R1+0x314] ;  /* 0x00031400010f7983 */ /* 0x001ee20000100800 */
[----:B------:R0:W-:Y:S02]  /*207f0*/  STL [R1], R14 ;  /* 0x0000000e01007387 */ /* 0x0001e40000100800 */
[----:B----4-:R-:W-:-:S02]  /*20800*/  @!P0 IMAD.MOV.U32 R2, RZ, RZ, R10 ;  /* 0x000000ffff028224 */ /* 0x010fc400078e000a */
[----:B------:R-:W-:Y:S01]  /*20810*/  @!P0 IMAD.MOV.U32 R3, RZ, RZ, R11 ;  /* 0x000000ffff038224 */ /* 0x000fe200078e000b */
[----:B------:R-:W4:Y:S04]  /*20820*/  LDL R9, [R1+0xc58] ;  /* 0x000c580001097983 */ /* 0x000f280000100800 */
[----:B------:R-:W4:Y:S04]  /*20830*/  LDL R8, [R1+0xc64] ;  /* 0x000c640001087983 */ /* 0x000f280000100800 */
[----:B------:R3:W4:Y:S04]  /*20840*/  @!P0 LDG.E.U16 R18, [R2.64] ;  /* 0x0000000802128981 */ /* 0x000728000c1e1500 */
[----:B------:R-:W4:Y:S04]  /*20850*/  LDL R7, [R1+0xcd0] ;  /* 0x000cd00001077983 */ /* 0x000f280000100800 */
[----:B------:R-:W4:Y:S04]  /*20860*/  LDL R6, [R1+0xcdc] ;  /* 0x000cdc0001067983 */ /* 0x000f280000100800 */
[----:B0-----:R-:W4:Y:S01]  /*20870*/  LDL R14, [R1+0xc5c] ;  /* 0x000c5c00010e7983 */ /* 0x001f220000100800 */
[----:B------:R-:W-:-:S03]  /*20880*/  PRMT R5, RZ, 0x7610, R5 ;  /* 0x00007610ff057816 */ /* 0x000fc60000000005 */
[----:B--2---:R0:W-:Y:S01]  /*20890*/  STL [R1+0x1930], R20 ;  /* 0x0019301401007387 */ /* 0x0041e20000100800 */
[----:B------:R-:W2:Y:S02]  /*208a0*/  LDL R13, [R1+0xcd8] ;  /* 0x000cd800010d7983 */ /* 0x000ea40000100800 */
[----:B------:R-:W2:Y:S02]  /*208b0*/  LDL R12, [R1+0xce4] ;  /* 0x000ce400010c7983 */ /* 0x000ea40000100800 */
[----:B------:R-:W2:Y:S01]  /*208c0*/  LDL R11, [R1+0x370] ;  /* 0x00037000010b7983 */ /* 0x000ea20000100800 */
[----:B------:R-:W2:Y:S01]  /*208d0*/  LDL R10, [R1+0x388] ;  /* 0x00038800010a7983 */ /* 0x000ea20000100800 */
[----:B---3--:R-:W-:Y:S02]  /*208e0*/  @!P4 IMAD.MOV.U32 R3, RZ, RZ, R15 ;  /* 0x000000ffff03c224 */ /* 0x008fe400078e000f */
[----:B----4-:R-:W-:Y:S01]  /*208f0*/  @!P4 IMAD.MOV.U32 R2, RZ, RZ, R14 ;  /* 0x000000ffff02c224 */ /* 0x010fe200078e000e */
[----:B------:R1:W-:Y:S01]  /*20900*/  STL [R1+0x1934], R18 ;  /* 0x0019341201007387 */ /* 0x0003e20000100800 */
[----:B------:R-:W-:-:S02]  /*20910*/  PRMT R4, RZ, 0x7610, R4 ;  /* 0x00007610ff047816 */ /* 0x000fc40000000004 */
[----:B------:R-:W-:Y:S01]  /*20920*/  PRMT R16, RZ, 0x7610, R16 ;  /* 0x00007610ff107816 */ /* 0x000fe20000000010 */
[----:B------:R-:W3:Y:S01]  /*20930*/  LDL R15, [R1+0xc68] ;  /* 0x000c6800010f7983 */ /* 0x000ee20000100800 */
[----:B------:R4:W3:Y:S04]  /*20940*/  @!P4 LDG.E.U16 R5, [R2.64] ;  /* 0x000000080205c981 */ /* 0x0008e8000c1e1500 */
[----:B------:R-:W3:Y:S01]  /*20950*/  LDL R14, [R1+0xc74] ;  /* 0x000c7400010e7983 */ /* 0x000ee20000100800 */
[----:B----4-:R-:W-:Y:S02]  /*20960*/  @!P0 IMAD.MOV.U32 R2, RZ, RZ, R8 ;  /* 0x000000ffff028224 */ /* 0x010fe400078e0008 */
[----:B------:R-:W-:Y:S01]  /*20970*/  @!P0 IMAD.MOV.U32 R3, RZ, RZ, R9 ;  /* 0x000000ffff038224 */ /* 0x000fe200078e0009 */
[----:B------:R-:W4:Y:S04]  /*20980*/  LDL R8, [R1+0xc6c] ;  /* 0x000c6c0001087983 */ /* 0x000f280000100800 */
[----:B------:R-:W4:Y:S04]  /*20990*/  LDL R9, [R1+0xc60] ;  /* 0x000c600001097983 */ /* 0x000f280000100800 */
[----:B------:R0:W3:Y:S02]  /*209a0*/  @!P0 LDG.E.U16 R4, [R2.64] ;  /* 0x0000000802048981 */ /* 0x0000e4000c1e1500 */
[----:B0-----:R-:W-:-:S02]  /*209b0*/  PRMT R3, RZ, 0x7610, R3 ;  /* 0x00007610ff037816 */ /* 0x001fc40000000003 */
[----:B------:R-:W-:-:S04]  /*209c0*/  PRMT R2, RZ, 0x7610, R2 ;  /* 0x00007610ff027816 */ /* 0x000fc80000000002 */
[----:B------:R2:W3:Y:S02]  /*209d0*/  @!P4 LDG.E.U16 R3, [R6.64] ;  /* 0x000000080603c981 */ /* 0x0004e4000c1e1500 */
[----:B--2---:R-:W-:Y:S02]  /*209e0*/  @!P0 IMAD.MOV.U32 R7, RZ, RZ, R13 ;  /* 0x000000ffff078224 */ /* 0x004fe400078e000d */
[----:B------:R-:W-:-:S05]  /*209f0*/  @!P0 IMAD.MOV.U32 R6, RZ, RZ, R12 ;  /* 0x000000ffff068224 */ /* 0x000fca00078e000c */
[----:B------:R0:W2:Y:S02]  /*20a00*/  @!P0 LDG.E.U16 R2, [R6.64] ;  /* 0x0000000806028981 */ /* 0x0000a4000c1e1500 */
[----:B0-----:R-:W-:Y:S02]  /*20a10*/  @!P4 IMAD.MOV.U32 R6, RZ, RZ, R10 ;  /* 0x000000ffff06c224 */ /* 0x001fe400078e000a */
[----:B------:R-:W-:Y:S01]  /*20a20*/  @!P4 IMAD.MOV.U32 R7, RZ, RZ, R11 ;  /* 0x000000ffff07c224 */ /* 0x000fe200078e000b */
[----:B------:R-:W2:Y:S04]  /*20a30*/  LDL R10, [R1+0xcec] ;  /* 0x000cec00010a7983 */ /* 0x000ea80000100800 */
[----:B------:R-:W2:Y:S04]  /*20a40*/  LDL R11, [R1+0xce0] ;  /* 0x000ce000010b7983 */ /* 0x000ea80000100800 */
[----:B------:R0:W2:Y:S02]  /*20a50*/  @!P4 LDG.E.U16 R16, [R6.64] ;  /* 0x000000080610c981 */ /* 0x0000a4000c1e1500 */
[----:B0-----:R-:W-:-:S06]  /*20a60*/  PRMT R6, RZ, 0x7610, R6 ;  /* 0x00007610ff067816 */ /* 0x001fcc0000000006 */
[----:B----4-:R3:W4:Y:S01]  /*20a70*/  @!P4 LDG.E.U16 R6, [R8.64] ;  /* 0x000000080806c981 */ /* 0x010722000c1e1500 */
[----:B------:R-:W-:Y:S01]  /*20a80*/  PRMT R7, RZ, 0x7610, R7 ;  /* 0x00007610ff077816 */ /* 0x000fe20000000007 */
[----:B---3--:R-:W-:Y:S02]  /*20a90*/  @!P0 IMAD.MOV.U32 R8, RZ, RZ, R14 ;  /* 0x000000ffff088224 */ /* 0x008fe400078e000e */
[----:B------:R-:W-:-:S05]  /*20aa0*/  @!P0 IMAD.MOV.U32 R9, RZ, RZ, R15 ;  /* 0x000000ffff098224 */ /* 0x000fca00078e000f */
[----:B------:R0:W2:Y:S04]  /*20ab0*/  @!P0 LDG.E.U16 R7, [R8.64] ;  /* 0x0000000808078981 */ /* 0x0000a8000c1e1500 */
[----:B--2---:R2:W-:Y:S01]  /*20ac0*/  STL [R1+0x1908], R16 ;  /* 0x0019081001007387 */ /* 0x0045e20000100800 */
[----:B------:R-:W3:Y:S02]  /*20ad0*/  LDL R26, [R1+0xce8] ;  /* 0x000ce800011a7983 */ /* 0x000ee40000100800 */
[----:B------:R-:W3:Y:S02]  /*20ae0*/  LDL R20, [R1+0xcf4] ;  /* 0x000cf40001147983 */ /* 0x000ee40000100800 */
[----:B------:R-:W3:Y:S01]  /*20af0*/  LDL R13, [R1+0x368] ;  /* 0x00036800010d7983 */ /* 0x000ee20000100800 */
[----:B------:R-:W3:Y:S04]  /*20b00*/  LDL R12, [R1+0x36c] ;  /* 0x00036c00010c7983 */ /* 0x000ee80000100800 */
[----:B----4-:R4:W-:Y:S01]  /*20b10*/  STL [R1+0x1938], R6 ;  /* 0x0019380601007387 */ /* 0x0109e20000100800 */
[----:B-1----:R-:W3:Y:S03]  /*20b20*/  LDL R18, [R1+0xc70] ;  /* 0x000c700001127983 */ /* 0x002ee60000100800 */
[----:B--2---:R-:W2:Y:S01]  /*20b30*/  LDL R16, [R1+0xc7c] ;  /* 0x000c7c0001107983 */ /* 0x004ea20000100800 */
[----:B------:R-:W2:Y:S03]  /*20b40*/  LDL R15, [R1+0xc78] ;  /* 0x000c7800010f7983 */ /* 0x000ea60000100800 */
[----:B------:R-:W2:Y:S01]  /*20b50*/  LDL R14, [R1+0xc84] ;  /* 0x000c8400010e7983 */ /* 0x000ea20000100800 */
[----:B0-----:R-:W-:-:S02]  /*20b60*/  PRMT R8, RZ, 0x7610, R8 ;  /* 0x00007610ff087816 */ /* 0x001fc40000000008 */
[----:B------:R-:W-:-:S04]  /*20b70*/  PRMT R9, RZ, 0x7610, R9 ;  /* 0x00007610ff097816 */ /* 0x000fc80000000009 */
[----:B------:R3:W2:Y:S04]  /*20b80*/  @!P4 LDG.E.U16 R8, [R10.64] ;  /* 0x000000080a08c981 */ /* 0x0006a8000c1e1500 */
[----:B------:R0:W-:Y:S01]  /*20b90*/  STL [R1+0x193c], R7 ;  /* 0x00193c0701007387 */ /* 0x0001e20000100800 */
[----:B----4-:R-:W4:Y:S03]  /*20ba0*/  LDL R6, [R1+0xcfc] ;  /* 0x000cfc0001067983 */ /* 0x010f260000100800 */
[----:B0-----:R-:W4:Y:S01]  /*20bb0*/  LDL R7, [R1+0xcf0] ;  /* 0x000cf00001077983 */ /* 0x001f220000100800 */
[----:B---3--:R-:W-:Y:S02]  /*20bc0*/  @!P0 IMAD.MOV.U32 R11, RZ, RZ, R26 ;  /* 0x000000ffff0b8224 */ /* 0x008fe400078e001a */
[----:B------:R-:W-:-:S05]  /*20bd0*/  @!P0 IMAD.MOV.U32 R10, RZ, RZ, R20 ;  /* 0x000000ffff0a8224 */ /* 0x000fca00078e0014 */
[----:B------:R0:W3:Y:S02]  /*20be0*/  @!P0 LDG.E.U16 R9, [R10.64] ;  /* 0x000000080a098981 */ /* 0x0000e4000c1e1500 */
[----:B0-----:R-:W-:Y:S02]  /*20bf0*/  PRMT R10, RZ, 0x7610, R10 ;  /* 0x00007610ff0a7816 */ /* 0x001fe4000000000a */
[----:B------:R-:W-:-:S04]  /*20c00*/  PRMT R11, RZ, 0x7610, R11 ;  /* 0x00007610ff0b7816 */ /* 0x000fc8000000000b */
[----:B------:R2:W3:Y:S02]  /*20c10*/  @!P0 LDG.E.U16 R10, [R12.64] ;  /* 0x000000080c0a8981 */ /* 0x0004e4000c1e1500 */
[----:B--2---:R-:W-:Y:S02]  /*20c20*/  @!P4 IMAD.MOV.U32 R12, RZ, RZ, R16 ;  /* 0x000000ffff0cc224 */ /* 0x004fe400078e0010 */
[----:B------:R-:W-:-:S05]  /*20c30*/  @!P4 IMAD.MOV.U32 R13, RZ, RZ, R18 ;  /* 0x000000ffff0dc224 */ /* 0x000fca00078e0012 */
[----:B------:R0:W2:Y:S02]  /*20c40*/  @!P4 LDG.E.U16 R11, [R12.64] ;  /* 0x000000080c0bc981 */ /* 0x0000a4000c1e1500 */
[----:B0-----:R-:W-:-:S06]  /*20c50*/  PRMT R12, RZ, 0x7610, R12 ;  /* 0x00007610ff0c7816 */ /* 0x001fcc000000000c */
[----:B------:R4:W2:Y:S01]  /*20c60*/  @!P0 LDG.E.U16 R12, [R14.64] ;  /* 0x000000080e0c8981 */ /* 0x0008a2000c1e1500 */
[----:B------:R-:W-:Y:S01]  /*20c70*/  PRMT R13, RZ, 0x7610, R13 ;  /* 0x00007610ff0d7816 */ /* 0x000fe2000000000d */
[----:B----4-:R-:W-:Y:S02]  /*20c80*/  @!P4 IMAD.MOV.U32 R14, RZ, RZ, R6 ;  /* 0x000000ffff0ec224 */ /* 0x010fe400078e0006 */
[----:B------:R-:W-:-:S05]  /*20c90*/  @!P4 IMAD.MOV.U32 R15, RZ, RZ, R7 ;  /* 0x000000ffff0fc224 */ /* 0x000fca00078e0007 */
[----:B------:R0:W4:Y:S04]  /*20ca0*/  @!P4 LDG.E.U16 R13, [R14.64] ;  /* 0x000000080e0dc981 */ /* 0x000128000c1e1500 */
[----:B---3--:R-:W-:Y:S04]  /*20cb0*/  STL [R1+0x190c], R10 ;  /* 0x00190c0a01007387 */ /* 0x008fe80000100800 */
[----:B--2---:R1:W-:Y:S01]  /*20cc0*/  STL [R1+0x1910], R11 ;  /* 0x0019100b01007387 */ /* 0x0043e20000100800 */
[----:B------:R-:W2:Y:S02]  /*20cd0*/  LDL R26, [R1+0x3ec] ;  /* 0x0003ec00011a7983 */ /* 0x000ea40000100800 */
[----:B------:R-:W3:Y:S02]  /*20ce0*/  LDL R20, [R1+0x3f0] ;  /* 0x0003f00001147983 */ /* 0x000ee40000100800 */
[----:B------:R-:W2:Y:S01]  /*20cf0*/  LDL R18, [R1+0x360] ;  /* 0x0003600001127983 */ /* 0x000ea20000100800 */
[----:B------:R-:W2:Y:S04]  /*20d00*/  LDL R16, [R1+0x364] ;  /* 0x0003640001107983 */ /* 0x000ea80000100800 */
[----:B------:R4:W-:Y:S01]  /*20d10*/  STL [R1+0x1914], R12 ;  /* 0x0019140c01007387 */ /* 0x0009e20000100800 */
[----:B0-----:R-:W2:Y:S03]  /*20d20*/  LDL R15, [R1+0xcf8] ;  /* 0x000cf800010f7983 */ /* 0x001ea60000100800 */
[----:B-1----:R-:W2:Y:S01]  /*20d30*/  LDL R11, [R1+0x358] ;  /* 0x00035800010b7983 */ /* 0x002ea20000100800 */
[----:B------:R-:W2:Y:S01]  /*20d40*/  LDL R10, [R1+0x35c] ;  /* 0x00035c00010a7983 */ /* 0x000ea20000100800 */
[----:B------:R-:W-:-:S02]  /*20d50*/  PRMT R17, RZ, 0x7610, R17 ;  /* 0x00007610ff117816 */ /* 0x000fc40000000011 */
[----:B------:R-:W-:Y:S02]  /*20d60*/  PRMT R19, RZ, 0x7610, R19 ;  /* 0x00007610ff137816 */ /* 0x000fe40000000013 */
[----:B------:R-:W-:Y:S02]  /*20d70*/  PRMT R21, RZ, 0x7610, R21 ;  /* 0x00007610ff157816 */ /* 0x000fe40000000015 */
[----:B------:R-:W-:Y:S01]  /*20d80*/  PRMT R23, RZ, 0x7610, R23 ;  /* 0x00007610ff177816 */ /* 0x000fe20000000017 */
[----:B------:R-:W2:Y:S04]  /*20d90*/  LDL R7, [R1+0xc80] ;  /* 0x000c800001077983 */ /* 0x000ea80000100800 */
[----:B----4-:R-:W4:Y:S04]  /*20da0*/  LDL R12, [R1+0xd04] ;  /* 0x000d0400010c7983 */ /* 0x010f280000100800 */
[----:B------:R-:W2:Y:S01]  /*20db0*/  LDL R6, [R1+0xc8c] ;  /* 0x000c8c0001067983 */ /* 0x000ea20000100800 */
[----:B----4-:R-:W-:-:S05]  /*20dc0*/  @!P0 IMAD.MOV.U32 R14, RZ, RZ, R12 ;  /* 0x000000ffff0e8224 */ /* 0x010fca00078e000c */
[----:B--2---:R3:W2:Y:S02]  /*20dd0*/  @!P0 LDG.E.U16 R17, [R14.64] ;  /* 0x000000080e118981 */ /* 0x0046a4000c1e1500 */
[----:B---3--:R-:W-:Y:S02]  /*20de0*/  @!P0 IMAD.MOV.U32 R14, RZ, RZ, R20 ;  /* 0x000000ffff0e8224 */ /* 0x008fe400078e0014 */
[----:B------:R-:W-:-:S05]  /*20df0*/  @!P0 IMAD.MOV.U32 R15, RZ, RZ, R26 ;  /* 0x000000ffff0f8224 */ /* 0x000fca00078e001a */
[----:B------:R0:W3:Y:S02]  /*20e00*/  @!P0 LDG.E.U16 R19, [R14.64] ;  /* 0x000000080e138981 */ /* 0x0000e4000c1e1500 */
[----:B0-----:R-:W-:Y:S02]  /*20e10*/  @!P4 IMAD.MOV.U32 R14, RZ, RZ, R16 ;  /* 0x000000ffff0ec224 */ /* 0x001fe400078e0010 */
[----:B------:R-:W-:-:S05]  /*20e20*/  @!P4 IMAD.MOV.U32 R15, RZ, RZ, R18 ;  /* 0x000000ffff0fc224 */ /* 0x000fca00078e0012 */
[----:B------:R0:W4:Y:S02]  /*20e30*/  @!P4 LDG.E.U16 R21, [R14.64] ;  /* 0x000000080e15c981 */ /* 0x000124000c1e1500 */
[----:B0-----:R-:W-:Y:S02]  /*20e40*/  @!P0 IMAD.MOV.U32 R14, RZ, RZ, R10 ;  /* 0x000000ffff0e8224 */ /* 0x001fe400078e000a */
[----:B------:R-:W-:-:S05]  /*20e50*/  @!P0 IMAD.MOV.U32 R15, RZ, RZ, R11 ;  /* 0x000000ffff0f8224 */ /* 0x000fca00078e000b */
[----:B------:R0:W4:Y:S04]  /*20e60*/  @!P0 LDG.E.U16 R23, [R14.64] ;  /* 0x000000080e178981 */ /* 0x000128000c1e1500 */
[----:B------:R-:W-:Y:S01]  /*20e70*/  STL [R1+0x1918], R13 ;  /* 0x0019180d01007387 */ /* 0x000fe20000100800 */
[----:B------:R-:W-:Y:S01]  /*20e80*/  PRMT R25, RZ, 0x7610, R25 ;  /* 0x00007610ff197816 */ /* 0x000fe20000000019 */
[----:B0-----:R-:W-:Y:S02]  /*20e90*/  @!P4 IMAD.MOV.U32 R15, RZ, RZ, R7 ;  /* 0x000000ffff0fc224 */ /* 0x001fe400078e0007 */
[----:B------:R-:W-:-:S05]  /*20ea0*/  @!P4 IMAD.MOV.U32 R14, RZ, RZ, R6 ;  /* 0x000000ffff0ec224 */ /* 0x000fca00078e0006 */
[----:B------:R0:W4:Y:S04]  /*20eb0*/  @!P4 LDG.E.U16 R25, [R14.64] ;  /* 0x000000080e19c981 */ /* 0x000128000c1e1500 */
[----:B--2---:R-:W-:Y:S04]  /*20ec0*/  STL [R1+0x191c], R17 ;  /* 0x00191c1101007387 */ /* 0x004fe80000100800 */
[----:B---3--:R-:W-:Y:S04]  /*20ed0*/  STL [R1+0x18fc], R19 ;  /* 0x0018fc1301007387 */ /* 0x008fe80000100800 */
[----:B----4-:R-:W-:Y:S04]  /*20ee0*/  STL [R1+0x1900], R21 ;  /* 0x0019001501007387 */ /* 0x010fe80000100800 */
[----:B------:R1:W-:Y:S01]  /*20ef0*/  STL [R1+0x1904], R23 ;  /* 0x0019041701007387 */ /* 0x0003e20000100800 */
[----:B------:R-:W2:Y:S03]  /*20f00*/  LDL R7, [R1+0xd10] ;  /* 0x000d100001077983 */ /* 0x000ea60000100800 */
[----:B-1----:R-:W3:Y:S01]  /*20f10*/  LDL.LU R23, [R1+0xd0] ;  /* 0x0000d00001177983 */ /* 0x002ee20000300800 */
[----:B------:R-:W4:Y:S02]  /*20f20*/  LDL.LU R21, [R1+0xb4] ;  /* 0x0000b40001157983 */ /* 0x000f240000300800 */
[----:B------:R-:W2:Y:S02]  /*20f30*/  LDL.LU R19, [R1+0xb0] ;  /* 0x0000b00001137983 */ /* 0x000ea40000300800 */
[----:B------:R-:W2:Y:S01]  /*20f40*/  LDL.LU R17, [R1+0x94] ;  /* 0x0000940001117983 */ /* 0x000ea20000300800 */
[----:B------:R-:W2:Y:S01]  /*20f50*/  LDL.LU R13, [R1+0x90] ;  /* 0x00009000010d7983 */ /* 0x000ea20000300800 */
[----:B------:R-:W2:Y:S02]  /*20f60*/  LDL.LU R12, [R1+0x74] ;  /* 0x00007400010c7983 */ /* 0x000ea40000300800 */
[----:B------:R-:W2:Y:S02]  /*20f70*/  LDL.LU R11, [R1+0x70] ;  /* 0x00007000010b7983 */ /* 0x000ea40000300800 */
[----:B------:R-:W2:Y:S01]  /*20f80*/  LDL.LU R10, [R1+0x54] ;  /* 0x00005400010a7983 */ /* 0x000ea20000300800 */
[----:B------:R-:W2:Y:S01]  /*20f90*/  LDL.LU R6, [R1+0x50] ;  /* 0x0000500001067983 */ /* 0x000ea20000300800 */
[----:B------:R-:W2:Y:S02]  /*20fa0*/  LDL.LU R16, [R1+0x34] ;  /* 0x0000340001107983 */ /* 0x000ea40000300800 */
[----:B------:R-:W2:Y:S02]  /*20fb0*/  LDL.LU R18, [R1+0x30] ;  /* 0x0000300001127983 */ /* 0x000ea40000300800 */
[----:B------:R-:W2:Y:S01]  /*20fc0*/  LDL.LU R20, [R1+0x14] ;  /* 0x0000140001147983 */ /* 0x000ea20000300800 */
[----:B0-----:R-:W2:Y:S04]  /*20fd0*/  LDL R14, [R1+0xc88] ;  /* 0x000c8800010e7983 */ /* 0x001ea80000100800 */
[----:B------:R-:W2:Y:S01]  /*20fe0*/  LDL R15, [R1+0xc94] ;  /* 0x000c9400010f7983 */ /* 0x000ea20000100800 */
[----:B------:R-:W-:-:S02]  /*20ff0*/  PRMT R27, RZ, 0x7610, R27 ;  /* 0x00007610ff1b7816 */ /* 0x000fc4000000001b */
[----:B------:R-:W-:Y:S02]  /*21000*/  PRMT R29, RZ, 0x7610, R29 ;  /* 0x00007610ff1d7816 */ /* 0x000fe4000000001d */
[----:B--2---:R-:W-:-:S04]  /*21010*/  @!P0 LOP3.LUT R15, R15, R14, RZ, 0x3c, !PT ;  /* 0x0000000e0f0f8212 */ /* 0x004fc800078e3cff */
[----:B------:R-:W-:-:S04]  /*21020*/  @!P0 LOP3.LUT R14, R15, R14, RZ, 0x3c, !PT ;  /* 0x0000000e0f0e8212 */ /* 0x000fc800078e3cff */
[----:B------:R-:W-:-:S05]  /*21030*/  @!P0 LOP3.LUT R15, R15, R14, RZ, 0x3c, !PT ;  /* 0x0000000e0f0f8212 */ /* 0x000fca00078e3cff */
[----:B------:R0:W2:Y:S02]  /*21040*/  @!P0 LDG.E.U16 R27, [R14.64] ;  /* 0x000000080e1b8981 */ /* 0x0000a4000c1e1500 */
[----:B0-----:R-:W-:Y:S02]  /*21050*/  @!P0 IMAD.MOV.U32 R14, RZ, RZ, R7 ;  /* 0x000000ffff0e8224 */ /* 0x001fe400078e0007 */
[----:B------:R-:W-:-:S05]  /*21060*/  @!P0 IMAD.MOV.U32 R15, RZ, RZ, R28 ;  /* 0x000000ffff0f8224 */ /* 0x000fca00078e001c */
[----:B------:R0:W3:Y:S04]  /*21070*/  @!P0 LDG.E.U16 R29, [R14.64] ;  /* 0x000000080e1d8981 */ /* 0x0000e8000c1e1500 */
[----:B------:R1:W-:Y:S04]  /*21080*/  STL [R1+0x1920], R25 ;  /* 0x0019201901007387 */ /* 0x0003e80000100800 */
[----:B-1----:R-:W4:Y:S04]  /*21090*/  LDL.LU R25, [R1+0xd4] ;  /* 0x0000d40001197983 */ /* 0x002f280000300800 */
[----:B------:R-:W1:Y:S04]  /*210a0*/  S2R R26, SR_TID.X ;  /* 0x00000000001a7919 */ /* 0x000e680000002100 */
[----:B--2---:R2:W-:Y:S04]  /*210b0*/  STL [R1+0x1924], R27 ;  /* 0x0019241b01007387 */ /* 0x0045e80000100800 */
[----:B--2---:R-:W2:Y:S01]  /*210c0*/  LDL.LU R27, [R1+0xf0] ;  /* 0x0000f000011b7983 */ /* 0x004ea20000300800 */
[----:B------:R0:W-:Y:S03]  /*210d0*/  STL [R1+0xe40], R28 ;  /* 0x000e401c01007387 */ /* 0x0001e60000100800 */
[----:B0-----:R-:W2:Y:S01]  /*210e0*/  LDL.LU R28, [R1+0xf4] ;  /* 0x0000f400011c7983 */ /* 0x001ea20000300800 */
[----:B------:R-:W2:Y:S02]  /*210f0*/  LDL.LU R14, [R1+0x114] ;  /* 0x00011400010e7983 */ /* 0x000ea40000300800 */
[----:B------:R-:W2:Y:S02]  /*21100*/  LDL.LU R15, [R1+0x110] ;  /* 0x00011000010f7983 */ /* 0x000ea40000300800 */
[----:B---3--:R0:W-:Y:S02]  /*21110*/  STL [R1+0x1928], R29 ;  /* 0x0019281d01007387 */ /* 0x0081e40000100800 */
[----:B0-----:R-:W3:Y:S01]  /*21120*/  LDL.LU R29, [R1+0x130] ;  /* 0x00013000011d7983 */ /* 0x001ee20000300800 */
[----:B-1----:R-:W-:-:S05]  /*21130*/  LOP3.LUT R26, R26, 0x3f, RZ, 0xc0, !PT ;  /* 0x0000003f1a1a7812 */ /* 0x002fca00078ec0ff */
[----:B------:R-:W-:-:S05]  /*21140*/  IMAD.SHL.U32 R7, R26, 0x2, RZ ;  /* 0x000000021a077824 */ /* 0x000fca00078e00ff */
[----:B------:R-:W-:-:S05]  /*21150*/  LOP3.LUT R7, R7, 0x40, RZ, 0x3c, !PT ;  /* 0x0000004007077812 */ /* 0x000fca00078e3cff */
[----:B---3--:R-:W-:Y:S01]  /*21160*/  STS.U16 [R7+0x1c80], R29 ;  /* 0x001c801d07007388 */ /* 0x008fe20000000400 */
[----:B--2---:R-:W-:Y:S02]  /*21170*/  STS.U16 [R7+0x2400], R14 ;  /* 0x0024000e07007388 */ /* 0x004fe40000000400 */
[----:B------:R-:W-:Y:S02]  /*21180*/  STS.U16 [R7+0x2480], R15 ;  /* 0x0024800f07007388 */ /* 0x000fe40000000400 */
[----:B------:R-:W-:Y:S01]  /*21190*/  STS.U16 [R7+0x2c00], R28 ;  /* 0x002c001c07007388 */ /* 0x000fe20000000400 */
[----:B------:R-:W-:Y:S01]  /*211a0*/  STS.U16 [R7+0x2c80], R27 ;  /* 0x002c801b07007388 */ /* 0x000fe20000000400 */
[----:B----4-:R-:W-:Y:S02]  /*211b0*/  STS.U16 [R7+0x3400], R25 ;  /* 0x0034001907007388 */ /* 0x010fe40000000400 */
[----:B------:R-:W-:Y:S02]  /*211c0*/  STS.U16 [R7+0x3480], R23 ;  /* 0x0034801707007388 */ /* 0x000fe40000000400 */
[----:B------:R-:W-:Y:S01]  /*211d0*/  STS.U16 [R7+0x3c00], R21 ;  /* 0x003c001507007388 */ /* 0x000fe20000000400 */
[----:B------:R-:W-:Y:S01]  /*211e0*/  STS.U16 [R7+0x3c80], R19 ;  /* 0x003c801307007388 */ /* 0x000fe20000000400 */
[----:B------:R-:W-:Y:S02]  /*211f0*/  STS.U16 [R7+0x4400], R17 ;  /* 0x0044001107007388 */ /* 0x000fe40000000400 */
[----:B------:R-:W-:Y:S02]  /*21200*/  STS.U16 [R7+0x4480], R13 ;  /* 0x0044800d07007388 */ /* 0x000fe40000000400 */
[----:B------:R-:W-:Y:S01]  /*21210*/  STS.U16 [R7+0x4c00], R12 ;  /* 0x004c000c07007388 */ /* 0x000fe20000000400 */
[----:B------:R-:W-:Y:S01]  /*21220*/  STS.U16 [R7+0x4c80], R11 ;  /* 0x004c800b07007388 */ /* 0x000fe20000000400 */
[----:B------:R-:W-:Y:S02]  /*21230*/  STS.U16 [R7+0x5400], R10 ;  /* 0x0054000a07007388 */ /* 0x000fe40000000400 */
[----:B------:R0:W-:Y:S02]  /*21240*/  STS.U16 [R7+0x5480], R6 ;  /* 0x0054800607007388 */ /* 0x0001e40000000400 */
[----:B------:R-:W-:Y:S01]  /*21250*/  STS.U16 [R7+0x5c00], R16 ;  /* 0x005c001007007388 */ /* 0x000fe20000000400 */
[----:B------:R1:W-:Y:S01]  /*21260*/  STS.U16 [R7+0x5c80], R18 ;  /* 0x005c801207007388 */ /* 0x0003e20000000400 */
[----:B------:R2:W-:Y:S02]  /*21270*/  STS.U16 [R7+0x6400], R20 ;  /* 0x0064001407007388 */ /* 0x0005e40000000400 */
[----:B------:R3:W-:Y:S01]  /*21280*/  STS.U16 [R7+0x6480], R0 ;  /* 0x0064800007007388 */ /* 0x0007e20000000400 */
[----:B0-----:R-:W4:Y:S01]  /*21290*/  LDL.LU R6, [R1+0x178] ;  /* 0x0001780001067983 */ /* 0x001f220000300800 */
[----:B-1----:R-:W4:Y:S02]  /*212a0*/  LDL.LU R18, [R1+0x174] ;  /* 0x0001740001127983 */ /* 0x002f240000300800 */
[----:B--2---:R-:W2:Y:S01]  /*212b0*/  LDL.LU R20, [R1+0x160] ;  /* 0x0001600001147983 */ /* 0x004ea20000300800 */
[----:B---3--:R-:W3:Y:S01]  /*212c0*/  LDL.LU R0, [R1+0x15c] ;  /* 0x00015c0001007983 */ /* 0x008ee20000300800 */
[----:B------:R-:W3:Y:S02]  /*212d0*/  LDL.LU R14, [R1+0xec] ;  /* 0x0000ec00010e7983 */ /* 0x000ee40000300800 */
[----:B------:R-:W3:Y:S02]  /*212e0*/  LDL.LU R15, [R1+0xe8] ;  /* 0x0000e800010f7983 */ /* 0x000ee40000300800 */
[----:B------:R-:W3:Y:S01]  /*212f0*/  LDL.LU R28, [R1+0xcc] ;  /* 0x0000cc00011c7983 */ /* 0x000ee20000300800 */
[----:B------:R-:W3:Y:S01]  /*21300*/  LDL.LU R27, [R1+0xc8] ;  /* 0x0000c800011b7983 */ /* 0x000ee20000300800 */
[----:B------:R-:W3:Y:S02]  /*21310*/  LDL.LU R25, [R1+0xac] ;  /* 0x0000ac0001197983 */ /* 0x000ee40000300800 */
[----:B------:R-:W3:Y:S02]  /*21320*/  LDL.LU R23, [R1+0xa8] ;  /* 0x0000a80001177983 */ /* 0x000ee40000300800 */
[----:B------:R-:W3:Y:S01]  /*21330*/  LDL.LU R21, [R1+0x8c] ;  /* 0x00008c0001157983 */ /* 0x000ee20000300800 */
[----:B------:R-:W3:Y:S01]  /*21340*/  LDL.LU R19, [R1+0x88] ;  /* 0x0000880001137983 */ /* 0x000ee20000300800 */
[----:B------:R-:W3:Y:S02]  /*21350*/  LDL.LU R17, [R1+0x6c] ;  /* 0x00006c0001117983 */ /* 0x000ee40000300800 */
[----:B------:R-:W3:Y:S02]  /*21360*/  LDL.LU R13, [R1+0x68] ;  /* 0x00006800010d7983 */ /* 0x000ee40000300800 */
[----:B------:R-:W3:Y:S01]  /*21370*/  LDL.LU R12, [R1+0x4c] ;  /* 0x00004c00010c7983 */ /* 0x000ee20000300800 */
[----:B------:R-:W3:Y:S04]  /*21380*/  LDL.LU R11, [R1+0x48] ;  /* 0x00004800010b7983 */ /* 0x000ee80000300800 */
[----:B------:R0:W-:Y:S01]  /*21390*/  STS.U16 [R7+0x6c00], R24 ;  /* 0x006c001807007388 */ /* 0x0001e20000000400 */
[----:B------:R1:W-:Y:S02]  /*213a0*/  STS.U16 [R7+0x6c80], R22 ;  /* 0x006c801607007388 */ /* 0x0003e40000000400 */
[----:B------:R1:W-:Y:S02]  /*213b0*/  STS.U16 [R7+0x7400], R5 ;  /* 0x0074000507007388 */ /* 0x0003e40000000400 */
[----:B------:R-:W-:Y:S01]  /*213c0*/  IMAD.SHL.U32 R29, R26, 0x2, RZ ;  /* 0x000000021a1d7824 */ /* 0x000fe200078e00ff */
[----:B------:R1:W-:Y:S04]  /*213d0*/  STS.U16 [R7+0x7480], R4 ;  /* 0x0074800407007388 */ /* 0x0003e80000000400 */
[----:B0-----:R-:W3:Y:S01]  /*213e0*/  LDL.LU R24, [R1+0x108] ;  /* 0x0001080001187983 */ /* 0x001ee20000300800 */
[----:B-1----:R-:W3:Y:S03]  /*213f0*/  LDL.LU R22, [R1+0x10c] ;  /* 0x00010c0001167983 */ /* 0x002ee60000300800 */
[----:B------:R-:W3:Y:S01]  /*21400*/  LDL.LU R5, [R1+0x128] ;  /* 0x0001280001057983 */ /* 0x000ee20000300800 */
[----:B------:R-:W3:Y:S03]  /*21410*/  LDL.LU R10, [R1+0x28] ;  /* 0x00002800010a7983 */ /* 0x000ee60000300800 */
[----:B------:R-:W3:Y:S01]  /*21420*/  LDL.LU R16, [R1+0xc] ;  /* 0x00000c0001107983 */ /* 0x000ee20000300800 */
[----:B------:R-:W3:Y:S02]  /*21430*/  LDL.LU R26, [R1+0x8] ;  /* 0x00000800011a7983 */ /* 0x000ee40000300800 */
[----:B------:R-:W3:Y:S01]  /*21440*/  LDL.LU R4, [R1+0x12c] ;  /* 0x00012c0001047983 */ /* 0x000ee20000300800 */
[----:B------:R0:W-:Y:S01]  /*21450*/  STS.U16 [R7+0x7c00], R3 ;  /* 0x007c000307007388 */ /* 0x0001e20000000400 */
[----:B------:R1:W-:Y:S03]  /*21460*/  STS.U16 [R7+0x7c80], R2 ;  /* 0x007c800207007388 */ /* 0x0003e60000000400 */
[----:B0-----:R-:W3:Y:S01]  /*21470*/  LDL.LU R3, [R1+0x144] ;  /* 0x0001440001037983 */ /* 0x001ee20000300800 */
[----:B-1----:R-:W3:Y:S02]  /*21480*/  LDL.LU R7, [R1+0x193c] ;  /* 0x00193c0001077983 */ /* 0x002ee40000300800 */
[----:B------:R-:W3:Y:S01]  /*21490*/  LDL.LU R2, [R1+0x148] ;  /* 0x0001480001027983 */ /* 0x000ee20000300800 */
[----:B------:R-:W-:-:S05]  /*214a0*/  LOP3.LUT R29, R29, 0x50, RZ, 0x3c, !PT ;  /* 0x000000501d1d7812 */ /* 0x000fca00078e3cff */
[----:B----4-:R0:W-:Y:S01]  /*214b0*/  STS.U16 [R29+0x500], R6 ;  /* 0x000500061d007388 */ /* 0x0101e20000000400 */
[----:B------:R1:W-:Y:S02]  /*214c0*/  STS.U16 [R29+0x580], R18 ;  /* 0x000580121d007388 */ /* 0x0003e40000000400 */
[----:B--2---:R2:W-:Y:S01]  /*214d0*/  STS.U16 [R29+0xd00], R20 ;  /* 0x000d00141d007388 */ /* 0x0045e20000000400 */
[----:B---3--:R3:W-:Y:S04]  /*214e0*/  STS.U16 [R29+0xd80], R0 ;  /* 0x000d80001d007388 */ /* 0x0087e80000000400 */
[----:B0-----:R-:W4:Y:S01]  /*214f0*/  LDL.LU R6, [R1+0x1938] ;  /* 0x0019380001067983 */ /* 0x001f220000300800 */
[----:B-1----:R-:W4:Y:S02]  /*21500*/  LDL.LU R18, [R1+0x1934] ;  /* 0x0019340001127983 */ /* 0x002f240000300800 */
[----:B--2---:R-:W2:Y:S01]  /*21510*/  LDL.LU R20, [R1+0x1930] ;  /* 0x0019300001147983 */ /* 0x004ea20000300800 */
[----:B---3--:R-:W3:Y:S04]  /*21520*/  LDL.LU R0, [R1+0x192c] ;  /* 0x00192c0001007983 */ /* 0x008ee80000300800 */
[----:B------:R-:W-:Y:S01]  /*21530*/  STS.U16 [R29+0x1500], R2 ;  /* 0x001500021d007388 */ /* 0x000fe20000000400 */
[----:B------:R-:W-:Y:S02]  /*21540*/  STS.U16 [R29+0x1580], R3 ;  /* 0x001580031d007388 */ /* 0x000fe40000000400 */
[----:B------:R-:W-:Y:S02]  /*21550*/  STS.U16 [R29+0x1d00], R4 ;  /* 0x001d00041d007388 */ /* 0x000fe40000000400 */
[----:B------:R-:W-:Y:S01]  /*21560*/  STS.U16 [R29+0x1d80], R5 ;  /* 0x001d80051d007388 */ /* 0x000fe20000000400 */
[----:B------:R-:W-:Y:S01]  /*21570*/  STS.U16 [R29+0x2500], R22 ;  /* 0x002500161d007388 */ /* 0x000fe20000000400 */
[----:B------:R-:W-:Y:S02]  /*21580*/  STS.U16 [R29+0x2580], R24 ;  /* 0x002580181d007388 */ /* 0x000fe40000000400 */
[----:B------:R-:W-:Y:S02]  /*21590*/  STS.U16 [R29+0x2d00], R14 ;  /* 0x002d000e1d007388 */ /* 0x000fe40000000400 */
[----:B------:R-:W-:Y:S01]  /*215a0*/  STS.U16 [R29+0x2d80], R15 ;  /* 0x002d800f1d007388 */ /* 0x000fe20000000400 */
[----:B------:R-:W-:Y:S01]  /*215b0*/  STS.U16 [R29+0x3500], R28 ;  /* 0x0035001c1d007388 */ /* 0x000fe20000000400 */
[----:B------:R0:W-:Y:S02]  /*215c0*/  STS.U16 [R29+0x3580], R27 ;  /* 0x0035801b1d007388 */ /* 0x0001e40000000400 */
[----:B------:R1:W-:Y:S02]  /*215d0*/  STS.U16 [R29+0x3d00], R25 ;  /* 0x003d00191d007388 */ /* 0x0003e40000000400 */
[----:B------:R-:W-:Y:S01]  /*215e0*/  STS.U16 [R29+0x3d80], R23 ;  /* 0x003d80171d007388 */ /* 0x000fe20000000400 */
[----:B------:R-:W-:Y:S01]  /*215f0*/  STS.U16 [R29+0x4500], R21 ;  /* 0x004500151d007388 */ /* 0x000fe20000000400 */
[----:B------:R-:W-:Y:S02]  /*21600*/  STS.U16 [R29+0x4580], R19 ;  /* 0x004580131d007388 */ /* 0x000fe40000000400 */
[----:B------:R1:W-:Y:S02]  /*21610*/  STS.U16 [R29+0x4d00], R17 ;  /* 0x004d00111d007388 */ /* 0x0003e40000000400 */
[----:B------:R1:W-:Y:S01]  /*21620*/  STS.U16 [R29+0x4d80], R13 ;  /* 0x004d800d1d007388 */ /* 0x0003e20000000400 */
[----:B------:R1:W-:Y:S04]  /*21630*/  STS.U16 [R29+0x5500], R12 ;  /* 0x0055000c1d007388 */ /* 0x0003e80000000400 */
[----:B0-----:R-:W4:Y:S01]  /*21640*/  LDL.LU R27, [R1+0x170] ;  /* 0x00017000011b7983 */ /* 0x001f220000300800 */
[----:B-1----:R-:W4:Y:S03]  /*21650*/  LDL.LU R25, [R1+0x16c] ;  /* 0x00016c0001197983 */ /* 0x002f260000300800 */
[----:B------:R0:W-:Y:S04]  /*21660*/  STS.U16 [R29+0x5580], R11 ;  /* 0x0055800b1d007388 */ /* 0x0001e80000000400 */
[----:B------:R-:W4:Y:S01]  /*21670*/  LDL.LU R17, [R1+0x158] ;  /* 0x0001580001117983 */ /* 0x000f220000300800 */
[----:B------:R-:W4:Y:S02]  /*21680*/  LDL.LU R13, [R1+0x154] ;  /* 0x00015400010d7983 */ /* 0x000f240000300800 */
[----:B------:R-:W4:Y:S01]  /*21690*/  LDL.LU R12, [R1+0x140] ;  /* 0x00014000010c7983 */ /* 0x000f220000300800 */
[----:B0-----:R-:W4:Y:S04]  /*216a0*/  LDL.LU R11, [R1+0x13c] ;  /* 0x00013c00010b7983 */ /* 0x001f280000300800 */
[----:B---3--:R-:W-:Y:S01]  /*216b0*/  STS.U16 [R29+0x5d00], R0 ;  /* 0x005d00001d007388 */ /* 0x008fe20000000400 */
[----:B------:R0:W-:Y:S02]  /*216c0*/  STS.U16 [R29+0x5d80], R10 ;  /* 0x005d800a1d007388 */ /* 0x0001e40000000400 */
[----:B------:R1:W-:Y:S01]  /*216d0*/  STS.U16 [R29+0x6500], R16 ;  /* 0x006500101d007388 */ /* 0x0003e20000000400 */
[----:B0-----:R-:W3:Y:S01]  /*216e0*/  LDL.LU R10, [R1+0x124] ;  /* 0x00012400010a7983 */ /* 0x001ee20000300800 */
[----:B-1----:R-:W3:Y:S03]  /*216f0*/  LDL.LU R16, [R1+0x120] ;  /* 0x0001200001107983 */ /* 0x002ee60000300800 */
[----:B------:R-:W0:Y:S01]  /*21700*/  S2R R0, SR_TID.X ;  /* 0x0000000000007919 */ /* 0x000e220000002100 */
        /* <DEDUP_REMOVED lines=9> */
[----:B------:R-:W3:Y:S01]  /*217a0*/  LDL.LU R21, [R1+0x20] ;  /* 0x0000200001157983 */ /* 0x000ee20000300800 */
[----:B------:R1:W-:Y:S01]  /*217b0*/  STS.U16 [R29+0x6580], R26 ;  /* 0x0065801a1d007388 */ /* 0x0003e20000000400 */
[----:B------:R-:W3:Y:S02]  /*217c0*/  LDL.LU R19, [R1+0x4] ;  /* 0x0000040001137983 */ /* 0x000ee40000300800 */
[----:B--2---:R2:W-:Y:S02]  /*217d0*/  STS.U16 [R29+0x6d00], R20 ;  /* 0x006d00141d007388 */ /* 0x0045e40000000400 */
[----:B----4-:R4:W-:Y:S01]  /*217e0*/  STS.U16 [R29+0x6d80], R18 ;  /* 0x006d80121d007388 */ /* 0x0109e20000000400 */
[----:B------:R0:W-:Y:S01]  /*217f0*/  STS.U16 [R29+0x7500], R6 ;  /* 0x007500061d007388 */ /* 0x0001e20000000400 */
[----:B------:R4:W-:Y:S02]  /*21800*/  STS.U16 [R29+0x7580], R7 ;  /* 0x007580071d007388 */ /* 0x0009e40000000400 */
[----:B------:R4:W-:Y:S01]  /*21810*/  STS.U16 [R29+0x7d00], R8 ;  /* 0x007d00081d007388 */ /* 0x0009e20000000400 */
[----:B-1----:R-:W3:Y:S01]  /*21820*/  LDL.LU R26, [R1] ;  /* 0x00000000011a7983 */ /* 0x002ee20000300800 */
[----:B--2---:R-:W2:Y:S03]  /*21830*/  LDL.LU R20, [R1+0xc0] ;  /* 0x0000c00001147983 */ /* 0x004ea60000300800 */
[----:B----4-:R-:W4:Y:S04]  /*21840*/  LDL.LU R18, [R1+0xc4] ;  /* 0x0000c40001127983 */ /* 0x010f280000300800 */
[----:B0-----:R-:W2:Y:S01]  /*21850*/  LDL.LU R6, [R1+0xe0] ;  /* 0x0000e00001067983 */ /* 0x001ea20000300800 */
[----:B------:R-:W2:Y:S02]  /*21860*/  LDL.LU R7, [R1+0xe4] ;  /* 0x0000e40001077983 */ /* 0x000ea40000300800 */
[----:B------:R-:W2:Y:S02]  /*21870*/  LDL.LU R8, [R1+0x100] ;  /* 0x0001000001087983 */ /* 0x000ea40000300800 */
[----:B------:R0:W-:Y:S01]  /*21880*/  STS.U16 [R29+0x7d80], R9 ;  /* 0x007d80091d007388 */ /* 0x0001e20000000400 */
[----:B------:R-:W-:Y:S01]  /*21890*/  LOP3.LUT R0, R0, 0x3f, RZ, 0xc0, !PT ;  /* 0x0000003f00007812 */ /* 0x000fe200078ec0ff */
[----:B0-----:R-:W2:Y:S01]  /*218a0*/  LDL.LU R29, [R1+0x1928] ;  /* 0x00192800011d7983 */ /* 0x001ea20000300800 */
[----:B------:R-:W2:Y:S03]  /*218b0*/  LDL.LU R9, [R1+0x104] ;  /* 0x0001040001097983 */ /* 0x000ea60000300800 */
[----:B------:R-:W-:-:S05]  /*218c0*/  IMAD.SHL.U32 R23, R0, 0x2, RZ ;  /* 0x0000000200177824 */ /* 0x000fca00078e00ff */
[----:B------:R-:W-:-:S05]  /*218d0*/  LOP3.LUT R23, R23, 0x60, RZ, 0x3c, !PT ;  /* 0x0000006017177812 */ /* 0x000fca00078e3cff */
[----:B------:R0:W-:Y:S01]  /*218e0*/  STS.U16 [R23+0x600], R27 ;  /* 0x0006001b17007388 */ /* 0x0001e20000000400 */
[----:B------:R1:W-:Y:S02]  /*218f0*/  STS.U16 [R23+0x680], R25 ;  /* 0x0006801917007388 */ /* 0x0003e40000000400 */
[----:B------:R1:W-:Y:S02]  /*21900*/  STS.U16 [R23+0xe00], R17 ;  /* 0x000e001117007388 */ /* 0x0003e40000000400 */
[----:B------:R1:W-:Y:S01]  /*21910*/  STS.U16 [R23+0xe80], R13 ;  /* 0x000e800d17007388 */ /* 0x0003e20000000400 */
[----:B------:R1:W-:Y:S01]  /*21920*/  STS.U16 [R23+0x1600], R12 ;  /* 0x0016000c17007388 */ /* 0x0003e20000000400 */
[----:B------:R1:W-:Y:S03]  /*21930*/  STS.U16 [R23+0x1680], R11 ;  /* 0x0016800b17007388 */ /* 0x0003e60000000400 */
[----:B0-----:R-:W4:Y:S01]  /*21940*/  LDL.LU R27, [R1+0x1924] ;  /* 0x00192400011b7983 */ /* 0x001f220000300800 */
[----:B-1----:R-:W4:Y:S03]  /*21950*/  LDL.LU R25, [R1+0x1920] ;  /* 0x0019200001197983 */ /* 0x002f260000300800 */
[----:B------:R-:W4:Y:S01]  /*21960*/  LDL.LU R17, [R1+0x191c] ;  /* 0x00191c0001117983 */ /* 0x000f220000300800 */
[----:B------:R-:W4:Y:S03]  /*21970*/  LDL.LU R13, [R1+0x1918] ;  /* 0x00191800010d7983 */ /* 0x000f260000300800 */
[----:B------:R-:W4:Y:S01]  /*21980*/  LDL.LU R12, [R1+0x1914] ;  /* 0x00191400010c7983 */ /* 0x000f220000300800 */
[----:B------:R-:W4:Y:S03]  /*21990*/  LDL.LU R11, [R1+0x1910] ;  /* 0x00191000010b7983 */ /* 0x000f260000300800 */
[----:B---3--:R0:W-:Y:S01]  /*219a0*/  STS.U16 [R23+0x1e00], R10 ;  /* 0x001e000a17007388 */ /* 0x0081e20000000400 */
[----:B------:R1:W-:Y:S03]  /*219b0*/  STS.U16 [R23+0x1e80], R16 ;  /* 0x001e801017007388 */ /* 0x0003e60000000400 */
[----:B0-----:R-:W3:Y:S01]  /*219c0*/  LDL.LU R10, [R1+0x190c] ;  /* 0x00190c00010a7983 */ /* 0x001ee20000300800 */
[----:B-1----:R-:W3:Y:S03]  /*219d0*/  LDL.LU R16, [R1+0x1908] ;  /* 0x0019080001107983 */ /* 0x002ee60000300800 */
[----:B--2---:R-:W-:Y:S01]  /*219e0*/  STS.U16 [R23+0x2600], R9 ;  /* 0x0026000917007388 */ /* 0x004fe20000000400 */
[----:B------:R-:W-:Y:S02]  /*219f0*/  STS.U16 [R23+0x2680], R8 ;  /* 0x0026800817007388 */ /* 0x000fe40000000400 */
[----:B------:R-:W-:Y:S02]  /*21a00*/  STS.U16 [R23+0x2e00], R7 ;  /* 0x002e000717007388 */ /* 0x000fe40000000400 */
[----:B------:R-:W-:Y:S01]  /*21a10*/  STS.U16 [R23+0x2e80], R6 ;  /* 0x002e800617007388 */ /* 0x000fe20000000400 */
[----:B----4-:R-:W-:Y:S01]  /*21a20*/  STS.U16 [R23+0x3600], R18 ;  /* 0x0036001217007388 */ /* 0x010fe20000000400 */
        /* <DEDUP_REMOVED lines=9> */
[----:B------:R-:W-:Y:S02]  /*21ac0*/  STS.U16 [R23+0x5e00], R28 ;  /* 0x005e001c17007388 */ /* 0x000fe40000000400 */
[----:B------:R0:W-:Y:S01]  /*21ad0*/  STS.U16 [R23+0x5e80], R21 ;  /* 0x005e801517007388 */ /* 0x0001e20000000400 */
[----:B------:R1:W-:Y:S01]  /*21ae0*/  STS.U16 [R23+0x6600], R19 ;  /* 0x0066001317007388 */ /* 0x0003e20000000400 */
[----:B------:R2:W-:Y:S03]  /*21af0*/  STS.U16 [R23+0x6680], R26 ;  /* 0x0066801a17007388 */ /* 0x0005e60000000400 */
[----:B0-----:R-:W4:Y:S01]  /*21b00*/  LDL.LU R21, [R1+0x168] ;  /* 0x0001680001157983 */ /* 0x001f220000300800 */
[----:B------:R-:W4:Y:S02]  /*21b10*/  LDL.LU R28, [R1+0x164] ;  /* 0x00016400011c7983 */ /* 0x000f240000300800 */
[----:B-1----:R-:W4:Y:S02]  /*21b20*/  LDL.LU R19, [R1+0x150] ;  /* 0x0001500001137983 */ /* 0x002f240000300800 */
[----:B--2---:R-:W4:Y:S01]  /*21b30*/  LDL.LU R26, [R1+0x14c] ;  /* 0x00014c00011a7983 */ /* 0x004f220000300800 */
[----:B------:R-:W4:Y:S01]  /*21b40*/  LDL.LU R9, [R1+0xdc] ;  /* 0x0000dc0001097983 */ /* 0x000f220000300800 */
[----:B------:R-:W4:Y:S02]  /*21b50*/  LDL.LU R8, [R1+0xd8] ;  /* 0x0000d80001087983 */ /* 0x000f240000300800 */
[----:B------:R-:W4:Y:S02]  /*21b60*/  LDL.LU R7, [R1+0xbc] ;  /* 0x0000bc0001077983 */ /* 0x000f240000300800 */
[----:B------:R-:W4:Y:S01]  /*21b70*/  LDL.LU R6, [R1+0xb8] ;  /* 0x0000b80001067983 */ /* 0x000f220000300800 */
[----:B------:R-:W4:Y:S01]  /*21b80*/  LDL.LU R18, [R1+0x9c] ;  /* 0x00009c0001127983 */ /* 0x000f220000300800 */
[----:B------:R-:W4:Y:S02]  /*21b90*/  LDL.LU R20, [R1+0x98] ;  /* 0x0000980001147983 */ /* 0x000f240000300800 */
[----:B------:R-:W4:Y:S02]  /*21ba0*/  LDL.LU R2, [R1+0x7c] ;  /* 0x00007c0001027983 */ /* 0x000f240000300800 */
[----:B------:R-:W4:Y:S01]  /*21bb0*/  LDL.LU R3, [R1+0x78] ;  /* 0x0000780001037983 */ /* 0x000f220000300800 */
[----:B------:R-:W4:Y:S04]  /*21bc0*/  LDL.LU R4, [R1+0x5c] ;  /* 0x00005c0001047983 */ /* 0x000f280000300800 */
[----:B---3--:R0:W-:Y:S01]  /*21bd0*/  STS.U16 [R23+0x6e00], R16 ;  /* 0x006e001017007388 */ /* 0x0081e20000000400 */
[----:B------:R1:W-:Y:S02]  /*21be0*/  STS.U16 [R23+0x6e80], R10 ;  /* 0x006e800a17007388 */ /* 0x0003e40000000400 */
[----:B------:R3:W-:Y:S02]  /*21bf0*/  STS.U16 [R23+0x7600], R11 ;  /* 0x0076000b17007388 */ /* 0x0007e40000000400 */
[----:B------:R3:W-:Y:S01]  /*21c00*/  STS.U16 [R23+0x7680], R12 ;  /* 0x0076800c17007388 */ /* 0x0007e20000000400 */
[----:B0-----:R-:W2:Y:S01]  /*21c10*/  LDL.LU R16, [R1+0xf8] ;  /* 0x0000f80001107983 */ /* 0x001ea20000300800 */
[----:B-1----:R-:W2:Y:S02]  /*21c20*/  LDL.LU R10, [R1+0xfc] ;  /* 0x0000fc00010a7983 */ /* 0x002ea40000300800 */
[----:B---3--:R-:W3:Y:S02]  /*21c30*/  LDL.LU R11, [R1+0x118] ;  /* 0x00011800010b7983 */ /* 0x008ee40000300800 */
[----:B------:R-:W2:Y:S01]  /*21c40*/  LDL.LU R5, [R1+0x58] ;  /* 0x0000580001057983 */ /* 0x000ea20000300800 */
[----:B------:R-:W2:Y:S01]  /*21c50*/  LDL.LU R22, [R1+0x3c] ;  /* 0x00003c0001167983 */ /* 0x000ea20000300800 */
[----:B------:R-:W2:Y:S02]  /*21c60*/  LDL.LU R24, [R1+0x38] ;  /* 0x0000380001187983 */ /* 0x000ea40000300800 */
[----:B------:R-:W2:Y:S02]  /*21c70*/  LDL.LU R14, [R1+0x1c] ;  /* 0x00001c00010e7983 */ /* 0x000ea40000300800 */
[----:B------:R-:W2:Y:S01]  /*21c80*/  LDL.LU R15, [R1+0x18] ;  /* 0x00001800010f7983 */ /* 0x000ea20000300800 */
[----:B------:R-:W2:Y:S04]  /*21c90*/  LDL.LU R12, [R1+0x11c] ;  /* 0x00011c00010c7983 */ /* 0x000ea80000300800 */
[----:B------:R0:W-:Y:S01]  /*21ca0*/  STS.U16 [R23+0x7e00], R13 ;  /* 0x007e000d17007388 */ /* 0x0001e20000000400 */
[----:B------:R1:W-:Y:S03]  /*21cb0*/  STS.U16 [R23+0x7e80], R17 ;  /* 0x007e801117007388 */ /* 0x0003e60000000400 */
[----:B0-----:R-:W2:Y:S01]  /*21cc0*/  LDL.LU R13, [R1+0x134] ;  /* 0x00013400010d7983 */ /* 0x001ea20000300800 */
[----:B-1----:R-:W2:Y:S02]  /*21cd0*/  LDL.LU R23, [R1+0x1904] ;  /* 0x0019040001177983 */ /* 0x002ea40000300800 */
[----:B------:R-:W2:Y:S02]  /*21ce0*/  LDL.LU R17, [R1+0x138] ;  /* 0x0001380001117983 */ /* 0x000ea40000300800 */
[----:B------:R-:W-:-:S05]  /*21cf0*/  IMAD.SHL.U32 R0, R0, 0x2, RZ ;  /* 0x0000000200007824 */ /* 0x000fca00078e00ff */
[----:B------:R-:W-:-:S05]  /*21d00*/  LOP3.LUT R0, R0, 0x70, RZ, 0x3c, !PT ;  /* 0x0000007000007812 */ /* 0x000fca00078e3cff */
[----:B----4-:R0:W-:Y:S01]  /*21d10*/  STS.U16 [R0+0x700], R21 ;  /* 0x0007001500007388 */ /* 0x0101e20000000400 */
[----:B------:R1:W-:Y:S02]  /*21d20*/  STS.U16 [R0+0x780], R28 ;  /* 0x0007801c00007388 */ /* 0x0003e40000000400 */
[----:B------:R4:W-:Y:S02]  /*21d30*/  STS.U16 [R0+0xf00], R19 ;  /* 0x000f001300007388 */ /* 0x0009e40000000400 */
[----:B------:R4:W-:Y:S01]  /*21d40*/  STS.U16 [R0+0xf80], R26 ;  /* 0x000f801a00007388 */ /* 0x0009e20000000400 */
[----:B0-----:R-:W3:Y:S01]  /*21d50*/  LDL.LU R21, [R1+0x1900] ;  /* 0x0019000001157983 */ /* 0x001ee20000300800 */
[----:B-1----:R-:W3:Y:S02]  /*21d60*/  LDL.LU R28, [R1+0x310] ;  /* 0x00031000011c7983 */ /* 0x002ee40000300800 */
[----:B----4-:R-:W4:Y:S02]  /*21d70*/  LDL.LU R19, [R1+0x18fc] ;  /* 0x0018fc0001137983 */ /* 0x010f240000300800 */
[----:B------:R-:W4:Y:S01]  /*21d80*/  LDL.LU R26, [R1+0x18f8] ;  /* 0x0018f800011a7983 */ /* 0x000f220000300800 */
[----:B--2---:R-:W-:Y:S01]  /*21d90*/  STS.U16 [R0+0x1700], R17 ;  /* 0x0017001100007388 */ /* 0x004fe20000000400 */
[----:B------:R-:W-:Y:S02]  /*21da0*/  STS.U16 [R0+0x1780], R13 ;  /* 0x0017800d00007388 */ /* 0x000fe40000000400 */
[----:B------:R-:W-:Y:S02]  /*21db0*/  STS.U16 [R0+0x1f00], R12 ;  /* 0x001f000c00007388 */ /* 0x000fe40000000400 */
[----:B---3--:R-:W-:Y:S01]  /*21dc0*/  STS.U16 [R0+0x1f80], R11 ;  /* 0x001f800b00007388 */ /* 0x008fe20000000400 */
        /* <DEDUP_REMOVED lines=8> */
[----:B------:R0:W-:Y:S01]  /*21e50*/  STS.U16 [R0+0x4700], R2 ;  /* 0x0047000200007388 */ /* 0x0001e20000000400 */
[----:B------:R-:W-:Y:S02]  /*21e60*/  STS.U16 [R0+0x4780], R3 ;  /* 0x0047800300007388 */ /* 0x000fe40000000400 */
[----:B------:R1:W-:Y:S01]  /*21e70*/  STS.U16 [R0+0x4f00], R4 ;  /* 0x004f000400007388 */ /* 0x0003e20000000400 */
[----:B0-----:R-:W2:Y:S04]  /*21e80*/  LDL R2, [R1+0x308] ;  /* 0x0003080001027983 */ /* 0x001ea80000100800 */
[----:B-1----:R-:W3:Y:S01]  /*21e90*/  LDL R4, [R1+0x2a4] ;  /* 0x0002a40001047983 */ /* 0x002ee20000100800 */
[----:B------:R-:W-:Y:S02]  /*21ea0*/  STS.U16 [R0+0x4f80], R5 ;  /* 0x004f800500007388 */ /* 0x000fe40000000400 */
[----:B------:R-:W-:Y:S02]  /*21eb0*/  STS.U16 [R0+0x5700], R22 ;  /* 0x0057001600007388 */ /* 0x000fe40000000400 */
[----:B------:R-:W-:Y:S01]  /*21ec0*/  STS.U16 [R0+0x5780], R24 ;  /* 0x0057801800007388 */ /* 0x000fe20000000400 */
[----:B------:R-:W-:Y:S01]  /*21ed0*/  STS.U16 [R0+0x5f00], R14 ;  /* 0x005f000e00007388 */ /* 0x000fe20000000400 */
[----:B------:R-:W-:Y:S03]  /*21ee0*/  STS.U16 [R0+0x5f80], R15 ;  /* 0x005f800f00007388 */ /* 0x000fe60000000400 */
        /* <DEDUP_REMOVED lines=8> */
[----:B------:R-:W-:Y:S06]  /*21f70*/  BAR.SYNC.DEFER_BLOCKING 0x0 ;  /* 0x0000000000007b1d */ /* 0x000fec0000010000 */
[----:B--2---:R-:W-:Y:S04]  /*21f80*/  LDSM.16.MT88.4 R12, [R2+0x8000] ;  /* 0x00800000020c783b */ /* 0x004fe80000004200 */
[----:B---3--:R-:W0:Y:S04]  /*21f90*/  LDSM.16.M88.4 R16, [R4] ;  /* 0x000000000410783b */ /* 0x008e280000000200 */
[----:B------:R-:W1:Y:S04]  /*21fa0*/  LDSM.16.M88.4 R8, [R4+0x1000] ;  /* 0x001000000408783b */ /* 0x000e680000000200 */
[----:B------:R-:W-:Y:S04]  /*21fb0*/  LDSM.16.M88.4 R24, [R4+0x4000] ;  /* 0x004000000418783b */ /* 0x000fe80000000200 */
[----:B------:R-:W-:Y:S04]  /*21fc0*/  LDSM.16.M88.4 R20, [R4+0x5000] ;  /* 0x005000000414783b */ /* 0x000fe80000000200 */
[----:B0-----:R0:W-:Y:S01]  /*21fd0*/  STL.64 [R1+0x50], R16 ;  /* 0x0000501001007387 */ /* 0x0011e20000100a00 */
[----:B------:R-:W-:Y:S02]  /*21fe0*/  STL.64 [R1+0x58], R18 ;  /* 0x0000581201007387 */ /* 0x000fe40000100a00 */
[----:B-1----:R-:W-:Y:S02]  /*21ff0*/  STL.64 [R1+0x40], R8 ;  /* 0x0000400801007387 */ /* 0x002fe40000100a00 */
[----:B------:R-:W-:Y:S01]  /*22000*/  IMAD.MOV.U32 R3, RZ, RZ, R10 ;  /* 0x000000ffff037224 */ /* 0x000fe200078e000a */
[----:B------:R-:W-:Y:S01]  /*22010*/  STL.64 [R1+0x48], R10 ;  /* 0x0000480a01007387 */ /* 0x000fe20000100a00 */
[----:B------:R-:W-:-:S02]  /*22020*/  IMAD.MOV.U32 R0, RZ, RZ, R11 ;  /* 0x000000ffff007224 */ /* 0x000fc400078e000b */
[----:B------:R-:W1:Y:S01]  /*22030*/  LDSM.16.M88.4 R8, [R4+0x2000] ;  /* 0x002000000408783b */ /* 0x000e620000000200 */
[----:B0-----:R-:W2:Y:S04]  /*22040*/  LDL R16, [R1+0x30c] ;  /* 0x00030c0001107983 */ /* 0x001ea80000100800 */
[----:B-1----:R-:W-:Y:S01]  /*22050*/  STL.64 [R1+0x30], R8 ;  /* 0x0000300801007387 */ /* 0x002fe20000100a00 */
[----:B------:R-:W-:Y:S02]  /*22060*/  IMAD.MOV.U32 R29, RZ, RZ, R10 ;  /* 0x000000ffff1d7224 */ /* 0x000fe400078e000a */
[----:B------:R-:W-:Y:S02]  /*22070*/  STL.64 [R1+0x38], R10 ;  /* 0x0000380a01007387 */ /* 0x000fe40000100a00 */
[----:B------:R-:W-:-:S02]  /*22080*/  IMAD.MOV.U32 R28, RZ, RZ, R11 ;  /* 0x000000ffff1c7224 */ /* 0x000fc400078e000b */
[----:B------:R-:W0:Y:S04]  /*22090*/  LDSM.16.M88.4 R8, [R4+0x3000] ;  /* 0x003000000408783b */ /* 0x000e280000000200 */
[----:B------:R-:W-:Y:S01]  /*220a0*/  STL [R1+0x1884], R29 ;  /* 0x0018841d01007387 */ /* 0x000fe20000100800 */
[----:B------:R-:W-:Y:S03]  /*220b0*/  STL [R1+0x1880], R28 ;  /* 0x0018801c01007387 */ /* 0x000fe60000100800 */
[----:B0-----:R-:W-:Y:S01]  /*220c0*/  STL.64 [R1+0x20], R8 ;  /* 0x0000200801007387 */ /* 0x001fe20000100a00 */
[----:B------:R-:W-:Y:S02]  /*220d0*/  STL.64 [R1+0x28], R10 ;  /* 0x0000280a01007387 */ /* 0x000fe40000100a00 */
[----:B------:R-:W0:Y:S02]  /*220e0*/  LDSM.16.M88.4 R8, [R4+0x6000] ;  /* 0x006000000408783b */ /* 0x000e240000000200 */
[----:B------:R-:W1:Y:S04]  /*220f0*/  LDSM.16.M88.4 R4, [R4+0x7000] ;  /* 0x007000000404783b */ /* 0x000e680000000200 */
[----:B------:R-:W-:Y:S01]  /*22100*/  STL.64 [R1+0x10], R24 ;  /* 0x0000101801007387 */ /* 0x000fe20000100a00 */
[----:B------:R-:W-:Y:S02]  /*22110*/  STL.64 [R1+0x18], R26 ;  /* 0x0000181a01007387 */ /* 0x000fe40000100a00 */
[----:B------:R-:W-:Y:S01]  /*22120*/  LDSM.16.MT88.4 R24, [R2+0x8400] ;  /* 0x008400000218783b */ /* 0x000fe20000004200 */
[----:B0-----:R-:W-:Y:S03]  /*22130*/  STL [R1+0x17a4], R10 ;  /* 0x0017a40a01007387 */ /* 0x001fe60000100800 */
[----:B------:R0:W-:Y:S02]  /*22140*/  STL.64 [R1], R20 ;  /* 0x0000001401007387 */ /* 0x0001e40000100a00 */
[----:B------:R3:W-:Y:S02]  /*22150*/  STL.64 [R1+0x8], R22 ;  /* 0x0000081601007387 */ /* 0x0007e40000100a00 */
[----:B------:R-:W-:Y:S01]  /*22160*/  STL [R1+0x17a0], R11 ;  /* 0x0017a00b01007387 */ /* 0x000fe20000100800 */
[----:B------:R-:W-:Y:S01]  /*22170*/  STL.64 [R1+0x18c0], R8 ;  /* 0x0018c00801007387 */ /* 0x000fe20000100a00 */
[----:B-1----:R-:W-:Y:S02]  /*22180*/  STL [R1+0x18a8], R5 ;  /* 0x0018a80501007387 */ /* 0x002fe40000100800 */
[----:B------:R-:W-:Y:S02]  /*22190*/  STL [R1+0x1894], R6 ;  /* 0x0018940601007387 */ /* 0x000fe40000100800 */
[----:B------:R-:W-:Y:S01]  /*221a0*/  STL [R1+0x1890], R7 ;  /* 0x0018900701007387 */ /* 0x000fe20000100800 */
[----:B0-----:R-:W4:Y:S01]  /*221b0*/  LDL.LU.64 R20, [R1+0x250] ;  /* 0x0002500001147983 */ /* 0x001f220000300a00 */
[----:B---3--:R-:W3:Y:S03]  /*221c0*/  LDL.LU.64 R22, [R1+0x258] ;  /* 0x0002580001167983 */ /* 0x008ee60000300a00 */
[----:B--2---:R-:W0:Y:S04]  /*221d0*/  LDSM.16.MT88.4 R16, [R16+0x8000] ;  /* 0x008000001010783b */ /* 0x004e280000004200 */
[----:B---3--:R-:W-:Y:S01]  /*221e0*/  STL.64 [R1+0x18e0], R22 ;  /* 0x0018e01601007387 */ /* 0x008fe20000100a00 */
[----:B----4-:R1:W-:Y:S03]  /*221f0*/  STL.64 [R1+0x18d8], R20 ;  /* 0x0018d81401007387 */ /* 0x0103e60000100a00 */
[----:B-1----:R-:W2:Y:S01]  /*22200*/  LDL.LU.64 R20, [R1+0x260] ;  /* 0x0002600001147983 */ /* 0x002ea20000300a00 */
[----:B------:R-:W3:Y:S03]  /*22210*/  LDL.LU.64 R22, [R1+0x268] ;  /* 0x0002680001167983 */ /* 0x000ee60000300a00 */
[----:B---3--:R-:W-:Y:S01]  /*22220*/  STL.64 [R1+0x18f0], R22 ;  /* 0x0018f01601007387 */ /* 0x008fe20000100a00 */
[----:B--2---:R1:W-:Y:S03]  /*22230*/  STL.64 [R1+0x18e8], R20 ;  /* 0x0018e81401007387 */ /* 0x0043e60000100a00 */
[----:B-1----:R-:W2:Y:S01]  /*22240*/  LDL.LU.64 R20, [R1+0x270] ;  /* 0x0002700001147983 */ /* 0x002ea20000300a00 */
[----:B------:R-:W2:Y:S02]  /*22250*/  LDL.LU.64 R22, [R1+0x278] ;  /* 0x0002780001167983 */ /* 0x000ea40000300a00 */
[----:B------:R-:W3:Y:S02]  /*22260*/  LDL.LU.64 R8, [R1+0x10] ;  /* 0x0000100001087983 */ /* 0x000ee40000300a00 */
[----:B---3--:R1:W-:Y:S04]  /*22270*/  STL.64 [R1+0x18c8], R8 ;  /* 0x0018c80801007387 */ /* 0x0083e80000100a00 */
[----:B-1----:R-:W3:Y:S01]  /*22280*/  LDL.LU.64 R8, [R1+0x20] ;  /* 0x0000200001087983 */ /* 0x002ee20000300a00 */
[----:B0-----:R-:W-:Y:S02]  /*22290*/  STL [R1+0x188c], R18 ;  /* 0x00188c1201007387 */ /* 0x001fe40000100800 */
[----:B------:R-:W-:Y:S02]  /*222a0*/  STL [R1+0x1888], R19 ;  /* 0x0018881301007387 */ /* 0x000fe40000100800 */
[----:B------:R0:W-:Y:S02]  /*222b0*/  STL.64 [R1+0x18d0], R16 ;  /* 0x0018d01001007387 */ /* 0x0001e40000100a00 */
[----:B0-----:R-:W4:Y:S01]  /*222c0*/  LDL.LU.64 R16, [R1+0x30] ;  /* 0x0000300001107983 */ /* 0x001f220000300a00 */
[----:B------:R-:W-:Y:S02]  /*222d0*/  STL.64 [R1+0x17f8], R26 ;  /* 0x0017f81a01007387 */ /* 0x000fe40000100a00 */
[----:B------:R0:W-:Y:S02]  /*222e0*/  STL.64 [R1+0x17f0], R24 ;  /* 0x0017f01801007387 */ /* 0x0001e40000100a00 */
[----:B0-----:R-:W2:Y:S01]  /*222f0*/  LDL.64 R24, [R1+0x50] ;  /* 0x0000500001187983 */ /* 0x001ea20000100a00 */
[----:B------:R-:W-:Y:S01]  /*22300*/  STL [R1+0x17a8], R2 ;  /* 0x0017a80201007387 */ /* 0x000fe20000100800 */
[C---:B--2---:R-:W-:Y:S01]  /*22310*/  HMMA.16816.F32.BF16 R20, R12.reuse, R24, R20 ;  /* 0x000000180c14723c */ /* 0x044fe20000041814 */
[----:B------:R-:W-:Y:S11]  /*22320*/  IMAD.MOV.U32 R5, RZ, RZ, R24 ;  /* 0x000000ffff057224 */ /* 0x000ff600078e0018 */
[----:B------:R-:W-:Y:S11]  /*22330*/  @!UPT UIADD3 URZ, URZ, URZ, URZ ;  /* 0x0000003f3f3ff290 */ /* 0x000ff6000fffe03f */
[----:B------:R-:W-:Y:S01]  /*22340*/  @!UPT UIADD3 URZ, URZ, URZ, URZ ;  /* 0x0000003f3f3ff290 */ /* 0x000fe2000fffe03f */
[----:B------:R-:W-:Y:S02]  /*22350*/  IMAD.MOV.U32 R25, RZ, RZ, R22 ;  /* 0x000000ffff197224 */ /* 0x000fe400078e0016 */
[----:B------:R-:W-:Y:S02]  /*22360*/  IMAD.MOV.U32 R24, RZ, RZ, R23 ;  /* 0x000000ffff187224 */ /* 0x000fe400078e0017 */
[----:B------:R-:W-:Y:S02]  /*22370*/  IMAD.MOV.U32 R27, RZ, RZ, R20 ;  /* 0x000000ffff1b7224 */ /* 0x000fe400078e0014 */
[----:B------:R-:W-:Y:S01]  /*22380*/  IMAD.MOV.U32 R26, RZ, RZ, R21 ;  /* 0x000000ffff1a7224 */ /* 0x000fe200078e0015 */
[----:B------:R-:W2:Y:S01]  /*22390*/  LDL.LU.64 R22, [R1+0x18f0] ;  /* 0x0018f00001167983 */ /* 0x000ea20000300a00 */
[----:B------:R-:W2:Y:S02]  /*223a0*/  LDL.LU.64 R20, [R1+0x18e8] ;  /* 0x0018e80001147983 */ /* 0x000ea40000300a00 */
[----:B------:R0:W-:Y:S02]  /*223b0*/  STL.64 [R1+0x18b8], R4 ;  /* 0x0018b80401007387 */ /* 0x0001e40000100a00 */
[----:B0-----:R-:W3:Y:S01]  /*223c0*/  LDL.LU.64 R4, [R1+0x240] ;  /* 0x0002400001047983 */ /* 0x001ee20000300a00 */
[----:B------:R-:W3:Y:S02]  /*223d0*/  LDL.LU.64 R6, [R1+0x248] ;  /* 0x0002480001067983 */ /* 0x000ee40000300a00 */
[----:B------:R-:W-:Y:S02]  /*223e0*/  STL.64 [R1+0x1868], R26 ;  /* 0x0018681a01007387 */ /* 0x000fe40000100a00 */
[----:B------:R0:W-:Y:S02]  /*223f0*/  STL.64 [R1+0x1860], R24 ;  /* 0x0018601801007387 */ /* 0x0001e40000100a00 */
[----:B0-----:R-:W2:Y:S02]  /*22400*/  LDL.LU.64 R24, [R1+0x40] ;  /* 0x0000400001187983 */ /* 0x001ea40000300a00 */
[C---:B--2---:R-:W-:Y:S11]  /*22410*/  HMMA.16816.F32.BF16 R20, R12.reuse, R24, R20 ;  /* 0x000000180c14723c */ /* 0x044ff60000041814 */
[----:B------:R-:W-:Y:S11]  /*22420*/  @!UPT UIADD3 URZ, URZ, URZ, URZ ;  /* 0x0000003f3f3ff290 */ /* 0x000ff6000fffe03f */
[----:B------:R-:W-:Y:S01]  /*22430*/  @!UPT UIADD3 URZ, URZ, URZ, URZ ;  /* 0x0000003f3f3ff290 */ /* 0x000fe2000fffe03f */
[----:B------:R-:W-:Y:S01]  /*22440*/  STL.64 [R1+0x60], R20 ;  /* 0x0000601401007387 */ /* 0x000fe20000100a00 */
[----:B------:R0:W-:Y:S03]  /*22450*/  STL.64 [R1+0x68], R22 ;  /* 0x0000681601007387 */ /* 0x0001e60000100a00 */
[----:B0-----:R-:W2:Y:S01]  /*22460*/  LDL.LU.64 R22, [R1+0x18e0] ;  /* 0x0018e00001167983 */ /* 0x001ea20000300a00 */
[----:B------:R-:W2:Y:S02]  /*22470*/  LDL.LU.64 R20, [R1+0x18d8] ;  /* 0x0018d80001147983 */ /* 0x000ea40000300a00 */
[----:B----4-:R-:W-:Y:S02]  /*22480*/  IMAD.MOV.U32 R27, RZ, RZ, R16 ;  /* 0x000000ffff1b7224 */ /* 0x010fe400078e0010 */
[----:B------:R-:W-:Y:S01]  /*22490*/  IMAD.MOV.U32 R26, RZ, RZ, R17 ;  /* 0x000000ffff1a7224 */ /* 0x000fe200078e0011 */
[----:B---3--:R-:W-:Y:S01]  /*224a0*/  HMMA.16816.F32.BF16 R4, R12, R8, R4 ;  /* 0x000000080c04723c */ /* 0x008fe20000041804 */
[----:B------:R-:W-:-:S02]  /*224b0*/  IMAD.MOV.U32 R10, RZ, RZ, R24 ;  /* 0x000000ffff0a7224 */ /* 0x000fc400078e0018 */
[----:B------:R-:W-:Y:S02]  /*224c0*/  IMAD.MOV.U32 R2, RZ, RZ, R25 ;  /* 0x000000ffff027224 */ /* 0x000fe400078e0019 */
[----:B------:R-:W-:Y:S02]  /*224d0*/  IMAD.MOV.U32 R29, RZ, RZ, R8 ;  /* 0x000000ffff1d7224 */ /* 0x000fe400078e0008 */
[----:B------:R-:W-:Y:S01]  /*224e0*/  IMAD.MOV.U32 R28, RZ, RZ, R9 ;  /* 0x000000ffff1c7224 */ /* 0x000fe200078e0009 */
[C---:B--2---:R-:W-:Y:S01]  /*224f0*/  HMMA.16816.F32.BF16 R20, R12.reuse, R16, R20 ;  /* 0x000000100c14723c */ /* 0x044fe20000041814 */
[----:B------:R-:W2:Y:S01]  /*22500*/  LDL.LU.64 R16, [R1+0x18d0] ;  /* 0x0018d00001107983 */ /* 0x000ea20000300a00 */
[----:B------:R-:W-:Y:S02]  /*22510*/  STL.64 [R1+0x18b0], R26 ;  /* 0x0018b01a01007387 */ /* 0x000fe40000100a00 */
[----:B------:R-:W3:Y:S11]  /*22520*/  LDL.LU.64 R24, [R1] ;  /* 0x0000000001187983 */ /* 0x000ef60000300a00 */
[----:B------:R-:W-:Y:S08]  /*22530*/  @!UPT UIADD3 URZ, URZ, URZ, URZ ;  /* 0x0000003f3f3ff290 */ /* 0x000ff0000fffe03f */
[----:B------:R0:W-:Y:S01]  /*22540*/  STL.64 [R1+0x17d8], R22 ;  /* 0x0017d81601007387 */ /* 0x0001e20000100a00 */
[----:B------:R1:W-:Y:S02]  /*22550*/  STL.64 [R1+0x17d0], R20 ;  /* 0x0017d01401007387 */ /* 0x0003e40000100a00 */
[----:B0-----:R-:W-:Y:S02]  /*22560*/  IMAD.MOV.U32 R22, RZ, RZ, R3 ;  /* 0x000000ffff167224 */ /* 0x001fe400078e0003 */
[----:B------:R-:W-:Y:S02]  /*22570*/  IMAD.MOV.U32 R23, RZ, RZ, R0 ;  /* 0x000000ffff177224 */ /* 0x000fe400078e0000 */
[----:B-1----:R-:W-:Y:S02]  /*22580*/  IMAD.MOV.U32 R20, RZ, RZ, R10 ;  /* 0x000000ffff147224 */ /* 0x002fe400078e000a */
[----:B------:R-:W-:Y:S01]  /*22590*/  IMAD.MOV.U32 R21, RZ, RZ, R2 ;  /* 0x000000ffff157224 */ /* 0x000fe200078e0002 */
[----:B------:R-:W-:Y:S04]  /*225a0*/  STL.64 [R1+0x1878], R22 ;  /* 0x0018781601007387 */ /* 0x000fe80000100a00 */
[----:B------:R0:W-:Y:S02]  /*225b0*/  STL.64 [R1+0x1870], R20 ;  /* 0x0018701401007387 */ /* 0x0001e40000100a00 */
[----:B------:R-:W-:Y:S01]  /*225c0*/  IMAD.MOV.U32 R2, RZ, RZ, R7 ;  /* 0x000000ffff027224 */ /* 0x000fe200078e0007 */
[----:B0-----:R-:W4:Y:S01]  /*225d0*/  LDL.LU.64 R20, [R1+0x230] ;  /* 0x0002300001147983 */ /* 0x001f220000300a00 */
[----:B------:R-:W4:Y:S02]  /*225e0*/  LDL.LU.64 R22, [R1+0x238] ;  /* 0x0002380001167983 */ /* 0x000f240000300a00 */
[----:B------:R-:W4:Y:S02]  /*225f0*/  LDL.LU.64 R8, [R1+0x18c8] ;  /* 0x0018c80001087983 */ /* 0x000f240000300a00 */
[----:B------:R0:W-:Y:S01]  /*22600*/  STL.64 [R1+0x80], R4 ;  /* 0x0000800401007387 */ /* 0x0001e20000100a00 */
[----:B------:R1:W-:Y:S04]  /*22610*/  STL [R1+0x88], R6 ;  /* 0x0000880601007387 */ /* 0x0003e80000100800 */
[----:B0-----:R-:W3:Y:S01]  /*22620*/  LDL.LU.64 R4, [R1+0x220] ;  /* 0x0002200001047983 */ /* 0x001ee20000300a00 */
[----:B-1----:R-:W3:Y:S02]  /*22630*/  LDL.LU.64 R6, [R1+0x228] ;  /* 0x0002280001067983 */ /* 0x002ee40000300a00 */
[----:B------:R-:W-:Y:S01]  /*22640*/  STL [R1+0x17c0], R2 ;  /* 0x0017c00201007387 */ /* 0x000fe20000100800 */
[----:B----4-:R-:W-:Y:S01]  /*22650*/  HMMA.16816.F32.BF16 R20, R12, R8, R20 ;  /* 0x000000080c14723c */ /* 0x010fe20000041814 */
[----:B------:R-:W-:-:S02]  /*22660*/  IMAD.MOV.U32 R18, RZ, RZ, R8 ;  /* 0x000000ffff127224 */ /* 0x000fc400078e0008 */
[----:B------:R-:W-:Y:S02]  /*22670*/  IMAD.MOV.U32 R19, RZ, RZ, R9 ;  /* 0x000000ffff137224 */ /* 0x000fe400078e0009 */
[----:B------:R-:W4:Y:S03]  /*22680*/  LDL.LU.64 R8, [R1+0x18c0] ;  /* 0x0018c00001087983 */ /* 0x000f260000300a00 */
[----:B---3--:R-:W-:Y:S01]  /*22690*/  HMMA.16816.F32.BF16 R4, R12, R24, R4 ;  /* 0x000000180c04723c */ /* 0x008fe20000041804 */
[----:B------:R-:W-:Y:S01]  /*226a0*/  STL.64 [R1+0x18a0], R18 ;  /* 0x0018a01201007387 */ /* 0x000fe20000100a00 */
[----:B--2---:R0:W-:Y:S11]  /*226b0*/  STL.64 [R1+0x1898], R16 ;  /* 0x0018981001007387 */ /* 0x0041f60000100a00 */
[----:B------:R-:W-:Y:S03]  /*226c0*/  @!UPT UIADD3 URZ, URZ, URZ, URZ ;  /* 0x0000003f3f3ff290 */ /* 0x000fe6000fffe03f */
[----:B------:R-:W-:Y:S02]  /*226d0*/  IMAD.MOV.U32 R3, RZ, RZ, R22 ;  /* 0x000000ffff037224 */ /* 0x000fe400078e0016 */
[----:B------:R-:W-:Y:S02]  /*226e0*/  IMAD.MOV.U32 R11, RZ, RZ, R21 ;  /* 0x000000ffff0b7224 */ /* 0x000fe400078e0015 */
[----:B------:R-:W-:Y:S01]  /*226f0*/  IMAD.MOV.U32 R10, RZ, RZ, R20 ;  /* 0x000000ffff0a7224 */ /* 0x000fe200078e0014 */
[----:B0-----:R-:W4:Y:S01]  /*22700*/  LDL.LU.64 R16, [R1+0x210] ;  /* 0x0002100001107983 */ /* 0x001f220000300a00 */
[----:B------:R-:W4:Y:S02]  /*22710*/  LDL.LU.64 R18, [R1+0x218] ;  /* 0x0002180001127983 */ /* 0x000f240000300a00 */
[----:B------:R-:W-:Y:S02]  /*22720*/  IMAD.MOV.U32 R0, RZ, RZ, R23 ;  /* 0x000000ffff007224 */ /* 0x000fe400078e0017 */
[----:B------:R-:W2:Y:S01]  /*22730*/  LDL.LU.64 R20, [R1+0x200] ;  /* 0x0002000001147983 */ /* 0x000ea20000300a00 */
[----:B------:R-:W2:Y:S01]  /*22740*/  LDL.LU.64 R22, [R1+0x208] ;  /* 0x0002080001167983 */ /* 0x000ea20000300a00 */
[----:B------:R-:W-:Y:S02]  /*22750*/  STL [R1+0x17cc], R3 ;  /* 0x0017cc0301007387 */ /* 0x000fe40000100800 */
[----:B------:R-:W-:Y:S02]  /*22760*/  STL [R1+0x17c8], R11 ;  /* 0x0017c80b01007387 */ /* 0x000fe40000100800 */
[----:B------:R-:W-:Y:S01]  /*22770*/  STL [R1+0x17c4], R10 ;  /* 0x0017c40a01007387 */ /* 0x000fe20000100800 */
[----:B------:R0:W-:Y:S01]  /*22780*/  STL.64 [R1+0xb0], R4 ;  /* 0x0000b00401007387 */ /* 0x0001e20000100a00 */
[----:B------:R1:W-:Y:S03]  /*22790*/  STL.64 [R1+0xb8], R6 ;  /* 0x0000b80601007387 */ /* 0x0003e60000100a00 */
[----:B0-----:R-:W3:Y:S01]  /*227a0*/  LDL.LU.64 R4, [R1+0x18b8] ;  /* 0x0018b80001047983 */ /* 0x001ee20000300a00 */
[----:B-1----:R-:W-:-:S02]  /*227b0*/  IMAD.MOV.U32 R6, RZ, RZ, R24 ;  /* 0x000000ffff067224 */ /* 0x002fc400078e0018 */
[----:B------:R-:W2:Y:S02]  /*227c0*/  LDL.LU.64 R26, [R1+0x18b0] ;  /* 0x0018b000011a7983 */ /* 0x000ea40000300a00 */
[----:B---3--:R-:W-:Y:S02]  /*227d0*/  IMAD.MOV.U32 R24, RZ, RZ, R5 ;  /* 0x000000ffff187224 */ /* 0x008fe400078e0005 */
[----:B------:R-:W2:Y:S01]  /*227e0*/  LDL.LU R5, [R1+0x18a8] ;  /* 0x0018a80001057983 */ /* 0x000ea20000300800 */
[----:B----4-:R-:W-:Y:S01]  /*227f0*/  HMMA.16816.F32.BF16 R16, R12, R8, R16 ;  /* 0x000000080c10723c */ /* 0x010fe20000041810 */
[----:B------:R-:W-:Y:S02]  /*22800*/  IMAD.MOV.U32 R7, RZ, RZ, R25 ;  /* 0x000000ffff077224 */ /* 0x000fe400078e0019 */
[----:B------:R-:W3:Y:S11]  /*22810*/  LDL.LU R25, [R1+0x54] ;  /* 0x0000540001197983 */ /* 0x000ef60000300800 */
[----:B------:R-:W-:Y:S10]  /*22820*/  @!UPT UIADD3 URZ, URZ, URZ, URZ ;  /* 0x0000003f3f3ff290 */ /* 0x000ff4000fffe03f */
[----:B------:R-:W-:Y:S02]  /*22830*/  IMAD.MOV.U32 R11, RZ, RZ, R17 ;  /* 0x000000ffff0b7224 */ /* 0x000fe400078e0011 */
[----:B------:R-:W-:Y:S02]  /*22840*/  IMAD.MOV.U32 R10, RZ, RZ, R18 ;  /* 0x000000ffff0a7224 */ /* 0x000fe400078e0012 */
[----:B------:R-:W-:Y:S02]  /*22850*/  IMAD.MOV.U32 R2, RZ, RZ, R19 ;  /* 0x000000ffff027224 */ /* 0x000fe400078e0013 */
[----:B------:R-:W-:Y:S01]  /*22860*/  IMAD.MOV.U32 R3, RZ, RZ, R16 ;  /* 0x000000ffff037224 */ /* 0x000fe200078e0010 */
[----:B------:R-:W4:Y:S01]  /*22870*/  LDL.LU.64 R18, [R1+0x18a0] ;  /* 0x0018a00001127983 */ /* 0x000f220000300a00 */
[----:B------:R-:W3:Y:S02]  /*22880*/  LDL.LU.64 R16, [R1+0x1898] ;  /* 0x0018980001107983 */ /* 0x000ee40000300a00 */
[----:B------:R-:W-:Y:S02]  /*22890*/  STL.64 [R1+0x1818], R10 ;  /* 0x0018180a01007387 */ /* 0x000fe40000100a00 */
[----:B------:R0:W-:Y:S02]  /*228a0*/  STL.64 [R1+0x1810], R8 ;  /* 0x0018100801007387 */ /* 0x0001e40000100a00 */
[----:B0-----:R-:W-:-:S02]  /*228b0*/  IMAD.MOV.U32 R8, RZ, RZ, R6 ;  /* 0x000000ffff087224 */ /* 0x001fc400078e0006 */
[----:B------:R-:W-:Y:S01]  /*228c0*/  IMAD.MOV.U32 R9, RZ, RZ, R7 ;  /* 0x000000ffff097224 */ /* 0x000fe200078e0007 */
[----:B--2---:R-:W-:Y:S11]  /*228d0*/  HMMA.16816.F32.BF16 R20, R12, R4, R20 ;  /* 0x000000040c14723c */ /* 0x004ff60000041814 */
[----:B------:R-:W-:Y:S11]  /*228e0*/  @!UPT UIADD3 URZ, URZ, URZ, URZ ;  /* 0x0000003f3f3ff290 */ /* 0x000ff6000fffe03f */
[----:B------:R-:W-:Y:S01]  /*228f0*/  @!UPT UIADD3 URZ, URZ, URZ, URZ ;  /* 0x0000003f3f3ff290 */ /* 0x000fe2000fffe03f */
[----:B------:R0:W-:Y:S01]  /*22900*/  STL [R1+0x90], R20 ;  /* 0x0000901401007387 */ /* 0x0001e20000100800 */
[----:B------:R-:W-:Y:S02]  /*22910*/  IMAD.MOV.U32 R14, RZ, RZ, R21 ;  /* 0x000000ffff0e7224 */ /* 0x000fe400078e0015 */
[----:B------:R-:W-:Y:S02]  /*22920*/  IMAD.MOV.U32 R13, RZ, RZ, R22 ;  /* 0x000000ffff0d7224 */ /* 0x000fe400078e0016 */
[----:B------:R-:W-:Y:S01]  /*22930*/  IMAD.MOV.U32 R12, RZ, RZ, R23 ;  /* 0x000000ffff0c7224 */ /* 0x000fe200078e0017 */
[----:B0-----:R-:W3:Y:S01]  /*22940*/  LDL.LU.64 R20, [R1+0x1f0] ;  /* 0x0001f00001147983 */ /* 0x001ee20000300a00 */
[----:B------:R-:W3:Y:S02]  /*22950*/  LDL.LU.64 R22, [R1+0x1f8] ;  /* 0x0001f80001167983 */ /* 0x000ee40000300a00 */
[----:B------:R-:W2:Y:S02]  /*22960*/  LDL.LU R6, [R1+0x1894] ;  /* 0x0018940001067983 */ /* 0x000ea40000300800 */
[----:B------:R-:W2:Y:S01]  /*22970*/  LDL.LU R7, [R1+0x1890] ;  /* 0x0018900001077983 */ /* 0x000ea20000300800 */
[----:B------:R4:W-:Y:S02]  /*22980*/  STL.64 [R1+0x1830], R8 ;  /* 0x0018300801007387 */ /* 0x0009e40000100a00 */
[----:B----4-:R-:W-:-:S02]  /*22990*/  IMAD.MOV.U32 R8, RZ, RZ, R18 ;  /* 0x000000ffff087224 */ /* 0x010fc400078e0012 */
[----:B------:R-:W-:Y:S01]  /*229a0*/  IMAD.MOV.U32 R9, RZ, RZ, R19 ;  /* 0x000000ffff097224 */ /* 0x000fe200078e0013 */
[----:B------:R-:W3:Y:S01]  /*229b0*/  LDL.LU R18, [R1+0x188c] ;  /* 0x00188c0001127983 */ /* 0x000ee20000300800 */
[----:B------:R-:W3:Y:S03]  /*229c0*/  LDL.LU R19, [R1+0x1888] ;  /* 0x0018880001137983 */ /* 0x000ee60000300800 */
[----:B------:R0:W-:Y:S02]  /*229d0*/  STL.64 [R1+0x1848], R8 ;  /* 0x0018480801007387 */ /* 0x0001e40000100a00 */
[----:B0-----:R-:W-:Y:S02]  /*229e0*/  IMAD.MOV.U32 R8, RZ, RZ, R29 ;  /* 0x000000ffff087224 */ /* 0x001fe400078e001d */
[----:B------:R-:W-:Y:S01]  /*229f0*/  IMAD.MOV.U32 R9, RZ, RZ, R28 ;  /* 0x000000ffff097224 */ /* 0x000fe200078e001c */
[----:B------:R-:W4:Y:S01]  /*22a00*/  LDL.LU R29, [R1+0x1884] ;  /* 0x00188400011d7983 */ /* 0x000f220000300800 */
[----:B------:R-:W3:Y:S03]  /*22a10*/  LDL.LU R28, [R1+0x1880] ;  /* 0x00188000011c7983 */ /* 0x000ee60000300800 */
[----:B--2---:R-:W-:Y:S01]  /*22a20*/  STL.64 [R1+0x1808], R6 ;  /* 0x0018080601007387 */ /* 0x004fe20000100a00 */
[----:B------:R0:W-:Y:S03]  /*22a30*/  STL.64 [R1+0x1800], R4 ;  /* 0x0018000401007387 */ /* 0x0001e60000100a00 */
[----:B0-----:R-:W2:Y:S01]  /*22a40*/  LDL.LU.64 R4, [R1+0x1e0] ;  /* 0x0001e00001047983 */ /* 0x001ea20000300a00 */
[----:B------:R-:W2:Y:S02]  /*22a50*/  LDL.LU.64 R6, [R1+0x1e8] ;  /* 0x0001e80001067983 */ /* 0x000ea40000300a00 */
[----:B------:R-:W2:Y:S02]  /*22a60*/  LDL R15, [R1+0x30c] ;  /* 0x00030c00010f7983 */ /* 0x000ea40000100800 */
[----:B--2---:R-:W-:Y:S01]  /*22a70*/  STL.64 [R1+0x17b8], R14 ;  /* 0x0017b80e01007387 */ /* 0x004fe20000100a00 */
[----:B------:R0:W-:Y:S02]  /*22a80*/  STL.64 [R1+0x17b0], R12 ;  /* 0x0017b00c01007387 */ /* 0x0001e40000100a00 */
[----:B0-----:R-:W-:-:S02]  /*22a90*/  IMAD.MOV.U32 R12, RZ, RZ, R27 ;  /* 0x000000ffff0c7224 */ /* 0x001fc400078e001b */
[----:B------:R-:W-:Y:S02]  /*22aa0*/  IMAD.MOV.U32 R13, RZ, RZ, R26 ;  /* 0x000000ffff0d7224 */ /* 0x000fe400078e001a */
[C---:B---3--:R-:W-:Y:S01]  /*22ab0*/  HMMA.16816.F32.BF16 R24, R16.reuse, R24, R20 ;  /* 0x000000181018723c */ /* 0x048fe20000041814 */
[----:B------:R-:W2:Y:S01]  /*22ac0*/  LDL.LU.64 R22, [R1+0x1878] ;  /* 0x0018780001167983 */ /* 0x000ea20000300a00 */
[----:B------:R-:W3:Y:S11]  /*22ad0*/  LDL.LU.64 R20, [R1+0x1870] ;  /* 0x0018700001147983 */ /* 0x000ef60000300a00 */
[----:B------:R-:W-:Y:S10]  /*22ae0*/  @!UPT UIADD3 URZ, URZ, URZ, URZ ;  /* 0x0000003f3f3ff290 */ /* 0x000ff4000fffe03f */
[----:B------:R-:W-:Y:S01]  /*22af0*/  STL.64 [R1+0xe0], R24 ;  /* 0x0000e01801007387 */ /* 0x000fe20000100a00 */
[----:B------:R0:W-:Y:S03]  /*22b00*/  STL.64 [R1+0xe8], R26 ;  /* 0x0000e81a01007387 */ /* 0x0001e60000100a00 */
[----:B0-----:R-:W2:Y:S01]  /*22b10*/  LDL.LU.64 R26, [R1+0x1868] ;  /* 0x00186800011a7983 */ /* 0x001ea20000300a00 */
[----:B------:R-:W2:Y:S01]  /*22b20*/  LDL.LU.64 R24, [R1+0x1860] ;  /* 0x0018600001187983 */ /* 0x000ea20000300a00 */
[----:B---3--:R-:W-:Y:S11]  /*22b30*/  HMMA.16816.F32.BF16 R4, R16, R20, R4 ;  /* 0x000000141004723c */ /* 0x008ff60000041804 */
[----:B------:R-:W-:Y:S11]  /*22b40*/  @!UPT UIADD3 URZ, URZ, URZ, URZ ;  /* 0x0000003f3f3ff290 */ /* 0x000ff6000fffe03f */
[----:B------:R-:W-:Y:S01]  /*22b50*/  @!UPT UIADD3 URZ, URZ, URZ, URZ ;  /* 0x0000003f3f3ff290 */ /* 0x000fe2000fffe03f */
[----:B------:R0:W-:Y:S01]  /*22b60*/  STL.64 [R1+0xd0], R4 ;  /* 0x0000d00401007387 */ /* 0x0001e20000100a00 */
[----:B------:R1:W-:Y:S03]  /*22b70*/  STL.64 [R1+0xd8], R6 ;  /* 0x0000d80601007387 */ /* 0x0003e60000100a00 */
[----:B0-----:R-:W3:Y:S01]  /*22b80*/  LDL.LU.64 R4, [R1+0x1d0] ;  /* 0x0001d00001047983 */ /* 0x001ee20000300a00 */
[----:B-1----:R-:W3:Y:S02]  /*22b90*/  LDL.LU.64 R6, [R1+0x1d8] ;  /* 0x0001d80001067983 */ /* 0x002ee40000300a00 */
[----:B--2---:R0:W-:Y:S02]  /*22ba0*/  STL.64 [R1+0x17e8], R22 ;  /* 0x0017e81601007387 */ /* 0x0041e40000100a00 */
[----:B------:R-:W-:Y:S02]  /*22bb0*/  IMAD.MOV.U32 R20, RZ, RZ, R27 ;  /* 0x000000ffff147224 */ /* 0x000fe400078e001b */
[----:B------:R-:W-:-:S02]  /*22bc0*/  IMAD.MOV.U32 R21, RZ, RZ, R26 ;  /* 0x000000ffff157224 */ /* 0x000fc400078e001a */
[----:B0-----:R-:W-:Y:S02]  /*22bd0*/  IMAD.MOV.U32 R22, RZ, RZ, R25 ;  /* 0x000000ffff167224 */ /* 0x001fe400078e0019 */
[----:B------:R-:W-:-:S05]  /*22be0*/  IMAD.MOV.U32 R23, RZ, RZ, R24 ;  /* 0x000000ffff177224 */ /* 0x000fca00078e0018 */
[----:B------:R-:W-:Y:S01]  /*22bf0*/  STL.64 [R1+0x1828], R22 ;  /* 0x0018281601007387 */ /* 0x000fe20000100a00 */
[----:B------:R0:W-:Y:S03]  /*22c00*/  STL.64 [R1+0x1820], R20 ;  /* 0x0018201401007387 */ /* 0x0001e60000100a00 */
[----:B0-----:R-:W2:Y:S01]  /*22c10*/  LDL.LU.64 R20, [R1+0x1a0] ;  /* 0x0001a00001147983 */ /* 0x001ea20000300a00 */
[----:B------:R-:W2:Y:S03]  /*22c20*/  LDL.LU.64 R22, [R1+0x1a8] ;  /* 0x0001a80001167983 */ /* 0x000ea60000300a00 */
[----:B--2---:R-:W-:Y:S01]  /*22c30*/  STL.64 [R1+0x1840], R22 ;  /* 0x0018401601007387 */ /* 0x004fe20000100a00 */
[----:B------:R0:W-:Y:S03]  /*22c40*/  STL.64 [R1+0x1838], R20 ;  /* 0x0018381401007387 */ /* 0x0001e60000100a00 */
[----:B0-----:R-:W2:Y:S01]  /*22c50*/  LDL.LU.64 R20, [R1+0x1b0] ;  /* 0x0001b00001147983 */ /* 0x001ea20000300a00 */
[----:B------:R-:W2:Y:S01]  /*22c60*/  LDL.LU.64 R22, [R1+0x1b8] ;  /* 0x0001b80001167983 */ /* 0x000ea20000300a00 */
[----:B---3--:R-:W-:Y:S02]  /*22c70*/  HMMA.16816.F32.BF16 R4, R16, R12, R4 ;  /* 0x0000000c1004723c */ /* 0x008fe40000041804 */
[----:B--2---:R-:W-:Y:S01]  /*22c80*/  STL.64 [R1+0x1858], R22 ;  /* 0x0018581601007387 */ /* 0x004fe20000100a00 */
[----:B------:R0:W-:Y:S03]  /*22c90*/  STL.64 [R1+0x1850], R20 ;  /* 0x0018501401007387 */ /* 0x0001e60000100a00 */
[----:B0-----:R-:W2:Y:S01]  /*22ca0*/  LDL.LU.64 R20, [R1+0x1c0] ;  /* 0x0001c00001147983 */ /* 0x001ea20000300a00 */
[----:B------:R-:W2:Y:S02]  /*22cb0*/  LDL.LU.64 R22, [R1+0x1c8] ;  /* 0x0001c80001167983 */ /* 0x000ea40000300a00 */
[----:B----4-:R-:W-:-:S02]  /*22cc0*/  IMAD.MOV.U32 R14, RZ, RZ, R29 ;  /* 0x000000ffff0e7224 */ /* 0x010fc400078e001d */
[----:B------:R-:W-:Y:S11]  /*22cd0*/  IMAD.MOV.U32 R15, RZ, RZ, R28 ;  /* 0x000000ffff0f7224 */ /* 0x000ff600078e001c */
[----:B------:R-:W-:Y:S01]  /*22ce0*/  @!UPT UIADD3 URZ, URZ, URZ, URZ ;  /* 0x0000003f3f3ff290 */ /* 0x000fe2000fffe03f */
[----:B------:R0:W-:Y:S01]  /*22cf0*/  STL.64 [R1+0xf0], R4 ;  /* 0x0000f00401007387 */ /* 0x0001e20000100a00 */
[----:B------:R-:W-:Y:S02]  /*22d00*/  IMAD.MOV.U32 R29, RZ, RZ, R6 ;  /* 0x000000ffff1d7224 */ /* 0x000fe400078e0006 */
[----:B------:R-:W-:Y:S01]  /*22d10*/  IMAD.MOV.U32 R28, RZ, RZ, R7 ;  /* 0x000000ffff1c7224 */ /* 0x000fe200078e0007 */
[----:B0-----:R-:W3:Y:S01]  /*22d20*/  LDL.LU.64 R4, [R1+0x190] ;  /* 0x0001900001047983 */ /* 0x001ee20000300a00 */
[----:B------:R-:W3:Y:S02]  /*22d30*/  LDL.LU.64 R6, [R1+0x198] ;  /* 0x0001980001067983 */ /* 0x000ee40000300a00 */
[----:B------:R-:W4:Y:S02]  /*22d40*/  LDL.LU.64 R24, [R1+0x180] ;  /* 0x0001800001187983 */ /* 0x000f240000300a00 */
[----:B------:R-:W4:Y:S01]  /*22d50*/  LDL.LU.64 R26, [R1+0x188] ;  /* 0x00018800011a7983 */ /* 0x000f220000300a00 */
[----:B------:R0:W-:Y:S01]  /*22d60*/  STL.64 [R1+0x17e0], R14 ;  /* 0x0017e00e01007387 */ /* 0x0001e20000100a00 */
[----:B------:R-:W3:Y:S02]  /*22d70*/  LDL.LU R12, [R1+0x60] ;  /* 0x00006000010c7983 */ /* 0x000ee40000300800 */
[----:B------:R-:W3:Y:S01]  /*22d80*/  LDL.LU R13, [R1+0x64] ;  /* 0x00006400010d7983 */ /* 0x000ee20000300800 */
[----:B0-----:R-:W3:Y:S01]  /*22d90*/  LDL.LU R14, [R1+0x68] ;  /* 0x00006800010e7983 */ /* 0x001ee20000300800 */
[----:B------:R-:W3:Y:S02]  /*22da0*/  LDL.LU R15, [R1+0x6c] ;  /* 0x00006c00010f7983 */ /* 0x000ee40000300800 */
[----:B------:R-:W-:Y:S02]  /*22db0*/  STL [R1+0x1744], R29 ;  /* 0x0017441d01007387 */ /* 0x000fe40000100800 */
[----:B------:R-:W-:Y:S01]  /*22dc0*/  STL [R1+0x1740], R28 ;  /* 0x0017401c01007387 */ /* 0x000fe20000100800 */
[C---:B--2---:R-:W-:Y:S01]  /*22dd0*/  HMMA.16816.F32.BF16 R8, R16.reuse, R8, R20 ;  /* 0x000000081008723c */ /* 0x044fe20000041814 */
[----:B------:R-:W2:Y:S01]  /*22de0*/  LDL.LU.64 R22, [R1+0x1858] ;  /* 0x0018580001167983 */ /* 0x000ea20000300a00 */
[----:B------:R-:W2:Y:S11]  /*22df0*/  LDL.LU.64 R20, [R1+0x1850] ;  /* 0x0018500001147983 */ /* 0x000eb60000300a00 */
[----:B------:R-:W-:Y:S10]  /*22e00*/  @!UPT UIADD3 URZ, URZ, URZ, URZ ;  /* 0x0000003f3f3ff290 */ /* 0x000ff4000fffe03f */
[----:B------:R0:W-:Y:S01]  /*22e10*/  STL.64 [R1+0x100], R8 ;  /* 0x0001000801007387 */ /* 0x0001e20000100a00 */
[----:B------:R2:W-:Y:S03]  /*22e20*/  STL.64 [R1+0x108], R10 ;  /* 0x0001080a01007387 */ /* 0x0005e60000100a00 */
[----:B0-----:R-:W2:Y:S02]  /*22e30*/  LDL.LU.64 R8, [R1+0x1848] ;  /* 0x0018480001087983 */ /* 0x001ea40000300a00 */
[C---:B--2---:R-:W-:Y:S02]  /*22e40*/  HMMA.16816.F32.BF16 R8, R16.reuse, R8, R20 ;  /* 0x000000081008723c */ /* 0x044fe40000041814 */
[----:B------:R-:W2:Y:S01]  /*22e50*/  LDL.LU.64 R22, [R1+0x1840] ;  /* 0x0018400001167983 */ /* 0x000ea20000300a00 */
[----:B------:R-:W2:Y:S11]  /*22e60*/  LDL.LU.64 R20, [R1+0x1838] ;  /* 0x0018380001147983 */ /* 0x000eb60000300a00 */
[----:B------:R-:W-:Y:S09]  /*22e70*/  @!UPT UIADD3 URZ, URZ, URZ, URZ ;  /* 0x0000003f3f3ff290 */ /* 0x000ff2000fffe03f */
        /* <DEDUP_REMOVED lines=8> */
[----:B------:R-:W-:Y:S02]  /*22f00*/  IMAD.MOV.U32 R29, RZ, RZ, R8 ;  /* 0x000000ffff1d7224 */ /* 0x000fe400078e0008 */
[----:B------:R-:W-:Y:S01]  /*22f10*/  IMAD.MOV.U32 R28, RZ, RZ, R9 ;  /* 0x000000ffff1c7224 */ /* 0x000fe200078e0009 */
[----:B0-----:R-:W2:Y:S01]  /*22f20*/  LDL.LU.64 R10, [R1+0x1818] ;  /* 0x00181800010a7983 */ /* 0x001ea20000300a00 */
[----:B------:R-:W3:Y:S03]  /*22f30*/  LDL.LU.64 R8, [R1+0x1810] ;  /* 0x0018100001087983 */ /* 0x000ee60000300a00 */
[----:B------:R-:W-:Y:S02]  /*22f40*/  STL [R1+0x174c], R28 ;  /* 0x00174c1c01007387 */ /* 0x000fe40000100800 */
[----:B------:R-:W-:Y:S01]  /*22f50*/  STL [R1+0x1748], R29 ;  /* 0x0017481d01007387 */ /* 0x000fe20000100800 */
[C---:B---3--:R-:W-:Y:S11]  /*22f60*/  HMMA.16816.F32.BF16 R4, R16.reuse, R8, R4 ;  /* 0x000000081004723c */ /* 0x048ff60000041804 */
[----:B------:R-:W-:Y:S11]  /*22f70*/  @!UPT UIADD3 URZ, URZ, URZ, URZ ;  /* 0x0000003f3f3ff290 */ /* 0x000ff6000fffe03f */
[----:B------:R-:W-:Y:S01]  /*22f80*/  @!UPT UIADD3 URZ, URZ, URZ, URZ ;  /* 0x0000003f3f3ff290 */ /* 0x000fe2000fffe03f */
[----:B------:R-:W-:Y:S01]  /*22f90*/  STL.64 [R1+0x1b0], R4 ;  /* 0x0001b00401007387 */ /* 0x000fe20000100a00 */
[----:B------:R0:W-:Y:S03]  /*22fa0*/  STL.64 [R1+0x1b8], R6 ;  /* 0x0001b80601007387 */ /* 0x0001e60000100a00 */
[----:B0-----:R-:W3:Y:S01]  /*22fb0*/  LDL.LU.64 R6, [R1+0x1808] ;  /* 0x0018080001067983 */ /* 0x001ee20000300a00 */
[----:B------:R-:W4:Y:S02]  /*22fc0*/  LDL.LU.64 R4, [R1+0x1800] ;  /* 0x0018000001047983 */ /* 0x000f240000300a00 */
[----:B----4-:R-:W-:Y:S01]  /*22fd0*/  HMMA.16816.F32.BF16 R16, R16, R4, R24 ;  /* 0x000000041010723c */ /* 0x010fe20000041818 */
[----:B------:R-:W2:Y:S01]  /*22fe0*/  LDL.LU.64 R26, [R1+0x17f8] ;  /* 0x0017f800011a7983 */ /* 0x000ea20000300a00 */
[----:B------:R-:W2:Y:S11]  /*22ff0*/  LDL.LU.64 R24, [R1+0x17f0] ;  /* 0x0017f00001187983 */ /* 0x000eb60000300a00 */
[----:B------:R-:W-:Y:S10]  /*23000*/  @!UPT UIADD3 URZ, URZ, URZ, URZ ;  /* 0x0000003f3f3ff290 */ /* 0x000ff4000fffe03f */
[----:B------:R-:W-:Y:S01]  /*23010*/  STL.64 [R1+0x1a0], R16 ;  /* 0x0001a01001007387 */ /* 0x000fe20000100a00 */
[----:B------:R0:W-:Y:S03]  /*23020*/  STL.64 [R1+0x1a8], R18 ;  /* 0x0001a81201007387 */ /* 0x0001e60000100a00 */
[----:B0-----:R-:W2:Y:S04]  /*23030*/  LDL R18, [R1+0x58] ;  /* 0x0000580001127983 */ /* 0x001ea80000100800 */
[----:B------:R-:W2:Y:S02]  /*23040*/  LDL R19, [R1+0x5c] ;  /* 0x00005c0001137983 */ /* 0x000ea40000100800 */
[C---:B--2---:R-:W-:Y:S02]  /*23050*/  HMMA.16816.F32.BF16 R16, R24.reuse, R18, R20 ;  /* 0x000000121810723c */ /* 0x044fe40000041814 */
[----:B------:R-:W2:Y:S11]  /*23060*/  LDL.LU.64 R22, [R1+0x17e8] ;  /* 0x0017e80001167983 */ /* 0x000eb60000300a00 */
[----:B------:R-:W-:Y:S10]  /*23070*/  @!UPT UIADD3 URZ, URZ, URZ, URZ ;  /* 0x0000003f3f3ff290 */ /* 0x000ff4000fffe03f */
[----:B------:R-:W-:Y:S01]  /*23080*/  STL.64 [R1+0x190], R16 ;  /* 0x0001901001007387 */ /* 0x000fe20000100a00 */
[----:B------:R0:W-:Y:S03]  /*23090*/  STL.64 [R1+0x198], R18 ;  /* 0x0001981201007387 */ /* 0x0001e60000100a00 */
[----:B0-----:R-:W4:Y:S04]  /*230a0*/  LDL R18, [R1+0x28] ;  /* 0x0000280001127983 */ /* 0x001f280000100800 */
[----:B------:R-:W4:Y:S01]  /*230b0*/  LDL R19, [R1+0x2c] ;  /* 0x00002c0001137983 */ /* 0x000f220000100800 */
[----:B--2---:R-:W-:Y:S03]  /*230c0*/  HMMA.16816.F32.BF16 R20, R24, R22, R12 ;  /* 0x000000161814723c */ /* 0x004fe6000004180c */
[----:B------:R-:W2:Y:S11]  /*230d0*/  LDL.LU.64 R14, [R1+0x17e0] ;  /* 0x0017e000010e7983 */ /* 0x000eb60000300a00 */
[----:B------:R-:W-:Y:S09]  /*230e0*/  @!UPT UIADD3 URZ, URZ, URZ, URZ ;  /* 0x0000003f3f3ff290 */ /* 0x000ff2000fffe03f */
[----:B------:R0:W-:Y:S01]  /*230f0*/  STL.64 [R1+0x188], R22 ;  /* 0x0001881601007387 */ /* 0x0001e20000100a00 */
[----:B------:R-:W-:Y:S02]  /*23100*/  IMAD.MOV.U32 R4, RZ, RZ, R20 ;  /* 0x000000ffff047224 */ /* 0x000fe400078e0014 */
[----:B------:R-:W-:Y:S01]  /*23110*/  IMAD.MOV.U32 R5, RZ, RZ, R21 ;  /* 0x000000ffff057224 */ /* 0x000fe200078e0015 */
[----:B0-----:R-:W2:Y:S01]  /*23120*/  LDL.LU.64 R22, [R1+0x17d8] ;  /* 0x0017d80001167983 */ /* 0x001ea20000300a00 */
[----:B------:R-:W2:Y:S02]  /*23130*/  LDL.LU.64 R20, [R1+0x17d0] ;  /* 0x0017d00001147983 */ /* 0x000ea40000300a00 */
[----:B---3--:R0:W-:Y:S02]  /*23140*/  STL.64 [R1+0x1760], R6 ;  /* 0x0017600601007387 */ /* 0x0081e40000100a00 */
[----:B------:R1:W-:Y:S02]  /*23150*/  STL.64 [R1+0x1758], R4 ;  /* 0x0017580401007387 */ /* 0x0003e40000100a00 */
[----:B0-----:R-:W-:-:S02]  /*23160*/  IMAD.MOV.U32 R6, RZ, RZ, R10 ;  /* 0x000000ffff067224 */ /* 0x001fc400078e000a */
[----:B-1----:R-:W-:Y:S02]  /*23170*/  IMAD.MOV.U32 R4, RZ, RZ, R3 ;  /* 0x000000ffff047224 */ /* 0x002fe400078e0003 */
[----:B------:R-:W-:Y:S01]  /*23180*/  IMAD.MOV.U32 R7, RZ, RZ, R2 ;  /* 0x000000ffff077224 */ /* 0x000fe200078e0002 */
[----:B------:R-:W3:Y:S01]  /*23190*/  LDL.LU R3, [R1+0x17cc] ;  /* 0x0017cc0001037983 */ /* 0x000ee20000300800 */
[----:B------:R-:W-:Y:S02]  /*231a0*/  IMAD.MOV.U32 R5, RZ, RZ, R11 ;  /* 0x000000ffff057224 */ /* 0x000fe400078e000b */
[----:B------:R-:W3:Y:S02]  /*231b0*/  LDL.LU R11, [R1+0x17c8] ;  /* 0x0017c800010b7983 */ /* 0x000ee40000300800 */
[----:B------:R-:W3:Y:S01]  /*231c0*/  LDL.LU R10, [R1+0x17c4] ;  /* 0x0017c400010a7983 */ /* 0x000ee20000300800 */
[----:B------:R-:W3:Y:S01]  /*231d0*/  LDL.LU R2, [R1+0x17c0] ;  /* 0x0017c00001027983 */ /* 0x000ee20000300800 */
[----:B------:R0:W-:Y:S03]  /*231e0*/  STL.64 [R1+0x1770], R6 ;  /* 0x0017700601007387 */ /* 0x0001e60000100a00 */
[----:B0-----:R-:W3:Y:S01]  /*231f0*/  LDL R7, [R1+0xd34] ;  /* 0x000d340001077983 */ /* 0x001ee20000100800 */
[----:B------:R-:W-:Y:S01]  /*23200*/  STL.64 [R1+0x1768], R4 ;  /* 0x0017680401007387 */ /* 0x000fe20000100a00 */
[----:B--2---:R-:W-:Y:S02]  /*23210*/  HMMA.16816.F32.BF16 R20, R24, R14, R20 ;  /* 0x0000000e1814723c */ /* 0x004fe40000041814 */
[----:B------:R-:W2:Y:S01]  /*23220*/  LDL.LU.64 R14, [R1+0x17b8] ;  /* 0x0017b800010e7983 */ /* 0x000ea20000300a00 */
[----:B------:R-:W3:Y:S11]  /*23230*/  LDL.LU.64 R12, [R1+0x17b0] ;  /* 0x0017b000010c7983 */ /* 0x000ef60000300a00 */
[----:B------:R-:W-:Y:S10]  /*23240*/  @!UPT UIADD3 URZ, URZ, URZ, URZ ;  /* 0x0000003f3f3ff290 */ /* 0x000ff4000fffe03f */
[----:B------:R-:W-:Y:S02]  /*23250*/  IMAD.MOV.U32 R9, RZ, RZ, R21 ;  /* 0x000000ffff097224 */ /* 0x000fe400078e0015 */
[----:B------:R-:W-:Y:S01]  /*23260*/  IMAD.MOV.U32 R8, RZ, RZ, R20 ;  /* 0x000000ffff087224 */ /* 0x000fe200078e0014 */
[----:B------:R-:W-:Y:S02]  /*23270*/  STL.64 [R1+0x178], R22 ;  /* 0x0001781601007387 */ /* 0x000fe40000100a00 */
[----:B------:R-:W-:Y:S02]  /*23280*/  STL [R1+0x16d0], R9 ;  /* 0x0016d00901007387 */ /* 0x000fe40000100800 */
[----:B------:R-:W-:Y:S04]  /*23290*/  STL [R1+0x16cc], R8 ;  /* 0x0016cc0801007387 */ /* 0x000fe80000100800 */
[----:B--2---:R-:W-:Y:S04]  /*232a0*/  STL.64 [R1+0x1780], R14 ;  /* 0x0017800e01007387 */ /* 0x004fe80000100a00 */
[----:B------:R0:W1:Y:S01]  /*232b0*/  LDSM.16.MT88.4 R20, [R15+0x8400] ;  /* 0x008400000f14783b */ /* 0x0000620000004200 */
[----:B---3--:R-:W-:Y:S03]  /*232c0*/  STL.64 [R1+0x1778], R12 ;  /* 0x0017780c01007387 */ /* 0x008fe60000100a00 */
[----:B0-----:R-:W2:Y:S04]  /*232d0*/  LDL.LU.64 R14, [R1+0x8] ;  /* 0x00000800010e7983 */ /* 0x001ea80000300a00 */
[----:B--2---:R0:W-:Y:S04]  /*232e0*/  STL.64 [R1+0x1790], R14 ;  /* 0x0017900e01007387 */ /* 0x0041e80000100a00 */
[----:B0-----:R-:W2:Y:S04]  /*232f0*/  LDL.LU.64 R14, [R1+0x18] ;  /* 0x00001800010e7983 */ /* 0x001ea80000300a00 */
[----:B--2---:R0:W-:Y:S01]  /*23300*/  STL.64 [R1+0x1798], R14 ;  /* 0x0017980e01007387 */ /* 0x0041e20000100a00 */
[----:B------:R-:W4:Y:S02]  /*23310*/  LDL.LU R12, [R1+0x80] ;  /* 0x00008000010c7983 */ /* 0x000f240000300800 */
[----:B------:R-:W4:Y:S01]  /*23320*/  LDL.LU R13, [R1+0x84] ;  /* 0x00008400010d7983 */ /* 0x000f220000300800 */
[----:B0-----:R-:W4:Y:S01]  /*23330*/  LDL.LU R14, [R1+0x88] ;  /* 0x00008800010e7983 */ /* 0x001f220000300800 */
[----:B------:R-:W-:-:S02]  /*23340*/  IMAD.MOV.U32 R15, RZ, RZ, R2 ;  /* 0x000000ffff0f7224 */ /* 0x000fc400078e0002 */
[----:B------:R-:W2:Y:S02]  /*23350*/  LDL.LU R2, [R1+0x17a8] ;  /* 0x0017a80001027983 */ /* 0x000ea40000300800 */
[----:B-1----:R-:W-:Y:S01]  /*23360*/  STL [R1+0x1754], R22 ;  /* 0x0017541601007387 */ /* 0x002fe20000100800 */
[----:B------:R-:W-:Y:S01]  /*23370*/  STL [R1+0x1750], R23 ;  /* 0x0017501701007387 */ /* 0x000fe20000100800 */
[----:B------:R0:W-:Y:S03]  /*23380*/  STL.64 [R1+0x1788], R20 ;  /* 0x0017881401007387 */ /* 0x0001e60000100a00 */
[----:B0-----:R-:W3:Y:S01]  /*23390*/  LDL.LU R20, [R1+0xb0] ;  /* 0x0000b00001147983 */ /* 0x001ee20000300800 */
[----:B------:R-:W3:Y:S02]  /*233a0*/  LDL.LU R21, [R1+0xb4] ;  /* 0x0000b40001157983 */ /* 0x000ee40000300800 */
[----:B------:R-:W3:Y:S02]  /*233b0*/  LDL.LU R22, [R1+0xb8] ;  /* 0x0000b80001167983 */ /* 0x000ee40000300800 */
[----:B------:R-:W3:Y:S01]  /*233c0*/  LDL.LU R23, [R1+0xbc] ;  /* 0x0000bc0001177983 */ /* 0x000ee20000300800 */
[----:B----4-:R-:W-:Y:S01]  /*233d0*/  HMMA.16816.F32.BF16 R12, R24, R18, R12 ;  /* 0x00000012180c723c */ /* 0x010fe2000004180c */
[----:B--2---:R-:W0:Y:S04]  /*233e0*/  LDSM.16.MT88.4 R16, [R2+0x8800] ;  /* 0x008800000210783b */ /* 0x004e280000004200 */
[----:B0-----:R-:W-:Y:S11]  /*233f0*/  STL.64 [R1+0x16e0], R18 ;  /* 0x0016e01201007387 */ /* 0x001ff60000100a00 */
[----:B------:R-:W-:Y:S07]  /*23400*/  @!UPT UIADD3 URZ, URZ, URZ, URZ ;  /* 0x0000003f3f3ff290 */ /* 0x000fee000fffe03f */
[----:B------:R-:W-:Y:S02]  /*23410*/  STL.64 [R1+0x160], R12 ;  /* 0x0001600c01007387 */ /* 0x000fe40000100a00 */
[----:B------:R-:W-:Y:S02]  /*23420*/  STL.64 [R1+0x168], R14 ;  /* 0x0001680e01007387 */ /* 0x000fe40000100a00 */
[----:B------:R-:W0:Y:S04]  /*23430*/  LDSM.16.M88.4 R12, [R7] ;  /* 0x00000000070c783b */ /* 0x000e280000000200 */
[----:B------:R1:W-:Y:S02]  /*23440*/  STL.64 [R1+0x16d8], R16 ;  /* 0x0016d81001007387 */ /* 0x0003e40000100a00 */
[----:B-1----:R-:W-:-:S02]  /*23450*/  IMAD.MOV.U32 R16, RZ, RZ, R10 ;  /* 0x000000ffff107224 */ /* 0x002fc400078e000a */
[----:B------:R-:W-:Y:S01]  /*23460*/  IMAD.MOV.U32 R17, RZ, RZ, R11 ;  /* 0x000000ffff117224 */ /* 0x000fe200078e000b */
[----:B------:R-:W2:Y:S01]  /*23470*/  LDL.LU R10, [R1+0x17a4] ;  /* 0x0017a400010a7983 */ /* 0x000ea20000300800 */
[----:B------:R-:W2:Y:S03]  /*23480*/  LDL.LU R11, [R1+0x17a0] ;  /* 0x0017a000010b7983 */ /* 0x000ea60000300800 */
[----:B0-----:R-:W-:Y:S01]  /*23490*/  STL.64 [R1+0x1d0], R12 ;  /* 0x0001d00c01007387 */ /* 0x001fe20000100a00 */
[----:B------:R0:W-:Y:S03]  /*234a0*/  STL.64 [R1+0x1d8], R14 ;  /* 0x0001d80e01007387 */ /* 0x0001e60000100a00 */
[----:B0-----:R-:W4:Y:S01]  /*234b0*/  LDL.LU.64 R14, [R1+0x1798] ;  /* 0x00179800010e7983 */ /* 0x001f220000300a00 */
[----:B------:R-:W-:-:S02]  /*234c0*/  IMAD.MOV.U32 R18, RZ, RZ, R3 ;  /* 0x000000ffff127224 */ /* 0x000fc400078e0003 */
[----:B------:R-:W-:Y:S02]  /*234d0*/  IMAD.MOV.U32 R19, RZ, RZ, R0 ;  /* 0x000000ffff137224 */ /* 0x000fe400078e0000 */
[----:B------:R-:W-:Y:S02]  /*234e0*/  IMAD.MOV.U32 R9, RZ, RZ, R12 ;  /* 0x000000ffff097224 */ /* 0x000fe400078e000c */
[----:B------:R-:W-:-:S03]  /*234f0*/  IMAD.MOV.U32 R8, RZ, RZ, R13 ;  /* 0x000000ffff087224 */ /* 0x000fc600078e000d */
[C---:B----4-:R-:W-:Y:S11]  /*23500*/  HMMA.16816.F32.BF16 R16, R24.reuse, R14, R16 ;  /* 0x0000000e1810723c */ /* 0x050ff60000041810 */
[----:B------:R-:W-:Y:S11]  /*23510*/  @!UPT UIADD3 URZ, URZ, URZ, URZ ;  /* 0x0000003f3f3ff290 */ /* 0x000ff6000fffe03f */
[----:B------:R-:W-:Y:S01]  /*23520*/  @!UPT UIADD3 URZ, URZ, URZ, URZ ;  /* 0x0000003f3f3ff290 */ /* 0x000fe2000fffe03f */
[----:B------:R0:W-:Y:S02]  /*23530*/  STL.64 [R1+0x150], R16 ;  /* 0x0001501001007387 */ /* 0x0001e40000100a00 */
[----:B0-----:R-:W-:Y:S02]  /*23540*/  IMAD.MOV.U32 R17, RZ, RZ, R14 ;  /* 0x000000ffff117224 */ /* 0x001fe400078e000e */
[----:B------:R-:W-:Y:S02]  /*23550*/  IMAD.MOV.U32 R16, RZ, RZ, R15 ;  /* 0x000000ffff107224 */ /* 0x000fe400078e000f */
[----:B------:R-:W0:Y:S04]  /*23560*/  LDSM.16.M88.4 R12, [R7+0x1000] ;  /* 0x00100000070c783b */ /* 0x000e280000000200 */
[----:B------:R-:W-:Y:S04]  /*23570*/  STL.64 [R1+0x158], R18 ;  /* 0x0001581201007387 */ /* 0x000fe80000100a00 */
[----:B0-----:R-:W-:Y:S01]  /*23580*/  STL.64 [R1+0x1c0], R12 ;  /* 0x0001c00c01007387 */ /* 0x001fe20000100a00 */
[----:B------:R-:W-:Y:S02]  /*23590*/  STL.64 [R1+0x1c8], R14 ;  /* 0x0001c80e01007387 */ /* 0x000fe40000100a00 */
[----:B------:R-:W0:Y:S02]  /*235a0*/  LDSM.16.M88.4 R12, [R7+0x2000] ;  /* 0x00200000070c783b */ /* 0x000e240000000200 */
[----:B0-----:R-:W-:Y:S02]  /*235b0*/  STL.64 [R1+0x1f0], R12 ;  /* 0x0001f00c01007387 */ /* 0x001fe40000100a00 */
[----:B------:R0:W-:Y:S02]  /*235c0*/  STL.64 [R1+0x1f8], R14 ;  /* 0x0001f80e01007387 */ /* 0x0001e40000100a00 */
[----:B0-----:R-:W3:Y:S02]  /*235d0*/  LDL.LU.64 R14, [R1+0x1790] ;  /* 0x00179000010e7983 */ /* 0x001ee40000300a00 */
[----:B---3--:R-:W-:Y:S01]  /*235e0*/  HMMA.16816.F32.BF16 R20, R24, R14, R20 ;  /* 0x0000000e1814723c */ /* 0x008fe20000041814 */
[----:B------:R-:W-:-:S02]  /*235f0*/  IMAD.MOV.U32 R28, RZ, RZ, R14 ;  /* 0x000000ffff1c7224 */ /* 0x000fc400078e000e */
[----:B------:R-:W-:Y:S02]  /*23600*/  IMAD.MOV.U32 R29, RZ, RZ, R15 ;  /* 0x000000ffff1d7224 */ /* 0x000fe400078e000f */
[----:B------:R-:W0:Y:S11]  /*23610*/  LDSM.16.M88.4 R12, [R7+0x3000] ;  /* 0x00300000070c783b */ /* 0x000e360000000200 */
[----:B------:R-:W-:Y:S07]  /*23620*/  @!UPT UIADD3 URZ, URZ, URZ, URZ ;  /* 0x0000003f3f3ff290 */ /* 0x000fee000fffe03f */
[----:B------:R1:W-:Y:S01]  /*23630*/  STL.64 [R1+0x140], R20 ;  /* 0x0001401401007387 */ /* 0x0003e20000100a00 */
[----:B------:R-:W-:Y:S03]  /*23640*/  STL.64 [R1+0x148], R22 ;  /* 0x0001481601007387 */ /* 0x000fe60000100a00 */
[----:B-1----:R-:W3:Y:S04]  /*23650*/  LDL.LU.64 R20, [R1+0x1788] ;  /* 0x0017880001147983 */ /* 0x002ee80000300a00 */
[----:B0-----:R-:W-:Y:S01]  /*23660*/  STL.64 [R1+0x1e0], R12 ;  /* 0x0001e00c01007387 */ /* 0x001fe20000100a00 */
[----:B------:R-:W-:Y:S02]  /*23670*/  STL.64 [R1+0x1e8], R14 ;  /* 0x0001e80e01007387 */ /* 0x000fe40000100a00 */
[----:B------:R-:W0:Y:S02]  /*23680*/  LDSM.16.M88.4 R12, [R7+0x4000] ;  /* 0x00400000070c783b */ /* 0x000e240000000200 */
[----:B0-----:R-:W-:Y:S02]  /*23690*/  STL.64 [R1+0x210], R12 ;  /* 0x0002100c01007387 */ /* 0x001fe40000100a00 */
[----:B------:R-:W-:Y:S02]  /*236a0*/  STL.64 [R1+0x218], R14 ;  /* 0x0002180e01007387 */ /* 0x000fe40000100a00 */
[----:B------:R-:W0:Y:S04]  /*236b0*/  LDSM.16.M88.4 R12, [R7+0x5000] ;  /* 0x00500000070c783b */ /* 0x000e280000000200 */
[----:B0-----:R-:W-:Y:S01]  /*236c0*/  IMAD.MOV.U32 R3, RZ, RZ, R12 ;  /* 0x000000ffff037224 */ /* 0x001fe200078e000c */
[----:B------:R-:W-:Y:S01]  /*236d0*/  STL.64 [R1+0x238], R14 ;  /* 0x0002380e01007387 */ /* 0x000fe20000100a00 */
[----:B------:R-:W-:-:S02]  /*236e0*/  IMAD.MOV.U32 R0, RZ, RZ, R13 ;  /* 0x000000ffff007224 */ /* 0x000fc400078e000d */
[----:B------:R-:W0:Y:S02]  /*236f0*/  LDSM.16.M88.4 R12, [R7+0x6000] ;  /* 0x00600000070c783b */ /* 0x000e240000000200 */
[----:B------:R-:W1:Y:S04]  /*23700*/  LDSM.16.M88.4 R4, [R7+0x7000] ;  /* 0x007000000704783b */ /* 0x000e680000000200 */
[----:B0-----:R-:W-:Y:S01]  /*23710*/  STL.64 [R1+0x250], R12 ;  /* 0x0002500c01007387 */ /* 0x001fe20000100a00 */
[----:B------:R0:W-:Y:S02]  /*23720*/  STL.64 [R1+0x258], R14 ;  /* 0x0002580e01007387 */ /* 0x0001e40000100a00 */
[----:B-1----:R-:W-:Y:S02]  /*23730*/  IMAD.MOV.U32 R22, RZ, RZ, R4 ;  /* 0x000000ffff167224 */ /* 0x002fe400078e0004 */
[----:B------:R-:W-:Y:S01]  /*23740*/  IMAD.MOV.U32 R23, RZ, RZ, R5 ;  /* 0x000000ffff177224 */ /* 0x000fe200078e0005 */
[----:B0-----:R-:W4:Y:S01]  /*23750*/  LDL.LU.64 R14, [R1+0x1780] ;  /* 0x00178000010e7983 */ /* 0x001f220000300a00 */
[----:B------:R-:W2:Y:S02]  /*23760*/  LDL.LU.64 R12, [R1+0x1778] ;  /* 0x00177800010c7983 */ /* 0x000ea40000300a00 */
[----:B------:R0:W-:Y:S02]  /*23770*/  STL.64 [R1+0x278], R6 ;  /* 0x0002780601007387 */ /* 0x0001e40000100a00 */
[----:B0-----:R-:W2:Y:S01]  /*23780*/  LDL.LU.64 R6, [R1+0x1770] ;  /* 0x0017700001067983 */ /* 0x001ea20000300a00 */
[----:B------:R-:W2:Y:S02]  /*23790*/  LDL.LU.64 R4, [R1+0x1768] ;  /* 0x0017680001047983 */ /* 0x000ea40000300a00 */
[----:B--2---:R-:W-:Y:S11]  /*237a0*/  HMMA.16816.F32.BF16 R4, R24, R10, R4 ;  /* 0x0000000a1804723c */ /* 0x004ff60000041804 */
[----:B------:R-:W-:Y:S11]  /*237b0*/  @!UPT UIADD3 URZ, URZ, URZ, URZ ;  /* 0x0000003f3f3ff290 */ /* 0x000ff6000fffe03f */
[----:B------:R-:W-:Y:S01]  /*237c0*/  @!UPT UIADD3 URZ, URZ, URZ, URZ ;  /* 0x0000003f3f3ff290 */ /* 0x000fe2000fffe03f */
[----:B------:R-:W-:Y:S01]  /*237d0*/  STL.64 [R1+0x130], R4 ;  /* 0x0001300401007387 */ /* 0x000fe20000100a00 */
[----:B------:R0:W-:Y:S03]  /*237e0*/  STL.64 [R1+0x138], R6 ;  /* 0x0001380601007387 */ /* 0x0001e60000100a00 */
[----:B0-----:R-:W2:Y:S01]  /*237f0*/  LDL.LU.64 R6, [R1+0x1760] ;  /* 0x0017600001067983 */ /* 0x001ea20000300a00 */
[----:B------:R-:W2:Y:S02]  /*23800*/  LDL.LU.64 R4, [R1+0x1758] ;  /* 0x0017580001047983 */ /* 0x000ea40000300a00 */
[----:B------:R0:W-:Y:S02]  /*23810*/  STL.64 [R1+0x16f0], R10 ;  /* 0x0016f00a01007387 */ /* 0x0001e40000100a00 */
[----:B------:R4:W-:Y:S02]  /*23820*/  STL.64 [R1+0x16e8], R8 ;  /* 0x0016e80801007387 */ /* 0x0009e40000100a00 */
[----:B0-----:R-:W-:-:S02]  /*23830*/  IMAD.MOV.U32 R10, RZ, RZ, R13 ;  /* 0x000000ffff0a7224 */ /* 0x001fc400078e000d */
[----:B----4-:R-:W-:Y:S02]  /*23840*/  IMAD.MOV.U32 R9, RZ, RZ, R14 ;  /* 0x000000ffff097224 */ /* 0x010fe400078e000e */
[----:B------:R-:W-:Y:S01]  /*23850*/  IMAD.MOV.U32 R11, RZ, RZ, R12 ;  /* 0x000000ffff0b7224 */ /* 0x000fe200078e000c */
[----:B------:R-:W2:Y:S04]  /*23860*/  LDL.LU R8, [R1+0x90] ;  /* 0x0000900001087983 */ /* 0x000ea80000300800 */
[----:B------:R-:W0:Y:S04]  /*23870*/  LDSM.16.MT88.4 R12, [R15+0x8800] ;  /* 0x008800000f0c783b */ /* 0x000e280000004200 */
[----:B0-----:R-:W-:Y:S01]  /*23880*/  STL.64 [R1+0x1620], R14 ;  /* 0x0016200e01007387 */ /* 0x001fe20000100a00 */
[----:B------:R-:W-:Y:S02]  /*23890*/  STL.64 [R1+0x1618], R12 ;  /* 0x0016180c01007387 */ /* 0x000fe40000100a00 */
[----:B------:R-:W4:Y:S02]  /*238a0*/  LDL.LU R18, [R1+0x38] ;  /* 0x0000380001127983 */ /* 0x000f240000300800 */
[----:B------:R-:W4:Y:S02]  /*238b0*/  LDL.LU R19, [R1+0x3c] ;  /* 0x00003c0001137983 */ /* 0x000f240000300800 */
[----:B----4-:R0:W-:Y:S04]  /*238c0*/  STL.64 [R1+0x1718], R18 ;  /* 0x0017181201007387 */ /* 0x0101e80000100a00 */
[----:B0-----:R-:W4:Y:S01]  /*238d0*/  LDL.LU R18, [R1+0x48] ;  /* 0x0000480001127983 */ /* 0x001f220000300800 */
[----:B------:R-:W4:Y:S01]  /*238e0*/  LDL.LU R19, [R1+0x4c] ;  /* 0x00004c0001137983 */ /* 0x000f220000300800 */
[----:B--2---:R-:W-:Y:S01]  /*238f0*/  HMMA.16816.F32.BF16 R12, R24, R6, R8 ;  /* 0x00000006180c723c */ /* 0x004fe20000041808 */
[----:B------:R-:W0:Y:S01]  /*23900*/  LDSM.16.MT88.4 R24, [R2+0x8c00] ;  /* 0x008c00000218783b */ /* 0x000e220000004200 */
[----:B----4-:R1:W-:Y:S04]  /*23910*/  STL.64 [R1+0x1728], R18 ;  /* 0x0017281201007387 */ /* 0x0103e80000100a00 */
[----:B-1----:R-:W3:Y:S01]  /*23920*/  LDL.LU R18, [R1+0x58] ;  /* 0x0000580001127983 */ /* 0x002ee20000300800 */
[----:B------:R-:W3:Y:S02]  /*23930*/  LDL.LU R19, [R1+0x5c] ;  /* 0x00005c0001137983 */ /* 0x000ee40000300800 */
[----:B------:R-:W-:Y:S02]  /*23940*/  STL.64 [R1+0x1700], R6 ;  /* 0x0017000601007387 */ /* 0x000fe40000100a00 */
[----:B------:R-:W-:Y:S11]  /*23950*/  STL.64 [R1+0x16f8], R4 ;  /* 0x0016f80401007387 */ /* 0x000ff60000100a00 */
[----:B------:R-:W-:Y:S01]  /*23960*/  @!UPT UIADD3 URZ, URZ, URZ, URZ ;  /* 0x0000003f3f3ff290 */ /* 0x000fe2000fffe03f */
[----:B------:R-:W-:Y:S01]  /*23970*/  STL [R1+0x1634], R12 ;  /* 0x0016340c01007387 */ /* 0x000fe20000100800 */
[----:B------:R-:W-:Y:S02]  /*23980*/  STL [R1+0x1630], R13 ;  /* 0x0016300d01007387 */ /* 0x000fe40000100800 */
[----:B------:R-:W-:Y:S02]  /*23990*/  STL [R1+0x162c], R14 ;  /* 0x00162c0e01007387 */ /* 0x000fe40000100800 */
[----:B------:R-:W-:Y:S01]  /*239a0*/  STL [R1+0x1628], R15 ;  /* 0x0016280f01007387 */ /* 0x000fe20000100800 */
[----:B0-----:R-:W-:Y:S01]  /*239b0*/  STL.64 [R1+0x1570], R26 ;  /* 0x0015701a01007387 */ /* 0x001fe20000100a00 */
[----:B------:R0:W-:Y:S02]  /*239c0*/  STL.64 [R1+0x1568], R24 ;  /* 0x0015681801007387 */ /* 0x0001e40000100a00 */
[----:B0-----:R-:W-:Y:S02]  /*239d0*/  IMAD.MOV.U32 R24, RZ, RZ, R22 ;  /* 0x000000ffff187224 */ /* 0x001fe400078e0016 */
[----:B------:R-:W-:Y:S01]  /*239e0*/  IMAD.MOV.U32 R25, RZ, RZ, R23 ;  /* 0x000000ffff197224 */ /* 0x000fe200078e0017 */
[----:B------:R-:W3:Y:S02]  /*239f0*/  LDL.LU R22, [R1+0x1754] ;  /* 0x0017540001167983 */ /* 0x000ee40000300800 */
[----:B------:R-:W-:Y:S02]  /*23a00*/  STL [R1+0x1638], R24 ;  /* 0x0016381801007387 */ /* 0x000fe40000100800 */
[----:B------:R-:W3:Y:S02]  /*23a10*/  LDL.LU R23, [R1+0x1750] ;  /* 0x0017500001177983 */ /* 0x000ee40000300800 */
[----:B------:R-:W2:Y:S01]  /*23a20*/  LDL.LU R14, [R1+0x28] ;  /* 0x00002800010e7983 */ /* 0x000ea20000300800 */
[----:B------:R-:W2:Y:S04]  /*23a30*/  LDL.LU R15, [R1+0x2c] ;  /* 0x00002c00010f7983 */ /* 0x000ea80000300800 */
[----:B--2---:R0:W-:Y:S01]  /*23a40*/  STL.64 [R1+0x1720], R14 ;  /* 0x0017200e01007387 */ /* 0x0041e20000100a00 */
[----:B------:R-:W2:Y:S02]  /*23a50*/  LDL.LU R12, [R1+0xd0] ;  /* 0x0000d000010c7983 */ /* 0x000ea40000300800 */
[----:B------:R-:W2:Y:S01]  /*23a60*/  LDL.LU R13, [R1+0xd4] ;  /* 0x0000d400010d7983 */ /* 0x000ea20000300800 */
[----:B0-----:R-:W4:Y:S01]  /*23a70*/  LDL.LU R14, [R1+0xd8] ;  /* 0x0000d800010e7983 */ /* 0x001f220000300800 */
[----:B------:R-:W4:Y:S02]  /*23a80*/  LDL.LU R15, [R1+0xdc] ;  /* 0x0000dc00010f7983 */ /* 0x000f240000300800 */
[----:B------:R-:W-:-:S02]  /*23a90*/  IMAD.MOV.U32 R10, RZ, RZ, R28 ;  /* 0x000000ffff0a7224 */ /* 0x000fc400078e001c */
[----:B------:R-:W-:Y:S01]  /*23aa0*/  IMAD.MOV.U32 R11, RZ, RZ, R29 ;  /* 0x000000ffff0b7224 */ /* 0x000fe200078e001d */
[----:B----4-:R-:W-:Y:S01]  /*23ab0*/  STL.64 [R1+0x1738], R14 ;  /* 0x0017380e01007387 */ /* 0x010fe20000100a00 */
[----:B--2---:R0:W-:Y:S03]  /*23ac0*/  STL.64 [R1+0x1730], R12 ;  /* 0x0017300c01007387 */ /* 0x0041e60000100a00 */
[----:B0-----:R-:W3:Y:S01]  /*23ad0*/  LDL.LU R12, [R1+0xe0] ;  /* 0x0000e000010c7983 */ /* 0x001ee20000300800 */
[----:B------:R-:W3:Y:S02]  /*23ae0*/  LDL.LU R13, [R1+0xe4] ;  /* 0x0000e400010d7983 */ /* 0x000ee40000300800 */
[----:B------:R-:W3:Y:S02]  /*23af0*/  LDL.LU R14, [R1+0xe8] ;  /* 0x0000e800010e7983 */ /* 0x000ee40000300800 */
[----:B------:R-:W3:Y:S01]  /*23b00*/  LDL.LU R15, [R1+0xec] ;  /* 0x0000ec00010f7983 */ /* 0x000ee20000300800 */
[----:B------:R-:W2:Y:S01]  /*23b10*/  LDL.LU R28, [R1+0x174c] ;  /* 0x00174c00011c7983 */ /* 0x000ea20000300800 */
[----:B------:R-:W4:Y:S02]  /*23b20*/  LDL.LU R29, [R1+0x1748] ;  /* 0x00174800011d7983 */ /* 0x000f240000300800 */
[----:B------:R0:W-:Y:S02]  /*23b30*/  STL.64 [R1+0x1708], R10 ;  /* 0x0017080a01007387 */ /* 0x0001e40000100a00 */
[----:B0-----:R-:W-:-:S02]  /*23b40*/  IMAD.MOV.U32 R10, RZ, RZ, R17 ;  /* 0x000000ffff0a7224 */ /* 0x001fc400078e0011 */
[----:B------:R-:W-:-:S05]  /*23b50*/  IMAD.MOV.U32 R11, RZ, RZ, R16 ;  /* 0x000000ffff0b7224 */ /* 0x000fca00078e0010 */
[----:B------:R0:W-:Y:S01]  /*23b60*/  STL.64 [R1+0x1710], R10 ;  /* 0x0017100a01007387 */ /* 0x0001e20000100a00 */
[----:B------:R-:W4:Y:S02]  /*23b70*/  LDL.LU R8, [R1+0x100] ;  /* 0x0001000001087983 */ /* 0x000f240000300800 */
[----:B------:R-:W4:Y:S01]  /*23b80*/  LDL.LU R9, [R1+0x104] ;  /* 0x0001040001097983 */ /* 0x000f220000300800 */
[----:B0-----:R-:W4:Y:S01]  /*23b90*/  LDL.LU R10, [R1+0x108] ;  /* 0x00010800010a7983 */ /* 0x001f220000300800 */
[----:B------:R-:W4:Y:S01]  /*23ba0*/  LDL.LU R11, [R1+0x10c] ;  /* 0x00010c00010b7983 */ /* 0x000f220000300800 */
[C---:B---3--:R-:W-:Y:S01]  /*23bb0*/  HMMA.16816.F32.BF16 R16, R20.reuse, R18, R12 ;  /* 0x000000121410723c */ /* 0x048fe2000004180c */
[----:B--2---:R-:W-:Y:S02]  /*23bc0*/  IMAD.MOV.U32 R5, RZ, RZ, R28 ;  /* 0x000000ffff057224 */ /* 0x004fe400078e001c */
[----:B----4-:R-:W-:Y:S02]  /*23bd0*/  IMAD.MOV.U32 R4, RZ, RZ, R29 ;  /* 0x000000ffff047224 */ /* 0x010fe400078e001d */
[----:B------:R-:W2:Y:S01]  /*23be0*/  LDL.LU R29, [R1+0x1744] ;  /* 0x00174400011d7983 */ /* 0x000ea20000300800 */
[----:B------:R-:W3:Y:S02]  /*23bf0*/  LDL.LU R28, [R1+0x1740] ;  /* 0x00174000011c7983 */ /* 0x000ee40000300800 */
[----:B------:R-:W4:Y:S02]  /*23c00*/  LDL.LU R6, [R1+0x128] ;  /* 0x0001280001067983 */ /* 0x000f240000300800 */
[----:B------:R-:W4:Y:S01]  /*23c10*/  LDL.LU R7, [R1+0x12c] ;  /* 0x00012c0001077983 */ /* 0x000f220000300800 */
[----:B------:R0:W-:Y:S01]  /*23c20*/  STL [R1+0x163c], R25 ;  /* 0x00163c1901007387 */ /* 0x0001e20000100800 */
[----:B------:R-:W2:Y:S03]  /*23c30*/  LDL.LU R24, [R1+0xf0] ;  /* 0x0000f00001187983 */ /* 0x000ea60000300800 */
[----:B0-----:R-:W2:Y:S01]  /*23c40*/  LDL.LU R25, [R1+0xf4] ;  /* 0x0000f40001197983 */ /* 0x001ea20000300800 */
[----:B------:R-:W-:Y:S02]  /*23c50*/  STL [R1+0x1548], R2 ;  /* 0x0015480201007387 */ /* 0x000fe40000100800 */
[----:B------:R-:W2:Y:S02]  /*23c60*/  LDL.LU.64 R14, [R1+0x1738] ;  /* 0x00173800010e7983 */ /* 0x000ea40000300a00 */
[----:B------:R-:W2:Y:S03]  /*23c70*/  LDL.LU.64 R12, [R1+0x1730] ;  /* 0x00173000010c7983 */ /* 0x000ea60000300a00 */
[----:B------:R-:W-:Y:S01]  /*23c80*/  STL.64 [R1+0xb0], R16 ;  /* 0x0000b01001007387 */ /* 0x000fe20000100a00 */
[----:B------:R0:W-:Y:S03]  /*23c90*/  STL.64 [R1+0xb8], R18 ;  /* 0x0000b81201007387 */ /* 0x0001e60000100a00 */
[----:B0-----:R-:W2:Y:S02]  /*23ca0*/  LDL.LU.64 R18, [R1+0x1728] ;  /* 0x0017280001127983 */ /* 0x001ea40000300a00 */
[C---:B--2---:R-:W-:Y:S02]  /*23cb0*/  HMMA.16816.F32.BF16 R16, R20.reuse, R18, R12 ;  /* 0x000000121410723c */ /* 0x044fe4000004180c */
[----:B------:R-:W2:Y:S11]  /*23cc0*/  LDL.LU.64 R14, [R1+0x1720] ;  /* 0x00172000010e7983 */ /* 0x000eb60000300a00 */
[----:B------:R-:W-:Y:S10]  /*23cd0*/  @!UPT UIADD3 URZ, URZ, URZ, URZ ;  /* 0x0000003f3f3ff290 */ /* 0x000ff4000fffe03f */
[----:B------:R-:W-:Y:S01]  /*23ce0*/  STL.64 [R1+0xa0], R16 ;  /* 0x0000a01001007387 */ /* 0x000fe20000100a00 */
[----:B------:R0:W-:Y:S03]  /*23cf0*/  STL.64 [R1+0xa8], R18 ;  /* 0x0000a81201007387 */ /* 0x0001e60000100a00 */
[----:B0-----:R-:W4:Y:S01]  /*23d00*/  LDL.LU.64 R18, [R1+0x1718] ;  /* 0x0017180001127983 */ /* 0x001f220000300a00 */
[----:B------:R-:W-:Y:S02]  /*23d10*/  IMAD.MOV.U32 R26, RZ, RZ, R29 ;  /* 0x000000ffff1a7224 */ /* 0x000fe400078e001d */
[----:B---3--:R-:W-:Y:S01]  /*23d20*/  IMAD.MOV.U32 R27, RZ, RZ, R28 ;  /* 0x000000ffff1b7224 */ /* 0x008fe200078e001c */
[C---:B--2---:R-:W-:Y:S08]  /*23d30*/  HMMA.16816.F32.BF16 R8, R20.reuse, R14, R8 ;  /* 0x0000000e1408723c */ /* 0x044ff00000041808 */
[----:B----4-:R-:W-:Y:S11]  /*23d40*/  HMMA.16816.F32.BF16 R16, R20, R18, R24 ;  /* 0x000000121410723c */ /* 0x010ff60000041818 */
[----:B------:R-:W-:Y:S05]  /*23d50*/  @!UPT UIADD3 URZ, URZ, URZ, URZ ;  /* 0x0000003f3f3ff290 */ /* 0x000fea000fffe03f */
[----:B------:R-:W-:Y:S02]  /*23d60*/  IMAD.MOV.U32 R14, RZ, RZ, R10 ;  /* 0x000000ffff0e7224 */ /* 0x000fe400078e000a */
[----:B------:R-:W-:-:S06]  /*23d70*/  IMAD.MOV.U32 R15, RZ, RZ, R11 ;  /* 0x000000ffff0f7224 */ /* 0x000fcc00078e000b */
[----:B------:R-:W-:Y:S02]  /*23d80*/  IMAD.MOV.U32 R29, RZ, RZ, R16 ;  /* 0x000000ffff1d7224 */ /* 0x000fe400078e0010 */
[----:B------:R-:W-:Y:S02]  /*23d90*/  IMAD.MOV.U32 R26, RZ, RZ, R19 ;  /* 0x000000ffff1a7224 */ /* 0x000fe400078e0013 */
[----:B------:R-:W-:Y:S02]  /*23da0*/  IMAD.MOV.U32 R28, RZ, RZ, R17 ;  /* 0x000000ffff1c7224 */ /* 0x000fe400078e0011 */
[----:B------:R-:W-:Y:S01]  /*23db0*/  IMAD.MOV.U32 R27, RZ, RZ, R18 ;  /* 0x000000ffff1b7224 */ /* 0x000fe200078e0012 */
[----:B------:R-:W2:Y:S01]  /*23dc0*/  LDL.LU R16, [R1+0x1b0] ;  /* 0x0001b00001107983 */ /* 0x000ea20000300800 */
[----:B------:R-:W2:Y:S02]  /*23dd0*/  LDL.LU R17, [R1+0x1b4] ;  /* 0x0001b40001117983 */ /* 0x000ea40000300800 */
[----:B------:R-:W2:Y:S02]  /*23de0*/  LDL.LU R18, [R1+0x1b8] ;  /* 0x0001b80001127983 */ /* 0x000ea40000300800 */
[----:B------:R-:W2:Y:S01]  /*23df0*/  LDL.LU R19, [R1+0x1bc] ;  /* 0x0001bc0001137983 */ /* 0x000ea20000300800 */
[----:B------:R0:W-:Y:S01]  /*23e00*/  STL [R1+0x164c], R26 ;  /* 0x00164c1a01007387 */ /* 0x0001e20000100800 */
[----:B------:R1:W-:Y:S02]  /*23e10*/  STL [R1+0x1648], R27 ;  /* 0x0016481b01007387 */ /* 0x0003e40000100800 */
[----:B------:R-:W3:Y:S02]  /*23e20*/  LDL.LU R24, [R1+0x110] ;  /* 0x0001100001187983 */ /* 0x000ee40000300800 */
[----:B------:R-:W3:Y:S01]  /*23e30*/  LDL.LU R25, [R1+0x114] ;  /* 0x0001140001197983 */ /* 0x000ee20000300800 */
[----:B0-----:R-:W3:Y:S01]  /*23e40*/  LDL.LU R26, [R1+0x118] ;  /* 0x00011800011a7983 */ /* 0x001ee20000300800 */
[----:B-1----:R-:W3:Y:S02]  /*23e50*/  LDL.LU R27, [R1+0x11c] ;  /* 0x00011c00011b7983 */ /* 0x002ee40000300800 */
[----:B------:R0:W-:Y:S02]  /*23e60*/  STL [R1+0x1644], R28 ;  /* 0x0016441c01007387 */ /* 0x0001e40000100800 */
[----:B------:R1:W-:Y:S01]  /*23e70*/  STL [R1+0x1640], R29 ;  /* 0x0016401d01007387 */ /* 0x0003e20000100800 */
[----:B------:R-:W3:Y:S01]  /*23e80*/  LDL.LU.64 R10, [R1+0x1710] ;  /* 0x00171000010a7983 */ /* 0x000ee20000300a00 */
[----:B------:R-:W-:-:S02]  /*23e90*/  IMAD.MOV.U32 R12, RZ, RZ, R8 ;  /* 0x000000ffff0c7224 */ /* 0x000fc400078e0008 */
[----:B------:R-:W-:Y:S02]  /*23ea0*/  IMAD.MOV.U32 R13, RZ, RZ, R9 ;  /* 0x000000ffff0d7224 */ /* 0x000fe400078e0009 */
[----:B------:R-:W-:Y:S03]  /*23eb0*/  STL [R1+0x1658], R14 ;  /* 0x0016580e01007387 */ /* 0x000fe60000100800 */
[----:B------:R4:W-:Y:S01]  /*23ec0*/  STL [R1+0x1654], R13 ;  /* 0x0016540d01007387 */ /* 0x0009e20000100800 */
[----:B------:R0:W-:Y:S01]  /*23ed0*/  STL [R1+0x1650], R12 ;  /* 0x0016500c01007387 */ /* 0x0001e20000100800 */
[----:B---3--:R-:W-:Y:S11]  /*23ee0*/  HMMA.16816.F32.BF16 R8, R20, R10, R24 ;  /* 0x0000000a1408723c */ /* 0x008ff60000041818 */
[----:B------:R-:W-:Y:S11]  /*23ef0*/  @!UPT UIADD3 URZ, URZ, URZ, URZ ;  /* 0x0000003f3f3ff290 */ /* 0x000ff6000fffe03f */
[----:B------:R-:W-:Y:S02]  /*23f00*/  @!UPT UIADD3 URZ, URZ, URZ, URZ ;  /* 0x0000003f3f3ff290 */ /* 0x000fe4000fffe03f */
[----:B------:R-:W-:Y:S02]  /*23f10*/  IMAD.MOV.U32 R25, RZ, RZ, R10 ;  /* 0x000000ffff197224 */ /* 0x000fe400078e000a */
[----:B------:R-:W-:Y:S02]  /*23f20*/  IMAD.MOV.U32 R24, RZ, RZ, R11 ;  /* 0x000000ffff187224 */ /* 0x000fe400078e000b */
[----:B------:R-:W3:Y:S01]  /*23f30*/  LDL.LU.64 R10, [R1+0x1708] ;  /* 0x00170800010a7983 */ /* 0x000ee20000300a00 */
[----:B0-----:R-:W-:Y:S02]  /*23f40*/  IMAD.MOV.U32 R28, RZ, RZ, R8 ;  /* 0x000000ffff1c7224 */ /* 0x001fe400078e0008 */
[----:B-1----:R-:W-:-:S05]  /*23f50*/  IMAD.MOV.U32 R29, RZ, RZ, R9 ;  /* 0x000000ffff1d7224 */ /* 0x002fca00078e0009 */
[----:B------:R-:W-:Y:S01]  /*23f60*/  STL [R1+0x16ac], R29 ;  /* 0x0016ac1d01007387 */ /* 0x000fe20000100800 */
[----:B------:R-:W-:Y:S01]  /*23f70*/  STL [R1+0x16a8], R28 ;  /* 0x0016a81c01007387 */ /* 0x000fe20000100800 */
[C---:B---3--:R-:W-:Y:S02]  /*23f80*/  HMMA.16816.F32.BF16 R8, R20.reuse, R10, R4 ;  /* 0x0000000a1408723c */ /* 0x048fe40000041804 */
[----:B------:R-:W3:Y:S01]  /*23f90*/  LDL.LU.64 R6, [R1+0x1700] ;  /* 0x0017000001067983 */ /* 0x000ee20000300a00 */
[----:B------:R-:W2:Y:S11]  /*23fa0*/  LDL.LU.64 R4, [R1+0x16f8] ;  /* 0x0016f80001047983 */ /* 0x000eb60000300a00 */
[----:B------:R-:W-:Y:S10]  /*23fb0*/  @!UPT UIADD3 URZ, URZ, URZ, URZ ;  /* 0x0000003f3f3ff290 */ /* 0x000ff4000fffe03f */
[----:B------:R-:W-:Y:S02]  /*23fc0*/  IMAD.MOV.U32 R26, RZ, RZ, R10 ;  /* 0x000000ffff1a7224 */ /* 0x000fe400078e000a */
[----:B------:R-:W-:Y:S02]  /*23fd0*/  IMAD.MOV.U32 R27, RZ, RZ, R11 ;  /* 0x000000ffff1b7224 */ /* 0x000fe400078e000b */
[----:B------:R-:W2:Y:S01]  /*23fe0*/  LDL.LU.64 R10, [R1+0x16f0] ;  /* 0x0016f000010a7983 */ /* 0x000ea20000300a00 */
[----:B----4-:R-:W-:Y:S02]  /*23ff0*/  IMAD.MOV.U32 R13, RZ, RZ, R8 ;  /* 0x000000ffff0d7224 */ /* 0x010fe400078e0008 */
[----:B------:R-:W-:Y:S02]  /*24000*/  IMAD.MOV.U32 R12, RZ, RZ, R9 ;  /* 0x000000ffff0c7224 */ /* 0x000fe400078e0009 */
[----:B------:R-:W4:Y:S01]  /*24010*/  LDL.LU.64 R8, [R1+0x16e8] ;  /* 0x0016e80001087983 */ /* 0x000f220000300a00 */
[----:B------:R-:W-:Y:S02]  /*24020*/  STL [R1+0x16c8], R15 ;  /* 0x0016c80f01007387 */ /* 0x000fe40000100800 */
[----:B------:R0:W-:Y:S02]  /*24030*/  STL.64 [R1+0x16c0], R12 ;  /* 0x0016c00c01007387 */ /* 0x0001e40000100a00 */
[----:B0-----:R-:W3:Y:S01]  /*24040*/  LDL.LU R12, [R1+0x190] ;  /* 0x00019000010c7983 */ /* 0x001ee20000300800 */
[----:B------:R-:W3:Y:S02]  /*24050*/  LDL.LU R13, [R1+0x194] ;  /* 0x00019400010d7983 */ /* 0x000ee40000300800 */
[----:B------:R-:W3:Y:S02]  /*24060*/  LDL.LU R14, [R1+0x198] ;  /* 0x00019800010e7983 */ /* 0x000ee40000300800 */
[----:B------:R-:W3:Y:S01]  /*24070*/  LDL.LU R15, [R1+0x19c] ;  /* 0x00019c00010f7983 */ /* 0x000ee20000300800 */
[----:B------:R-:W-:Y:S01]  /*24080*/  STL.64 [R1+0x1668], R26 ;  /* 0x0016681a01007387 */ /* 0x000fe20000100a00 */
[----:B------:R0:W-:Y:S03]  /*24090*/  STL.64 [R1+0x1660], R24 ;  /* 0x0016601801007387 */ /* 0x0001e60000100a00 */
[----:B0-----:R-:W3:Y:S01]  /*240a0*/  LDL.LU R24, [R1+0x1a0] ;  /* 0x0001a00001187983 */ /* 0x001ee20000300800 */
[----:B------:R-:W3:Y:S02]  /*240b0*/  LDL.LU R25, [R1+0x1a4] ;  /* 0x0001a40001197983 */ /* 0x000ee40000300800 */
[----:B------:R-:W3:Y:S02]  /*240c0*/  LDL.LU R26, [R1+0x1a8] ;  /* 0x0001a800011a7983 */ /* 0x000ee40000300800 */
[----:B------:R-:W3:Y:S01]  /*240d0*/  LDL.LU R27, [R1+0x1ac] ;  /* 0x0001ac00011b7983 */ /* 0x000ee20000300800 */
[C---:B--2---:R-:W-:Y:S11]  /*240e0*/  HMMA.16816.F32.BF16 R16, R20.reuse, R10, R16 ;  /* 0x0000000a1410723c */ /* 0x044ff60000041810 */
[----:B------:R-:W-:Y:S11]  /*240f0*/  @!UPT UIADD3 URZ, URZ, URZ, URZ ;  /* 0x0000003f3f3ff290 */ /* 0x000ff6000fffe03f */
[----:B------:R-:W-:Y:S01]  /*24100*/  @!UPT UIADD3 URZ, URZ, URZ, URZ ;  /* 0x0000003f3f3ff290 */ /* 0x000fe2000fffe03f */
[----:B------:R0:W-:Y:S01]  /*24110*/  STL.64 [R1+0x50], R16 ;  /* 0x0000501001007387 */ /* 0x0001e20000100a00 */
[----:B------:R-:W-:Y:S02]  /*24120*/  IMAD.MOV.U32 R29, RZ, RZ, R18 ;  /* 0x000000ffff1d7224 */ /* 0x000fe400078e0012 */
[----:B------:R-:W-:Y:S02]  /*24130*/  IMAD.MOV.U32 R28, RZ, RZ, R19 ;  /* 0x000000ffff1c7224 */ /* 0x000fe400078e0013 */
[----:B------:R-:W2:Y:S04]  /*24140*/  LDL.LU.64 R18, [R1+0x16e0] ;  /* 0x0016e00001127983 */ /* 0x000ea80000300a00 */
[----:B0-----:R-:W2:Y:S01]  /*24150*/  LDL.LU.64 R16, [R1+0x16d8] ;  /* 0x0016d80001107983 */ /* 0x001ea20000300a00 */
[----:B---3--:R-:W-:Y:S11]  /*24160*/  HMMA.16816.F32.BF16 R20, R20, R6, R24 ;  /* 0x000000061414723c */ /* 0x008ff60000041818 */
[----:B------:R-:W-:Y:S11]  /*24170*/  @!UPT UIADD3 URZ, URZ, URZ, URZ ;  /* 0x0000003f3f3ff290 */ /* 0x000ff6000fffe03f */
[----:B------:R-:W-:Y:S02]  /*24180*/  @!UPT UIADD3 URZ, URZ, URZ, URZ ;  /* 0x0000003f3f3ff290 */ /* 0x000fe4000fffe03f */
[----:B------:R-:W-:Y:S02]  /*24190*/  IMAD.MOV.U32 R25, RZ, RZ, R20 ;  /* 0x000000ffff197224 */ /* 0x000fe400078e0014 */
[----:B------:R-:W-:Y:S02]  /*241a0*/  IMAD.MOV.U32 R24, RZ, RZ, R21 ;  /* 0x000000ffff187224 */ /* 0x000fe400078e0015 */
[----:B----4-:R-:W-:Y:S02]  /*241b0*/  IMAD.MOV.U32 R20, RZ, RZ, R9 ;  /* 0x000000ffff147224 */ /* 0x010fe400078e0009 */
[----:B------:R-:W-:Y:S02]  /*241c0*/  IMAD.MOV.U32 R21, RZ, RZ, R8 ;  /* 0x000000ffff157224 */ /* 0x000fe400078e0008 */
[----:B------:R-:W-:Y:S02]  /*241d0*/  IMAD.MOV.U32 R11, RZ, RZ, R22 ;  /* 0x000000ffff0b7224 */ /* 0x000fe400078e0016 */
[----:B------:R-:W-:Y:S01]  /*241e0*/  IMAD.MOV.U32 R10, RZ, RZ, R23 ;  /* 0x000000ffff0a7224 */ /* 0x000fe200078e0017 */
[----:B------:R-:W3:Y:S01]  /*241f0*/  LDL.LU R9, [R1+0x16d0] ;  /* 0x0016d00001097983 */ /* 0x000ee20000300800 */
[----:B------:R-:W3:Y:S02]  /*24200*/  LDL.LU R8, [R1+0x16cc] ;  /* 0x0016cc0001087983 */ /* 0x000ee40000300800 */
[----:B------:R-:W4:Y:S02]  /*24210*/  LDL.LU R6, [R1+0x188] ;  /* 0x0001880001067983 */ /* 0x000f240000300800 */
[----:B------:R-:W4:Y:S01]  /*24220*/  LDL.LU R7, [R1+0x18c] ;  /* 0x00018c0001077983 */ /* 0x000f220000300800 */
[----:B--2---:R-:W-:Y:S01]  /*24230*/  HMMA.16816.F32.BF16 R20, R16, R20, R12 ;  /* 0x000000141014723c */ /* 0x004fe2000004180c */
[----:B------:R-:W2:Y:S01]  /*24240*/  LDL.LU R15, [R1+0x16c8] ;  /* 0x0016c800010f7983 */ /* 0x000ea20000300800 */
[----:B------:R-:W2:Y:S11]  /*24250*/  LDL.LU.64 R12, [R1+0x16c0] ;  /* 0x0016c000010c7983 */ /* 0x000eb60000300a00 */
[----:B------:R-:W-:Y:S10]  /*24260*/  @!UPT UIADD3 URZ, URZ, URZ, URZ ;  /* 0x0000003f3f3ff290 */ /* 0x000ff4000fffe03f */
[----:B------:R-:W-:Y:S01]  /*24270*/  STL.64 [R1+0x1580], R22 ;  /* 0x0015801601007387 */ /* 0x000fe20000100a00 */
[----:B------:R0:W-:Y:S03]  /*24280*/  STL.64 [R1+0x1578], R20 ;  /* 0x0015781401007387 */ /* 0x0001e60000100a00 */
[----:B0-----:R-:W2:Y:S01]  /*24290*/  LDL.LU.64 R20, [R1+0x1c0] ;  /* 0x0001c00001147983 */ /* 0x001ea20000300a00 */
[----:B------:R-:W-:Y:S02]  /*242a0*/  IMAD.MOV.U32 R23, RZ, RZ, R10 ;  /* 0x000000ffff177224 */ /* 0x000fe400078e000a */
[----:B------:R-:W-:Y:S02]  /*242b0*/  IMAD.MOV.U32 R22, RZ, RZ, R11 ;  /* 0x000000ffff167224 */ /* 0x000fe400078e000b */
[----:B--2---:R-:W-:-:S05]  /*242c0*/  IMAD.MOV.U32 R14, RZ, RZ, R20 ;  /* 0x000000ffff0e7224 */ /* 0x004fca00078e0014 */
[----:B------:R-:W-:Y:S01]  /*242d0*/  STL.64 [R1+0x1678], R14 ;  /* 0x0016780e01007387 */ /* 0x000fe20000100a00 */
[----:B------:R0:W-:Y:S02]  /*242e0*/  STL.64 [R1+0x1670], R12 ;  /* 0x0016700c01007387 */ /* 0x0001e40000100a00 */
[----:B------:R-:W3:Y:S02]  /*242f0*/  LDL.LU R10, [R1+0x178] ;  /* 0x00017800010a7983 */ /* 0x000ee40000300800 */
[----:B------:R-:W3:Y:S01]  /*24300*/  LDL.LU R11, [R1+0x17c] ;  /* 0x00017c00010b7983 */ /* 0x000ee20000300800 */
[----:B0-----:R-:W2:Y:S01]  /*24310*/  LDL.LU.64 R12, [R1+0x210] ;  /* 0x00021000010c7983 */ /* 0x001ea20000300a00 */
[----:B----4-:R-:W-:Y:S01]  /*24320*/  HMMA.16816.F32.BF16 R4, R16, R20, R4 ;  /* 0x000000141004723c */ /* 0x010fe20000041804 */
[----:B------:R-:W-:-:S06]  /*24330*/  IMAD.MOV.U32 R2, RZ, RZ, R21 ;  /* 0x000000ffff027224 */ /* 0x000fcc00078e0015 */
[----:B------:R-:W-:Y:S02]  /*24340*/  IMAD.MOV.U32 R21, RZ, RZ, R24 ;  /* 0x000000ffff157224 */ /* 0x000fe400078e0018 */
[----:B------:R-:W-:Y:S01]  /*24350*/  IMAD.MOV.U32 R20, RZ, RZ, R25 ;  /* 0x000000ffff147224 */ /* 0x000fe200078e0019 */
[----:B--2---:R0:W-:Y:S01]  /*24360*/  STL.64 [R1+0x1690], R12 ;  /* 0x0016900c01007387 */ /* 0x0041e20000100a00 */
[----:B------:R-:W2:Y:S02]  /*24370*/  LDL.LU R24, [R1+0x140] ;  /* 0x0001400001187983 */ /* 0x000ea40000300800 */
[----:B------:R-:W2:Y:S02]  /*24380*/  LDL.LU R25, [R1+0x144] ;  /* 0x0001440001197983 */ /* 0x000ea40000300800 */
[----:B------:R-:W4:Y:S01]  /*24390*/  LDL.LU R26, [R1+0x148] ;  /* 0x00014800011a7983 */ /* 0x000f220000300800 */
[----:B------:R-:W4:Y:S04]  /*243a0*/  LDL.LU R27, [R1+0x14c] ;  /* 0x00014c00011b7983 */ /* 0x000f280000300800 */
[----:B0-----:R-:W2:Y:S01]  /*243b0*/  LDL.LU R12, [R1+0x160] ;  /* 0x00016000010c7983 */ /* 0x001ea20000300800 */
[----:B------:R-:W2:Y:S02]  /*243c0*/  LDL.LU R13, [R1+0x164] ;  /* 0x00016400010d7983 */ /* 0x000ea40000300800 */
[----:B------:R-:W2:Y:S02]  /*243d0*/  LDL.LU R14, [R1+0x168] ;  /* 0x00016800010e7983 */ /* 0x000ea40000300800 */
[----:B------:R-:W2:Y:S02]  /*243e0*/  LDL.LU R15, [R1+0x16c] ;  /* 0x00016c00010f7983 */ /* 0x000ea40000300800 */
[----:B--2---:R-:W-:Y:S01]  /*243f0*/  STL.64 [R1+0x16b8], R14 ;  /* 0x0016b80e01007387 */ /* 0x004fe20000100a00 */
[----:B------:R0:W-:Y:S03]  /*24400*/  STL.64 [R1+0x16b0], R12 ;  /* 0x0016b00c01007387 */ /* 0x0001e60000100a00 */
[----:B0-----:R-:W3:Y:S01]  /*24410*/  LDL.LU.64 R12, [R1+0x1f0] ;  /* 0x0001f000010c7983 */ /* 0x001ee20000300a00 */
[----:B----4-:R-:W-:Y:S02]  /*24420*/  STL.64 [R1+0x1688], R26 ;  /* 0x0016881a01007387 */ /* 0x010fe40000100a00 */
[----:B------:R0:W-:Y:S02]  /*24430*/  STL.64 [R1+0x1680], R24 ;  /* 0x0016801801007387 */ /* 0x0001e40000100a00 */
[----:B0-----:R-:W2:Y:S01]  /*24440*/  LDL.LU R24, [R1+0x150] ;  /* 0x0001500001187983 */ /* 0x001ea20000300800 */
[----:B------:R-:W2:Y:S02]  /*24450*/  LDL.LU R25, [R1+0x154] ;  /* 0x0001540001197983 */ /* 0x000ea40000300800 */
[----:B------:R-:W4:Y:S02]  /*24460*/  LDL.LU R26, [R1+0x158] ;  /* 0x00015800011a7983 */ /* 0x000f240000300800 */
[----:B------:R-:W4:Y:S01]  /*24470*/  LDL.LU R27, [R1+0x15c] ;  /* 0x00015c00011b7983 */ /* 0x000f220000300800 */
[----:B---3--:R-:W-:Y:S01]  /*24480*/  HMMA.16816.F32.BF16 R8, R16, R12, R8 ;  /* 0x0000000c1008723c */ /* 0x008fe20000041808 */
[----:B----4-:R-:W-:Y:S01]  /*24490*/  STL.64 [R1+0x16a0], R26 ;  /* 0x0016a01a01007387 */ /* 0x010fe20000100a00 */
[----:B--2---:R0:W-:Y:S03]  /*244a0*/  STL.64 [R1+0x1698], R24 ;  /* 0x0016981801007387 */ /* 0x0041e60000100a00 */
[----:B0-----:R-:W2:Y:S01]  /*244b0*/  LDL.LU.64 R24, [R1+0x1e0] ;  /* 0x0001e00001187983 */ /* 0x001ea20000300a00 */
[----:B------:R-:W-:Y:S02]  /*244c0*/  STL.64 [R1+0x1590], R22 ;  /* 0x0015901601007387 */ /* 0x000fe40000100a00 */
[----:B------:R0:W-:Y:S02]  /*244d0*/  STL.64 [R1+0x1588], R20 ;  /* 0x0015881401007387 */ /* 0x0001e40000100a00 */
[----:B0-----:R-:W3:Y:S01]  /*244e0*/  LDL.LU R20, [R1+0x250] ;  /* 0x0002500001147983 */ /* 0x001ee20000300800 */
[----:B------:R-:W3:Y:S02]  /*244f0*/  LDL.LU R21, [R1+0x254] ;  /* 0x0002540001157983 */ /* 0x000ee40000300800 */
[----:B------:R-:W-:Y:S02]  /*24500*/  STL.64 [R1+0x1560], R6 ;  /* 0x0015600601007387 */ /* 0x000fe40000100a00 */
[----:B------:R0:W-:Y:S02]  /*24510*/  STL.64 [R1+0x1558], R4 ;  /* 0x0015580401007387 */ /* 0x0001e40000100a00 */
[----:B------:R-:W-:-:S02]  /*24520*/  IMAD.MOV.U32 R23, RZ, RZ, R12 ;  /* 0x000000ffff177224 */ /* 0x000fc400078e000c */
[----:B------:R-:W-:Y:S01]  /*24530*/  IMAD.MOV.U32 R22, RZ, RZ, R13 ;  /* 0x000000ffff167224 */ /* 0x000fe200078e000d */
[----:B0-----:R-:W4:Y:S01]  /*24540*/  LDL.LU.64 R4, [R1+0x1d0] ;  /* 0x0001d00001047983 */ /* 0x001f220000300a00 */
[----:B------:R-:W3:Y:S02]  /*24550*/  LDL.LU.64 R6, [R1+0x1d8] ;  /* 0x0001d80001067983 */ /* 0x000ee40000300a00 */
[----:B------:R-:W3:Y:S02]  /*24560*/  LDL.LU.64 R14, [R1+0x16b8] ;  /* 0x0016b800010e7983 */ /* 0x000ee40000300a00 */
[----:B------:R-:W3:Y:S01]  /*24570*/  LDL.LU.64 R12, [R1+0x16b0] ;  /* 0x0016b000010c7983 */ /* 0x000ee20000300a00 */
[----:B------:R-:W-:Y:S01]  /*24580*/  STL.64 [R1+0x15a0], R10 ;  /* 0x0015a00a01007387 */ /* 0x000fe20000100a00 */
[----:B------:R0:W-:Y:S03]  /*24590*/  STL.64 [R1+0x1598], R8 ;  /* 0x0015980801007387 */ /* 0x0001e60000100a00 */
[----:B0-----:R-:W4:Y:S01]  /*245a0*/  LDL.LU R8, [R1+0x50] ;  /* 0x0000500001087983 */ /* 0x001f220000300800 */
[----:B------:R-:W4:Y:S02]  /*245b0*/  LDL.LU R9, [R1+0x54] ;  /* 0x0000540001097983 */ /* 0x000f240000300800 */
[----:B------:R-:W-:-:S02]  /*245c0*/  IMAD.MOV.U32 R10, RZ, RZ, R29 ;  /* 0x000000ffff0a7224 */ /* 0x000fc400078e001d */
[----:B------:R-:W-:Y:S01]  /*245d0*/  IMAD.MOV.U32 R11, RZ, RZ, R28 ;  /* 0x000000ffff0b7224 */ /* 0x000fe200078e001c */
[----:B------:R-:W4:Y:S01]  /*245e0*/  LDL.LU R29, [R1+0x16ac] ;  /* 0x0016ac00011d7983 */ /* 0x000f220000300800 */
[----:B------:R-:W4:Y:S03]  /*245f0*/  LDL.LU R28, [R1+0x16a8] ;  /* 0x0016a800011c7983 */ /* 0x000f260000300800 */
[----:B------:R2:W-:Y:S02]  /*24600*/  STL.64 [R1+0x15b0], R10 ;  /* 0x0015b00a01007387 */ /* 0x0005e40000100a00 */
[----:B--2---:R-:W-:Y:S02]  /*24610*/  IMAD.MOV.U32 R11, RZ, RZ, R24 ;  /* 0x000000ffff0b7224 */ /* 0x004fe400078e0018 */
[----:B------:R-:W-:Y:S01]  /*24620*/  IMAD.MOV.U32 R10, RZ, RZ, R25 ;  /* 0x000000ffff0a7224 */ /* 0x000fe200078e0019 */
[----:B---3--:R-:W-:Y:S01]  /*24630*/  HMMA.16816.F32.BF16 R12, R16, R24, R12 ;  /* 0x00000018100c723c */ /* 0x008fe2000004180c */
[----:B----4-:R-:W-:Y:S01]  /*24640*/  STL.64 [R1+0x15a8], R8 ;  /* 0x0015a80801007387 */ /* 0x010fe20000100a00 */
[----:B------:R-:W2:Y:S02]  /*24650*/  LDL.LU.64 R26, [R1+0x16a0] ;  /* 0x0016a000011a7983 */ /* 0x000ea40000300a00 */
[----:B------:R-:W2:Y:S11]  /*24660*/  LDL.LU.64 R24, [R1+0x1698] ;  /* 0x0016980001187983 */ /* 0x000eb60000300a00 */
[----:B------:R-:W-:Y:S08]  /*24670*/  @!UPT UIADD3 URZ, URZ, URZ, URZ ;  /* 0x0000003f3f3ff290 */ /* 0x000ff0000fffe03f */
[----:B------:R0:W-:Y:S04]  /*24680*/  STL.64 [R1+0x40], R12 ;  /* 0x0000400c01007387 */ /* 0x0001e80000100a00 */
[----:B0-----:R-:W2:Y:S01]  /*24690*/  LDL.LU.64 R12, [R1+0x1690] ;  /* 0x00169000010c7983 */ /* 0x001ea20000300a00 */
[----:B------:R-:W-:Y:S02]  /*246a0*/  IMAD.MOV.U32 R9, RZ, RZ, R0 ;  /* 0x000000ffff097224 */ /* 0x000fe400078e0000 */
[----:B------:R-:W-:Y:S02]  /*246b0*/  IMAD.MOV.U32 R8, RZ, RZ, R3 ;  /* 0x000000ffff087224 */ /* 0x000fe400078e0003 */
[----:B------:R-:W-:Y:S02]  /*246c0*/  IMAD.MOV.U32 R0, RZ, RZ, R15 ;  /* 0x000000ffff007224 */ /* 0x000fe400078e000f */
[----:B------:R-:W-:-:S03]  /*246d0*/  IMAD.MOV.U32 R3, RZ, RZ, R14 ;  /* 0x000000ffff037224 */ /* 0x000fc600078e000e */
[----:B------:R-:W-:Y:S02]  /*246e0*/  STL [R1+0x1550], R0 ;  /* 0x0015500001007387 */ /* 0x000fe40000100800 */
[----:B------:R-:W-:Y:S01]  /*246f0*/  STL [R1+0x154c], R3 ;  /* 0x00154c0301007387 */ /* 0x000fe20000100800 */
[----:B--2---:R-:W-:Y:S11]  /*24700*/  HMMA.16816.F32.BF16 R24, R16, R12, R24 ;  /* 0x0000000c1018723c */ /* 0x004ff60000041818 */
[----:B------:R-:W-:Y:S11]  /*24710*/  @!UPT UIADD3 URZ, URZ, URZ, URZ ;  /* 0x0000003f3f3ff290 */ /* 0x000ff6000fffe03f */
[----:B------:R-:W-:Y:S01]  /*24720*/  @!UPT UIADD3 URZ, URZ, URZ, URZ ;  /* 0x0000003f3f3ff290 */ /* 0x000fe2000fffe03f */
[----:B------:R-:W-:Y:S01]  /*24730*/  STL.64 [R1+0x30], R24 ;  /* 0x0000301801007387 */ /* 0x000fe20000100a00 */
[----:B------:R0:W-:Y:S03]  /*24740*/  STL.64 [R1+0x38], R26 ;  /* 0x0000381a01007387 */ /* 0x0001e60000100a00 */
[----:B0-----:R-:W2:Y:S01]  /*24750*/  LDL.LU.64 R26, [R1+0x1688] ;  /* 0x00168800011a7983 */ /* 0x001ea20000300a00 */
[----:B------:R-:W2:Y:S02]  /*24760*/  LDL.LU.64 R24, [R1+0x1680] ;  /* 0x0016800001187983 */ /* 0x000ea40000300a00 */
[----:B------:R-:W3:Y:S02]  /*24770*/  LDL.LU.64 R14, [R1+0x1678] ;  /* 0x00167800010e7983 */ /* 0x000ee40000300a00 */
[----:B------:R-:W-:Y:S02]  /*24780*/  IMAD.MOV.U32 R3, RZ, RZ, R12 ;  /* 0x000000ffff037224 */ /* 0x000fe400078e000c */
[----:B------:R-:W-:-:S02]  /*24790*/  IMAD.MOV.U32 R0, RZ, RZ, R13 ;  /* 0x000000ffff007224 */ /* 0x000fc400078e000d */
[----:B------:R-:W4:Y:S01]  /*247a0*/  LDL.LU.64 R12, [R1+0x1670] ;  /* 0x00167000010c7983 */ /* 0x000f220000300a00 */
        /* <DEDUP_REMOVED lines=8> */
[----:B0-----:R-:W-:Y:S02]  /*24830*/  IMAD.MOV.U32 R8, RZ, RZ, R3 ;  /* 0x000000ffff087224 */ /* 0x001fe400078e0003 */
[----:B------:R-:W-:-:S05]  /*24840*/  IMAD.MOV.U32 R9, RZ, RZ, R0 ;  /* 0x000000ffff097224 */ /* 0x000fca00078e0000 */
[----:B------:R0:W-:Y:S02]  /*24850*/  STL.64 [R1+0x15d8], R8 ;  /* 0x0015d80801007387 */ /* 0x0001e40000100a00 */
[----:B0-----:R-:W-:Y:S02]  /*24860*/  IMAD.MOV.U32 R8, RZ, RZ, R11 ;  /* 0x000000ffff087224 */ /* 0x001fe400078e000b */
[----:B------:R-:W-:-:S05]  /*24870*/  IMAD.MOV.U32 R9, RZ, RZ, R10 ;  /* 0x000000ffff097224 */ /* 0x000fca00078e000a */
[----:B------:R0:W-:Y:S02]  /*24880*/  STL.64 [R1+0x15f0], R8 ;  /* 0x0015f00801007387 */ /* 0x0001e40000100a00 */
[----:B0-----:R-:W-:Y:S02]  /*24890*/  IMAD.MOV.U32 R8, RZ, RZ, R23 ;  /* 0x000000ffff087224 */ /* 0x001fe400078e0017 */
[----:B------:R-:W-:-:S05]  /*248a0*/  IMAD.MOV.U32 R9, RZ, RZ, R22 ;  /* 0x000000ffff097224 */ /* 0x000fca00078e0016 */
[----:B------:R3:W-:Y:S02]  /*248b0*/  STL.64 [R1+0x15f8], R8 ;  /* 0x0015f80801007387 */ /* 0x0007e40000100a00 */
[----:B---3--:R-:W-:Y:S02]  /*248c0*/  IMAD.MOV.U32 R8, RZ, RZ, R14 ;  /* 0x000000ffff087224 */ /* 0x008fe400078e000e */
[----:B------:R-:W-:Y:S01]  /*248d0*/  IMAD.MOV.U32 R9, RZ, RZ, R2 ;  /* 0x000000ffff097224 */ /* 0x000fe200078e0002 */
[----:B------:R-:W3:Y:S04]  /*248e0*/  LDL.LU R14, [R1+0x1658] ;  /* 0x00165800010e7983 */ /* 0x000ee80000300800 */
[----:B------:R0:W-:Y:S04]  /*248f0*/  STL.64 [R1+0x1610], R8 ;  /* 0x0016100801007387 */ /* 0x0001e80000100a00 */
[----:B0-----:R-:W2:Y:S01]  /*24900*/  LDL.LU R8, [R1+0x130] ;  /* 0x0001300001087983 */ /* 0x001ea20000300800 */
[----:B------:R-:W2:Y:S02]  /*24910*/  LDL.LU R9, [R1+0x134] ;  /* 0x0001340001097983 */ /* 0x000ea40000300800 */
[----:B------:R-:W2:Y:S02]  /*24920*/  LDL.LU R10, [R1+0x138] ;  /* 0x00013800010a7983 */ /* 0x000ea40000300800 */
[----:B------:R-:W2:Y:S02]  /*24930*/  LDL.LU R11, [R1+0x13c] ;  /* 0x00013c00010b7983 */ /* 0x000ea40000300800 */
[----:B--2---:R-:W-:Y:S11]  /*24940*/  HMMA.16816.F32.BF16 R8, R16, R20, R8 ;  /* 0x000000141008723c */ /* 0x004ff60000041808 */
[----:B------:R-:W-:Y:S11]  /*24950*/  @!UPT UIADD3 URZ, URZ, URZ, URZ ;  /* 0x0000003f3f3ff290 */ /* 0x000ff6000fffe03f */
[----:B------:R-:W-:Y:S01]  /*24960*/  @!UPT UIADD3 URZ, URZ, URZ, URZ ;  /* 0x0000003f3f3ff290 */ /* 0x000fe2000fffe03f */
[----:B------:R0:W-:Y:S01]  /*24970*/  STL [R1+0x10], R8 ;  /* 0x0000100801007387 */ /* 0x0001e20000100800 */
[----:B------:R-:W-:Y:S02]  /*24980*/  IMAD.MOV.U32 R0, RZ, RZ, R9 ;  /* 0x000000ffff007224 */ /* 0x000fe400078e0009 */
[----:B------:R-:W-:Y:S02]  /*24990*/  IMAD.MOV.U32 R3, RZ, RZ, R10 ;  /* 0x000000ffff037224 */ /* 0x000fe400078e000a */
[----:B------:R-:W-:Y:S01]  /*249a0*/  IMAD.MOV.U32 R2, RZ, RZ, R11 ;  /* 0x000000ffff027224 */ /* 0x000fe200078e000b */
[----:B0-----:R-:W2:Y:S01]  /*249b0*/  LDL.LU R8, [R1+0xb0] ;  /* 0x0000b00001087983 */ /* 0x001ea20000300800 */
[----:B------:R-:W2:Y:S02]  /*249c0*/  LDL.LU R9, [R1+0xb4] ;  /* 0x0000b40001097983 */ /* 0x000ea40000300800 */
[----:B------:R-:W2:Y:S02]  /*249d0*/  LDL.LU R10, [R1+0xb8] ;  /* 0x0000b800010a7983 */ /* 0x000ea40000300800 */
[----:B------:R-:W2:Y:S01]  /*249e0*/  LDL.LU R11, [R1+0xbc] ;  /* 0x0000bc00010b7983 */ /* 0x000ea20000300800 */
[----:B------:R4:W-:Y:S02]  /*249f0*/  STL.64 [R1+0x15b8], R20 ;  /* 0x0015b81401007387 */ /* 0x0009e40000100a00 */
[----:B----4-:R-:W-:-:S02]  /*24a00*/  IMAD.MOV.U32 R20, RZ, RZ, R13 ;  /* 0x000000ffff147224 */ /* 0x010fc400078e000d */
[----:B------:R-:W-:Y:S01]  /*24a10*/  IMAD.MOV.U32 R21, RZ, RZ, R12 ;  /* 0x000000ffff157224 */ /* 0x000fe200078e000c */
[----:B------:R-:W4:Y:S01]  /*24a20*/  LDL.LU R13, [R1+0x1654] ;  /* 0x00165400010d7983 */ /* 0x000f220000300800 */
[----:B------:R-:W2:Y:S02]  /*24a30*/  LDL.LU R12, [R1+0x1650] ;  /* 0x00165000010c7983 */ /* 0x000ea40000300800 */
[----:B------:R-:W-:Y:S02]  /*24a40*/  IMAD.MOV.U32 R22, RZ, RZ, R26 ;  /* 0x000000ffff167224 */ /* 0x000fe400078e001a */
[----:B------:R-:W-:Y:S01]  /*24a50*/  IMAD.MOV.U32 R23, RZ, RZ, R27 ;  /* 0x000000ffff177224 */ /* 0x000fe200078e001b */
[----:B------:R-:W2:Y:S01]  /*24a60*/  LDL.LU R26, [R1+0x164c] ;  /* 0x00164c00011a7983 */ /* 0x000ea20000300800 */
[----:B------:R-:W2:Y:S03]  /*24a70*/  LDL.LU R27, [R1+0x1648] ;  /* 0x00164800011b7983 */ /* 0x000ea60000300800 */
[----:B------:R0:W-:Y:S01]  /*24a80*/  STL.64 [R1+0x15d0], R22 ;  /* 0x0015d01601007387 */ /* 0x0001e20000100a00 */
[----:B------:R1:W-:Y:S02]  /*24a90*/  STL.64 [R1+0x15c8], R20 ;  /* 0x0015c81401007387 */ /* 0x0003e40000100a00 */
[----:B0-----:R-:W-:-:S02]  /*24aa0*/  IMAD.MOV.U32 R22, RZ, RZ, R25 ;  /* 0x000000ffff167224 */ /* 0x001fc400078e0019 */
[----:B-1----:R-:W-:Y:S02]  /*24ab0*/  IMAD.MOV.U32 R20, RZ, RZ, R28 ;  /* 0x000000ffff147224 */ /* 0x002fe400078e001c */
[----:B------:R-:W-:Y:S01]  /*24ac0*/  IMAD.MOV.U32 R23, RZ, RZ, R24 ;  /* 0x000000ffff177224 */ /* 0x000fe200078e0018 */
[----:B------:R-:W2:Y:S01]  /*24ad0*/  LDL.LU R28, [R1+0x1644] ;  /* 0x00164400011c7983 */ /* 0x000ea20000300800 */
[----:B------:R-:W-:Y:S02]  /*24ae0*/  IMAD.MOV.U32 R21, RZ, RZ, R29 ;  /* 0x000000ffff157224 */ /* 0x000fe400078e001d */
[----:B------:R-:W2:Y:S02]  /*24af0*/  LDL.LU R29, [R1+0x1640] ;  /* 0x00164000011d7983 */ /* 0x000ea40000300800 */
[----:B------:R-:W2:Y:S01]  /*24b00*/  LDL.LU R25, [R1+0x163c] ;  /* 0x00163c0001197983 */ /* 0x000ea20000300800 */
[----:B------:R-:W2:Y:S01]  /*24b10*/  LDL.LU R24, [R1+0x1638] ;  /* 0x0016380001187983 */ /* 0x000ea20000300800 */
[----:B------:R3:W-:Y:S02]  /*24b20*/  STL.64 [R1+0x15e8], R22 ;  /* 0x0015e81601007387 */ /* 0x0007e40000100a00 */
[----:B------:R4:W-:Y:S02]  /*24b30*/  STL.64 [R1+0x15e0], R20 ;  /* 0x0015e01401007387 */ /* 0x0009e40000100a00 */
[----:B---3--:R-:W-:-:S02]  /*24b40*/  IMAD.MOV.U32 R22, RZ, RZ, R14 ;  /* 0x000000ffff167224 */ /* 0x008fc400078e000e */
[----:B------:R-:W-:Y:S02]  /*24b50*/  IMAD.MOV.U32 R23, RZ, RZ, R15 ;  /* 0x000000ffff177224 */ /* 0x000fe400078e000f */
[----:B----4-:R-:W-:Y:S02]  /*24b60*/  IMAD.MOV.U32 R21, RZ, RZ, R13 ;  /* 0x000000ffff157224 */ /* 0x010fe400078e000d */
[----:B--2---:R-:W-:Y:S02]  /*24b70*/  IMAD.MOV.U32 R20, RZ, RZ, R12 ;  /* 0x000000ffff147224 */ /* 0x004fe400078e000c */
[----:B------:R-:W2:Y:S01]  /*24b80*/  LDL.LU R12, [R1+0x1634] ;  /* 0x00163400010c7983 */ /* 0x000ea20000300800 */
[----:B------:R-:W2:Y:S02]  /*24b90*/  LDL.LU R13, [R1+0x1630] ;  /* 0x00163000010d7983 */ /* 0x000ea40000300800 */
[----:B------:R-:W2:Y:S02]  /*24ba0*/  LDL.LU R14, [R1+0x162c] ;  /* 0x00162c00010e7983 */ /* 0x000ea40000300800 */
[----:B------:R-:W2:Y:S01]  /*24bb0*/  LDL.LU R15, [R1+0x1628] ;  /* 0x00162800010f7983 */ /* 0x000ea20000300800 */
[----:B------:R-:W-:Y:S01]  /*24bc0*/  STL.64 [R1+0x1608], R22 ;  /* 0x0016081601007387 */ /* 0x000fe20000100a00 */
[----:B------:R0:W-:Y:S03]  /*24bd0*/  STL.64 [R1+0x1600], R20 ;  /* 0x0016001401007387 */ /* 0x0001e60000100a00 */
[----:B0-----:R-:W3:Y:S01]  /*24be0*/  LDL.LU R20, [R1+0xa0] ;  /* 0x0000a00001147983 */ /* 0x001ee20000300800 */
[----:B------:R-:W3:Y:S02]  /*24bf0*/  LDL.LU R21, [R1+0xa4] ;  /* 0x0000a40001157983 */ /* 0x000ee40000300800 */
[----:B------:R-:W3:Y:S02]  /*24c00*/  LDL.LU R22, [R1+0xa8] ;  /* 0x0000a80001167983 */ /* 0x000ee40000300800 */
[----:B------:R-:W3:Y:S01]  /*24c10*/  LDL.LU R23, [R1+0xac] ;  /* 0x0000ac0001177983 */ /* 0x000ee20000300800 */
[----:B--2---:R-:W-:Y:S01]  /*24c20*/  HMMA.16816.F32.BF16 R16, R16, R24, R12 ;  /* 0x000000181010723c */ /* 0x004fe2000004180c */
[----:B------:R-:W2:Y:S01]  /*24c30*/  LDL.LU.64 R14, [R1+0x1620] ;  /* 0x00162000010e7983 */ /* 0x000ea20000300a00 */
[----:B------:R-:W2:Y:S11]  /*24c40*/  LDL.LU.64 R12, [R1+0x1618] ;  /* 0x00161800010c7983 */ /* 0x000eb60000300a00 */
[----:B------:R-:W-:Y:S10]  /*24c50*/  @!UPT UIADD3 URZ, URZ, URZ, URZ ;  /* 0x0000003f3f3ff290 */ /* 0x000ff4000fffe03f */
[----:B------:R-:W-:Y:S01]  /*24c60*/  STL [R1+0x14e4], R16 ;  /* 0x0014e41001007387 */ /* 0x000fe20000100800 */
[----:B------:R-:W-:Y:S02]  /*24c70*/  STL [R1+0x14e0], R17 ;  /* 0x0014e01101007387 */ /* 0x000fe40000100800 */
[----:B------:R-:W-:Y:S02]  /*24c80*/  STL [R1+0x14dc], R18 ;  /* 0x0014dc1201007387 */ /* 0x000fe40000100800 */
[----:B------:R-:W-:Y:S01]  /*24c90*/  STL [R1+0x14d8], R19 ;  /* 0x0014d81301007387 */ /* 0x000fe20000100800 */
[----:B--2---:R-:W-:Y:S11]  /*24ca0*/  HMMA.16816.F32.BF16 R8, R12, R4, R8 ;  /* 0x000000040c08723c */ /* 0x004ff60000041808 */
[----:B------:R-:W-:Y:S11]  /*24cb0*/  @!UPT UIADD3 URZ, URZ, URZ, URZ ;  /* 0x0000003f3f3ff290 */ /* 0x000ff6000fffe03f */
[----:B------:R-:W-:Y:S01]  /*24cc0*/  @!UPT UIADD3 URZ, URZ, URZ, URZ ;  /* 0x0000003f3f3ff290 */ /* 0x000fe2000fffe03f */
[----:B------:R0:W-:Y:S01]  /*24cd0*/  STL.64 [R1+0x160], R8 ;  /* 0x0001600801007387 */ /* 0x0001e20000100a00 */
[----:B------:R3:W-:Y:S03]  /*24ce0*/  STL [R1+0x168], R10 ;  /* 0x0001680a01007387 */ /* 0x0007e60000100800 */
[----:B0-----:R-:W3:Y:S01]  /*24cf0*/  LDL.LU.64 R8, [R1+0x1610] ;  /* 0x0016100001087983 */ /* 0x001ee20000300a00 */
[----:B------:R-:W-:Y:S02]  /*24d00*/  IMAD.MOV.U32 R16, RZ, RZ, R29 ;  /* 0x000000ffff107224 */ /* 0x000fe400078e001d */
[----:B------:R-:W-:-:S05]  /*24d10*/  IMAD.MOV.U32 R29, RZ, RZ, R11 ;  /* 0x000000ffff1d7224 */ /* 0x000fca00078e000b */
[----:B------:R-:W-:Y:S01]  /*24d20*/  STL [R1+0x14e8], R29 ;  /* 0x0014e81d01007387 */ /* 0x000fe20000100800 */
[----:B---3--:R-:W-:Y:S03]  /*24d30*/  HMMA.16816.F32.BF16 R8, R12, R8, R20 ;  /* 0x000000080c08723c */ /* 0x008fe60000041814 */
[----:B------:R-:W2:Y:S01]  /*24d40*/  LDL.LU.64 R22, [R1+0x1608] ;  /* 0x0016080001167983 */ /* 0x000ea20000300a00 */
[----:B------:R-:W2:Y:S11]  /*24d50*/  LDL.LU.64 R20, [R1+0x1600] ;  /* 0x0016000001147983 */ /* 0x000eb60000300a00 */
[----:B------:R-:W-:Y:S08]  /*24d60*/  @!UPT UIADD3 URZ, URZ, URZ, URZ ;  /* 0x0000003f3f3ff290 */ /* 0x000ff0000fffe03f */
[----:B------:R0:W-:Y:S01]  /*24d70*/  STL.64 [R1+0x150], R8 ;  /* 0x0001500801007387 */ /* 0x0001e20000100a00 */
[----:B------:R1:W-:Y:S03]  /*24d80*/  STL.64 [R1+0x158], R10 ;  /* 0x0001580a01007387 */ /* 0x0003e60000100a00 */
[----:B0-----:R-:W1:Y:S01]  /*24d90*/  LDL.LU.64 R8, [R1+0x15f8] ;  /* 0x0015f80001087983 */ /* 0x001e620000300a00 */
[----:B------:R-:W-:Y:S02]  /*24da0*/  IMAD.MOV.U32 R17, RZ, RZ, R28 ;  /* 0x000000ffff117224 */ /* 0x000fe400078e001c */
[----:B------:R-:W-:Y:S02]  /*24db0*/  IMAD.MOV.U32 R18, RZ, RZ, R27 ;  /* 0x000000ffff127224 */ /* 0x000fe400078e001b */
[----:B------:R-:W-:-:S07]  /*24dc0*/  IMAD.MOV.U32 R19, RZ, RZ, R26 ;  /* 0x000000ffff137224 */ /* 0x000fce00078e001a */
[C---:B-1----:R-:W-:Y:S11]  /*24dd0*/  HMMA.16816.F32.BF16 R8, R12.reuse, R8, R16 ;  /* 0x000000080c08723c */ /* 0x042ff60000041810 */
[----:B------:R-:W-:Y:S11]  /*24de0*/  @!UPT UIADD3 URZ, URZ, URZ, URZ ;  /* 0x0000003f3f3ff290 */ /* 0x000ff6000fffe03f */
[----:B------:R-:W-:Y:S01]  /*24df0*/  @!UPT UIADD3 URZ, URZ, URZ, URZ ;  /* 0x0000003f3f3ff290 */ /* 0x000fe2000fffe03f */
[----:B------:R2:W-:Y:S01]  /*24e00*/  STL [R1+0x14c], R11 ;  /* 0x00014c0b01007387 */ /* 0x0005e20000100800 */
[----:B------:R-:W-:Y:S02]  /*24e10*/  IMAD.MOV.U32 R17, RZ, RZ, R8 ;  /* 0x000000ffff117224 */ /* 0x000fe400078e0008 */
[----:B------:R-:W-:Y:S02]  /*24e20*/  IMAD.MOV.U32 R18, RZ, RZ, R9 ;  /* 0x000000ffff127224 */ /* 0x000fe400078e0009 */
[----:B------:R-:W2:Y:S01]  /*24e30*/  LDL.LU.64 R8, [R1+0x15f0] ;  /* 0x0015f00001087983 */ /* 0x000ea20000300a00 */
[----:B------:R-:W-:Y:S02]  /*24e40*/  IMAD.MOV.U32 R19, RZ, RZ, R10 ;  /* 0x000000ffff137224 */ /* 0x000fe400078e000a */
[C---:B--2---:R-:W-:Y:S01]  /*24e50*/  HMMA.16816.F32.BF16 R8, R12.reuse, R8, R20 ;  /* 0x000000080c08723c */ /* 0x044fe20000041814 */
[----:B------:R-:W2:Y:S01]  /*24e60*/  LDL.LU.64 R22, [R1+0x15e8] ;  /* 0x0015e80001167983 */ /* 0x000ea20000300a00 */
[----:B------:R-:W2:Y:S11]  /*24e70*/  LDL.LU.64 R20, [R1+0x15e0] ;  /* 0x0015e00001147983 */ /* 0x000eb60000300a00 */
[----:B------:R-:W-:Y:S10]  /*24e80*/  @!UPT UIADD3 URZ, URZ, URZ, URZ ;  /* 0x0000003f3f3ff290 */ /* 0x000ff4000fffe03f */
[----:B------:R0:W-:Y:S01]  /*24e90*/  STL.64 [R1+0x130], R8 ;  /* 0x0001300801007387 */ /* 0x0001e20000100a00 */
[----:B------:R2:W-:Y:S03]  /*24ea0*/  STL [R1+0x138], R10 ;  /* 0x0001380a01007387 */ /* 0x0005e60000100800 */
[----:B0-----:R-:W2:Y:S01]  /*24eb0*/  LDL.LU.64 R8, [R1+0x15d8] ;  /* 0x0015d80001087983 */ /* 0x001ea20000300a00 */
[----:B------:R-:W-:Y:S02]  /*24ec0*/  IMAD.MOV.U32 R28, RZ, RZ, R11 ;  /* 0x000000ffff1c7224 */ /* 0x000fe400078e000b */
        /* <DEDUP_REMOVED lines=8> */
[----:B------:R-:W2:Y:S11]  /*24f50*/  LDL.LU.64 R20, [R1+0x15b8] ;  /* 0x0015b80001147983 */ /* 0x000eb60000300a00 */
[----:B------:R-:W-:Y:S10]  /*24f60*/  @!UPT UIADD3 URZ, URZ, URZ, URZ ;  /* 0x0000003f3f3ff290 */ /* 0x000ff4000fffe03f */
[----:B------:R-:W-:Y:S01]  /*24f70*/  STL.64 [R1+0x110], R8 ;  /* 0x0001100801007387 */ /* 0x000fe20000100a00 */
[----:B------:R0:W-:Y:S03]  /*24f80*/  STL.64 [R1+0x118], R10 ;  /* 0x0001180a01007387 */ /* 0x0001e60000100a00 */
[----:B0-----:R-:W2:Y:S01]  /*24f90*/  LDL.LU.64 R10, [R1+0x15b0] ;  /* 0x0015b000010a7983 */ /* 0x001ea20000300a00 */
[----:B------:R-:W2:Y:S02]  /*24fa0*/  LDL.LU.64 R8, [R1+0x15a8] ;  /* 0x0015a80001087983 */ /* 0x000ea40000300a00 */
[C---:B--2---:R-:W-:Y:S01]  /*24fb0*/  HMMA.16816.F32.BF16 R20, R12.reuse, R20, R8 ;  /* 0x000000140c14723c */ /* 0x044fe20000041808 */
[----:B------:R-:W2:Y:S01]  /*24fc0*/  LDL.LU.64 R10, [R1+0x15a0] ;  /* 0x0015a000010a7983 */ /* 0x000ea20000300a00 */
[----:B------:R-:W2:Y:S11]  /*24fd0*/  LDL.LU.64 R8, [R1+0x1598] ;  /* 0x0015980001087983 */ /* 0x000eb60000300a00 */
[----:B------:R-:W-:Y:S10]  /*24fe0*/  @!UPT UIADD3 URZ, URZ, URZ, URZ ;  /* 0x0000003f3f3ff290 */ /* 0x000ff4000fffe03f */
[----:B------:R-:W-:Y:S01]  /*24ff0*/  STL.64 [R1+0x100], R20 ;  /* 0x0001001401007387 */ /* 0x000fe20000100a00 */
[----:B------:R0:W-:Y:S03]  /*25000*/  STL.64 [R1+0x108], R22 ;  /* 0x0001081601007387 */ /* 0x0001e60000100a00 */
[----:B0-----:R-:W3:Y:S01]  /*25010*/  LDL.LU.64 R22, [R1+0x1590] ;  /* 0x0015900001167983 */ /* 0x001ee20000300a00 */
[----:B------:R-:W3:Y:S02]  /*25020*/  LDL.LU.64 R20, [R1+0x1588] ;  /* 0x0015880001147983 */ /* 0x000ee40000300a00 */
[----:B---3--:R-:W-:Y:S01]  /*25030*/  HMMA.16816.F32.BF16 R12, R12, R24, R20 ;  /* 0x000000180c0c723c */ /* 0x008fe20000041814 */
[----:B------:R-:W3:Y:S01]  /*25040*/  LDL.LU.64 R22, [R1+0x1580] ;  /* 0x0015800001167983 */ /* 0x000ee20000300a00 */
[----:B------:R-:W3:Y:S02]  /*25050*/  LDL.LU.64 R20, [R1+0x1578] ;  /* 0x0015780001147983 */ /* 0x000ee40000300a00 */
[----:B------:R-:W3:Y:S02]  /*25060*/  LDL.LU.64 R26, [R1+0x1570] ;  /* 0x00157000011a7983 */ /* 0x000ee40000300a00 */
[----:B------:R-:W3:Y:S02]  /*25070*/  LDL.LU.64 R24, [R1+0x1568] ;  /* 0x0015680001187983 */ /* 0x000ee40000300a00 */
[----:B------:R-:W-:-:S02]  /*25080*/  IMAD.MOV.U32 R16, RZ, RZ, R7 ;  /* 0x000000ffff107224 */ /* 0x000fc400078e0007 */
[----:B------:R-:W-:Y:S11]  /*25090*/  IMAD.MOV.U32 R29, RZ, RZ, R6 ;  /* 0x000000ffff1d7224 */ /* 0x000ff600078e0006 */
[----:B------:R-:W-:Y:S02]  /*250a0*/  @!UPT UIADD3 URZ, URZ, URZ, URZ ;  /* 0x0000003f3f3ff290 */ /* 0x000fe4000fffe03f */
[----:B------:R-:W-:Y:S01]  /*250b0*/  STL.64 [R1], R12 ;  /* 0x0000000c01007387 */ /* 0x000fe20000100a00 */
[----:B------:R0:W-:Y:S03]  /*250c0*/  STL.64 [R1+0x8], R14 ;  /* 0x0000080e01007387 */ /* 0x0001e60000100a00 */
[----:B0-----:R-:W2:Y:S01]  /*250d0*/  LDL.LU.64 R14, [R1+0x1f8] ;  /* 0x0001f800010e7983 */ /* 0x001ea20000300a00 */
[C---:B---3--:R-:W-:Y:S11]  /*250e0*/  HMMA.16816.F32.BF16 R20, R24.reuse, R6, R20 ;  /* 0x000000061814723c */ /* 0x048ff60000041814 */
[----:B------:R-:W-:Y:S11]  /*250f0*/  @!UPT UIADD3 URZ, URZ, URZ, URZ ;  /* 0x0000003f3f3ff290 */ /* 0x000ff6000fffe03f */
[----:B------:R-:W-:Y:S01]  /*25100*/  @!UPT UIADD3 URZ, URZ, URZ, URZ ;  /* 0x0000003f3f3ff290 */ /* 0x000fe2000fffe03f */
[----:B------:R-:W-:Y:S01]  /*25110*/  STL.64 [R1+0xf0], R20 ;  /* 0x0000f01401007387 */ /* 0x000fe20000100a00 */
[----:B------:R-:W-:Y:S02]  /*25120*/  STL.64 [R1+0xf8], R22 ;  /* 0x0000f81601007387 */ /* 0x000fe40000100a00 */
[----:B------:R-:W3:Y:S02]  /*25130*/  LDL.LU.64 R6, [R1+0x1560] ;  /* 0x0015600001067983 */ /* 0x000ee40000300a00 */
[----:B------:R-:W3:Y:S01]  /*25140*/  LDL.LU.64 R4, [R1+0x1558] ;  /* 0x0015580001047983 */ /* 0x000ee20000300a00 */
[----:B------:R0:W-:Y:S01]  /*25150*/  STL.64 [R1+0x14f8], R18 ;  /* 0x0014f81201007387 */ /* 0x0001e20000100a00 */
[----:B------:R-:W-:Y:S03]  /*25160*/  STL.64 [R1+0x14f0], R16 ;  /* 0x0014f01001007387 */ /* 0x000fe60000100a00 */
[----:B0-----:R-:W3:Y:S02]  /*25170*/  LDL.LU.64 R18, [R1+0x1c8] ;  /* 0x0001c80001127983 */ /* 0x001ee40000300a00 */
[C---:B---3--:R-:W-:Y:S11]  /*25180*/  HMMA.16816.F32.BF16 R4, R24.reuse, R18, R4 ;  /* 0x000000121804723c */ /* 0x048ff60000041804 */
[----:B------:R-:W-:Y:S11]  /*25190*/  @!UPT UIADD3 URZ, URZ, URZ, URZ ;  /* 0x0000003f3f3ff290 */ /* 0x000ff6000fffe03f */
[----:B------:R-:W-:Y:S01]  /*251a0*/  @!UPT UIADD3 URZ, URZ, URZ, URZ ;  /* 0x0000003f3f3ff290 */ /* 0x000fe2000fffe03f */
[----:B------:R-:W-:Y:S01]  /*251b0*/  STL.64 [R1+0xe0], R4 ;  /* 0x0000e00401007387 */ /* 0x000fe20000100a00 */
[----:B------:R2:W-:Y:S02]  /*251c0*/  STL.64 [R1+0xe8], R6 ;  /* 0x0000e80601007387 */ /* 0x0005e40000100a00 */
[----:B--2---:R-:W-:Y:S01]  /*251d0*/  HMMA.16816.F32.BF16 R4, R24, R14, R8 ;  /* 0x0000000e1804723c */ /* 0x004fe20000041808 */
[----:B------:R-:W-:Y:S02]  /*251e0*/  IMAD.MOV.U32 R23, RZ, RZ, R18 ;  /* 0x000000ffff177224 */ /* 0x000fe400078e0012 */
[----:B------:R-:W-:Y:S11]  /*251f0*/  IMAD.MOV.U32 R22, RZ, RZ, R19 ;  /* 0x000000ffff167224 */ /* 0x000ff600078e0013 */
[----:B------:R-:W-:Y:S09]  /*25200*/  @!UPT UIADD3 URZ, URZ, URZ, URZ ;  /* 0x0000003f3f3ff290 */ /* 0x000ff2000fffe03f */
[----:B------:R-:W-:Y:S01]  /*25210*/  STL.64 [R1+0xd0], R4 ;  /* 0x0000d00401007387 */ /* 0x000fe20000100a00 */
[----:B------:R-:W-:Y:S02]  /*25220*/  STL.64 [R1+0xd8], R6 ;  /* 0x0000d80601007387 */ /* 0x000fe40000100a00 */
[----:B------:R-:W2:Y:S02]  /*25230*/  LDL.LU.64 R18, [R1+0x258] ;  /* 0x0002580001127983 */ /* 0x000ea40000300a00 */
[----:B--2---:R0:W-:Y:S01]  /*25240*/  STL.64 [R1+0x1510], R18 ;  /* 0x0015101201007387 */ /* 0x0041e20000100a00 */
[----:B------:R-:W2:Y:S02]  /*25250*/  LDL.LU R16, [R1+0x20] ;  /* 0x0000200001107983 */ /* 0x000ea40000300800 */
[----:B------:R-:W2:Y:S01]  /*25260*/  LDL.LU R17, [R1+0x24] ;  /* 0x0000240001117983 */ /* 0x000ea20000300800 */
[----:B0-----:R-:W3:Y:S01]  /*25270*/  LDL.LU R18, [R1+0x28] ;  /* 0x0000280001127983 */ /* 0x001ee20000300800 */
[----:B------:R-:W3:Y:S02]  /*25280*/  LDL.LU R19, [R1+0x2c] ;  /* 0x00002c0001137983 */ /* 0x000ee40000300800 */
[----:B------:R-:W-:Y:S01]  /*25290*/  IMAD.MOV.U32 R9, RZ, RZ, R14 ;  /* 0x000000ffff097224 */ /* 0x000fe200078e000e */
[----:B---3--:R0:W-:Y:S04]  /*252a0*/  STL.64 [R1+0x1520], R18 ;  /* 0x0015201201007387 */ /* 0x0081e80000100a00 */
[----:B0-----:R-:W3:Y:S01]  /*252b0*/  LDL R19, [R1+0x2a4] ;  /* 0x0002a40001137983 */ /* 0x001ee20000100800 */
[----:B--2---:R-:W-:Y:S02]  /*252c0*/  STL.64 [R1+0x1518], R16 ;  /* 0x0015181001007387 */ /* 0x004fe40000100a00 */
[----:B------:R-:W2:Y:S02]  /*252d0*/  LDL R11, [R1+0x30c] ;  /* 0x00030c00010b7983 */ /* 0x000ea40000100800 */
[----:B------:R-:W-:-:S02]  /*252e0*/  IMAD.MOV.U32 R8, RZ, RZ, R15 ;  /* 0x000000ffff087224 */ /* 0x000fc400078e000f */
[----:B------:R-:W-:Y:S01]  /*252f0*/  IMAD.MOV.U32 R10, RZ, RZ, R3 ;  /* 0x000000ffff0a7224 */ /* 0x000fe200078e0003 */
[----:B--2---:R-:W-:Y:S02]  /*25300*/  STL [R1+0x1508], R11 ;  /* 0x0015080b01007387 */ /* 0x004fe40000100800 */
[----:B------:R0:W-:Y:S02]  /*25310*/  STL.64 [R1+0x1500], R8 ;  /* 0x0015000801007387 */ /* 0x0001e40000100a00 */
[----:B------:R1:W2:Y:S04]  /*25320*/  LDSM.16.MT88.4 R12, [R11+0x8c00] ;  /* 0x008c00000b0c783b */ /* 0x0002a80000004200 */
[----:B0-----:R-:W4:Y:S01]  /*25330*/  LDL.LU R8, [R1+0x10] ;  /* 0x0000100001087983 */ /* 0x001f220000300800 */
[----:B-1----:R-:W-:-:S02]  /*25340*/  IMAD.MOV.U32 R11, RZ, RZ, R2 ;  /* 0x000000ffff0b7224 */ /* 0x002fc400078e0002 */
[----:B------:R-:W-:Y:S02]  /*25350*/  IMAD.MOV.U32 R9, RZ, RZ, R0 ;  /* 0x000000ffff097224 */ /* 0x000fe400078e0000 */
[----:B------:R-:W2:Y:S01]  /*25360*/  LDL.LU R0, [R1+0x1550] ;  /* 0x0015500001007983 */ /* 0x000ea20000300800 */
[----:B------:R-:W2:Y:S02]  /*25370*/  LDL.LU R3, [R1+0x154c] ;  /* 0x00154c0001037983 */ /* 0x000ea40000300800 */
[----:B------:R-:W2:Y:S02]  /*25380*/  LDL.LU R2, [R1+0x1548] ;  /* 0x0015480001027983 */ /* 0x000ea40000300800 */
[----:B------:R0:W-:Y:S01]  /*25390*/  STL.64 [R1+0x1530], R10 ;  /* 0x0015300a01007387 */ /* 0x0001e20000100a00 */
[----:B----4-:R-:W-:Y:S01]  /*253a0*/  STL.64 [R1+0x1528], R8 ;  /* 0x0015280801007387 */ /* 0x010fe20000100a00 */
[----:B0-----:R-:W4:Y:S02]  /*253b0*/  LDL R10, [R1+0x218] ;  /* 0x00021800010a7983 */ /* 0x001f240000100800 */
[----:B------:R-:W4:Y:S01]  /*253c0*/  LDL R11, [R1+0x21c] ;  /* 0x00021c00010b7983 */ /* 0x000f220000100800 */
[----:B--2---:R-:W0:Y:S04]  /*253d0*/  LDSM.16.MT88.4 R4, [R2+0x9000] ;  /* 0x009000000204783b */ /* 0x004e280000004200 */
[----:B----4-:R1:W-:Y:S04]  /*253e0*/  STL.64 [R1+0x1540], R10 ;  /* 0x0015400a01007387 */ /* 0x0103e80000100a00 */
[----:B-1----:R-:W2:Y:S01]  /*253f0*/  LDL.LU.64 R10, [R1+0x1e8] ;  /* 0x0001e800010a7983 */ /* 0x002ea20000300a00 */
[----:B------:R1:W-:Y:S02]  /*25400*/  STL.64 [R1+0x14d0], R14 ;  /* 0x0014d00e01007387 */ /* 0x0003e40000100a00 */
[----:B------:R4:W-:Y:S01]  /*25410*/  STL.64 [R1+0x14c8], R12 ;  /* 0x0014c80c01007387 */ /* 0x0009e20000100a00 */
[----:B-1----:R-:W2:Y:S04]  /*25420*/  LDL R14, [R1+0x238] ;  /* 0x00023800010e7983 */ /* 0x002ea80000100800 */
[----:B------:R-:W2:Y:S04]  /*25430*/  LDL R15, [R1+0x23c] ;  /* 0x00023c00010f7983 */ /* 0x000ea80000100800 */
[----:B--2---:R1:W-:Y:S01]  /*25440*/  STL.64 [R1+0x1538], R14 ;  /* 0x0015380e01007387 */ /* 0x0043e20000100a00 */
[----:B----4-:R-:W2:Y:S02]  /*25450*/  LDL.LU R12, [R1+0x30] ;  /* 0x00003000010c7983 */ /* 0x010ea40000300800 */
[----:B------:R-:W2:Y:S01]  /*25460*/  LDL.LU R13, [R1+0x34] ;  /* 0x00003400010d7983 */ /* 0x000ea20000300800 */
[----:B-1----:R-:W2:Y:S01]  /*25470*/  LDL.LU R14, [R1+0x38] ;  /* 0x00003800010e7983 */ /* 0x002ea20000300800 */
[----:B------:R-:W2:Y:S02]  /*25480*/  LDL.LU R15, [R1+0x3c] ;  /* 0x00003c00010f7983 */ /* 0x000ea40000300800 */
[----:B0-----:R-:W-:Y:S02]  /*25490*/  STL.64 [R1+0x1470], R6 ;  /* 0x0014700601007387 */ /* 0x001fe40000100a00 */
[----:B------:R0:W-:Y:S02]  /*254a0*/  STL.64 [R1+0x1468], R4 ;  /* 0x0014680401007387 */ /* 0x0001e40000100a00 */
[----:B0-----:R-:W4:Y:S01]  /*254b0*/  LDL.LU R4, [R1+0x40] ;  /* 0x0000400001047983 */ /* 0x001f220000300800 */
[----:B------:R-:W4:Y:S02]  /*254c0*/  LDL.LU R5, [R1+0x44] ;  /* 0x0000440001057983 */ /* 0x000f240000300800 */
[----:B------:R-:W-:-:S02]  /*254d0*/  IMAD.MOV.U32 R6, RZ, RZ, R3 ;  /* 0x000000ffff067224 */ /* 0x000fc400078e0003 */
[----:B------:R-:W-:Y:S02]  /*254e0*/  IMAD.MOV.U32 R7, RZ, RZ, R0 ;  /* 0x000000ffff077224 */ /* 0x000fe400078e0000 */
[----:B------:R-:W-:Y:S02]  /*254f0*/  IMAD.MOV.U32 R21, RZ, RZ, R10 ;  /* 0x000000ffff157224 */ /* 0x000fe400078e000a */
[----:B------:R-:W-:-:S03]  /*25500*/  IMAD.MOV.U32 R20, RZ, RZ, R11 ;  /* 0x000000ffff147224 */ /* 0x000fc600078e000b */
[----:B----4-:R-:W-:Y:S01]  /*25510*/  HMMA.16816.F32.BF16 R4, R24, R10, R4 ;  /* 0x0000000a1804723c */ /* 0x010fe20000041804 */
[----:B---3--:R-:W0:Y:S11]  /*25520*/  LDSM.16.M88.4 R8, [R19+0x80] ;  /* 0x000080001308783b */ /* 0x008e360000000200 */
[----:B------:R-:W-:Y:S11]  /*25530*/  @!UPT UIADD3 URZ, URZ, URZ, URZ ;  /* 0x0000003f3f3ff290 */ /* 0x000ff6000fffe03f */
[----:B------:R1:W-:Y:S01]  /*25540*/  STL.64 [R1+0xc0], R4 ;  /* 0x0000c00401007387 */ /* 0x0003e20000100a00 */
[----:B------:R-:W-:Y:S03]  /*25550*/  STL.64 [R1+0xc8], R6 ;  /* 0x0000c80601007387 */ /* 0x000fe60000100a00 */
[----:B0-----:R-:W-:Y:S01]  /*25560*/  STL.64 [R1+0x180], R8 ;  /* 0x0001800801007387 */ /* 0x001fe20000100a00 */
[----:B-1----:R-:W-:Y:S02]  /*25570*/  IMAD.MOV.U32 R5, RZ, RZ, R8 ;  /* 0x000000ffff057224 */ /* 0x002fe400078e0008 */
[----:B------:R-:W-:Y:S02]  /*25580*/  STL.64 [R1+0x188], R10 ;  /* 0x0001880a01007387 */ /* 0x000fe40000100a00 */
[----:B------:R-:W-:Y:S02]  /*25590*/  IMAD.MOV.U32 R4, RZ, RZ, R9 ;  /* 0x000000ffff047224 */ /* 0x000fe400078e0009 */
[----:B------:R-:W0:Y:S04]  /*255a0*/  LDSM.16.M88.4 R8, [R19+0x1080] ;  /* 0x001080001308783b */ /* 0x000e280000000200 */
[----:B0-----:R-:W-:Y:S01]  /*255b0*/  STL.64 [R1+0x190], R8 ;  /* 0x0001900801007387 */ /* 0x001fe20000100a00 */
[----:B------:R-:W-:Y:S02]  /*255c0*/  STL.64 [R1+0x198], R10 ;  /* 0x0001980a01007387 */ /* 0x000fe40000100a00 */
[----:B------:R-:W0:Y:S02]  /*255d0*/  LDSM.16.M88.4 R8, [R19+0x2080] ;  /* 0x002080001308783b */ /* 0x000e240000000200 */
[----:B0-----:R-:W-:Y:S02]  /*255e0*/  STL.64 [R1+0x200], R8 ;  /* 0x0002000801007387 */ /* 0x001fe40000100a00 */
        /* <DEDUP_REMOVED lines=11> */
[----:B------:R-:W1:Y:S04]  /*256a0*/  LDSM.16.M88.4 R16, [R19+0x7080] ;  /* 0x007080001310783b */ /* 0x000e680000000200 */
[----:B0-----:R0:W-:Y:S04]  /*256b0*/  STL.64 [R1+0x288], R10 ;  /* 0x0002880a01007387 */ /* 0x0011e80000100a00 */
[----:B0-----:R-:W2:Y:S01]  /*256c0*/  LDL.LU.64 R10, [R1+0x1540] ;  /* 0x00154000010a7983 */ /* 0x001ea20000300a00 */
[----:B------:R-:W-:-:S02]  /*256d0*/  IMAD.MOV.U32 R3, RZ, RZ, R8 ;  /* 0x000000ffff037224 */ /* 0x000fc400078e0008 */
[----:B------:R-:W-:-:S05]  /*256e0*/  IMAD.MOV.U32 R0, RZ, RZ, R9 ;  /* 0x000000ffff007224 */ /* 0x000fca00078e0009 */
[----:B------:R-:W-:Y:S01]  /*256f0*/  STL [R1+0x1450], R0 ;  /* 0x0014500001007387 */ /* 0x000fe20000100800 */
[----:B------:R-:W-:Y:S01]  /*25700*/  STL [R1+0x144c], R3 ;  /* 0x00144c0301007387 */ /* 0x000fe20000100800 */
[C---:B--2---:R-:W-:Y:S02]  /*25710*/  HMMA.16816.F32.BF16 R8, R24.reuse, R10, R12 ;  /* 0x0000000a1808723c */ /* 0x044fe4000004180c */
[----:B------:R-:W2:Y:S11]  /*25720*/  LDL.LU.64 R14, [R1+0x1538] ;  /* 0x00153800010e7983 */ /* 0x000eb60000300a00 */
[----:B------:R-:W-:Y:S10]  /*25730*/  @!UPT UIADD3 URZ, URZ, URZ, URZ ;  /* 0x0000003f3f3ff290 */ /* 0x000ff4000fffe03f */
[----:B------:R-:W-:Y:S01]  /*25740*/  STL.64 [R1+0xb0], R8 ;  /* 0x0000b00801007387 */ /* 0x000fe20000100a00 */
[----:B------:R0:W-:Y:S03]  /*25750*/  STL.64 [R1+0xb8], R10 ;  /* 0x0000b80a01007387 */ /* 0x0001e60000100a00 */
[----:B0-----:R-:W3:Y:S01]  /*25760*/  LDL.LU.64 R10, [R1+0x1530] ;  /* 0x00153000010a7983 */ /* 0x001ee20000300a00 */
[----:B------:R-:W3:Y:S02]  /*25770*/  LDL.LU.64 R8, [R1+0x1528] ;  /* 0x0015280001087983 */ /* 0x000ee40000300a00 */
[----:B-1----:R-:W-:Y:S02]  /*25780*/  STL.64 [R1+0x290], R16 ;  /* 0x0002901001007387 */ /* 0x002fe40000100a00 */
[----:B------:R0:W-:Y:S02]  /*25790*/  STL.64 [R1+0x298], R18 ;  /* 0x0002981201007387 */ /* 0x0001e40000100a00 */
[----:B0-----:R-:W2:Y:S01]  /*257a0*/  LDL.LU.64 R18, [R1+0x1520] ;  /* 0x0015200001127983 */ /* 0x001ea20000300a00 */
[----:B------:R-:W2:Y:S02]  /*257b0*/  LDL.LU.64 R16, [R1+0x1518] ;  /* 0x0015180001107983 */ /* 0x000ea40000300a00 */
[C---:B--2---:R-:W-:Y:S01]  /*257c0*/  HMMA.16816.F32.BF16 R12, R24.reuse, R14, R16 ;  /* 0x0000000e180c723c */ /* 0x044fe20000041810 */
[----:B------:R-:W3:Y:S11]  /*257d0*/  LDL.LU.64 R18, [R1+0x1510] ;  /* 0x0015100001127983 */ /* 0x000ef60000300a00 */
[----:B------:R-:W-:Y:S11]  /*257e0*/  @!UPT UIADD3 URZ, URZ, URZ, URZ ;  /* 0x0000003f3f3ff290 */ /* 0x000ff6000fffe03f */
[----:B------:R-:W-:Y:S01]  /*257f0*/  @!UPT UIADD3 URZ, URZ, URZ, URZ ;  /* 0x0000003f3f3ff290 */ /* 0x000fe2000fffe03f */
[----:B------:R-:W-:Y:S01]  /*25800*/  IMAD.MOV.U32 R0, RZ, RZ, R14 ;  /* 0x000000ffff007224 */ /* 0x000fe200078e000e */
[----:B------:R-:W-:Y:S01]  /*25810*/  STL.64 [R1+0xa0], R12 ;  /* 0x0000a00c01007387 */ /* 0x000fe20000100a00 */
[----:B------:R-:W-:Y:S02]  /*25820*/  IMAD.MOV.U32 R3, RZ, RZ, R15 ;  /* 0x000000ffff037224 */ /* 0x000fe400078e000f */
[----:B------:R-:W2:Y:S01]  /*25830*/  LDL.LU.64 R14, [R1+0x278] ;  /* 0x00027800010e7983 */ /* 0x000ea20000300a00 */
[----:B------:R-:W-:Y:S01]  /*25840*/  STL [R1+0x1478], R0 ;  /* 0x0014780001007387 */ /* 0x000fe20000100800 */
[----:B---3--:R-:W-:Y:S11]  /*25850*/  HMMA.16816.F32.BF16 R8, R24, R18, R8 ;  /* 0x000000121808723c */ /* 0x008ff60000041808 */
[----:B------:R-:W-:Y:S11]  /*25860*/  @!UPT UIADD3 URZ, URZ, URZ, URZ ;  /* 0x0000003f3f3ff290 */ /* 0x000ff6000fffe03f */
[----:B------:R-:W-:Y:S01]  /*25870*/  @!UPT UIADD3 URZ, URZ, URZ, URZ ;  /* 0x0000003f3f3ff290 */ /* 0x000fe2000fffe03f */
[----:B------:R-:W-:Y:S01]  /*25880*/  STL.64 [R1+0x90], R8 ;  /* 0x0000900801007387 */ /* 0x000fe20000100a00 */
[----:B------:R0:W-:Y:S03]  /*25890*/  STL.64 [R1+0x98], R10 ;  /* 0x0000980a01007387 */ /* 0x0001e60000100a00 */
[----:B0-----:R-:W3:Y:S01]  /*258a0*/  LDL.LU R11, [R1+0x1508] ;  /* 0x00150800010b7983 */ /* 0x001ee20000300800 */
[----:B------:R-:W4:Y:S02]  /*258b0*/  LDL.LU.64 R8, [R1+0x1500] ;  /* 0x0015000001087983 */ /* 0x000f240000300a00 */
[----:B------:R-:W-:Y:S02]  /*258c0*/  IMAD.MOV.U32 R7, RZ, RZ, R18 ;  /* 0x000000ffff077224 */ /* 0x000fe400078e0012 */
[----:B------:R-:W-:Y:S02]  /*258d0*/  IMAD.MOV.U32 R6, RZ, RZ, R19 ;  /* 0x000000ffff067224 */ /* 0x000fe400078e0013 */
[----:B------:R-:W2:Y:S01]  /*258e0*/  LDL.LU.64 R18, [R1+0x14f8] ;  /* 0x0014f80001127983 */ /* 0x000ea20000300a00 */
[----:B------:R-:W2:Y:S02]  /*258f0*/  LDL.LU.64 R16, [R1+0x14f0] ;  /* 0x0014f00001107983 */ /* 0x000ea40000300a00 */
[----:B------:R4:W-:Y:S02]  /*25900*/  STL.64 [R1+0x1498], R6 ;  /* 0x0014980601007387 */ /* 0x0009e40000100a00 */
[----:B------:R0:W-:Y:S02]  /*25910*/  STL.64 [R1+0x1490], R4 ;  /* 0x0014900401007387 */ /* 0x0001e40000100a00 */
[----:B----4-:R-:W-:-:S02]  /*25920*/  IMAD.MOV.U32 R6, RZ, RZ, R9 ;  /* 0x000000ffff067224 */ /* 0x010fc400078e0009 */
[----:B------:R-:W-:Y:S02]  /*25930*/  IMAD.MOV.U32 R7, RZ, RZ, R8 ;  /* 0x000000ffff077224 */ /* 0x000fe400078e0008 */
[----:B---3--:R-:W1:Y:S04]  /*25940*/  LDSM.16.MT88.4 R8, [R11+0x9000] ;  /* 0x009000000b08783b */ /* 0x008e680000004200 */
[----:B------:R3:W-:Y:S01]  /*25950*/  STL.64 [R1+0x14a0], R6 ;  /* 0x0014a00601007387 */ /* 0x0007e20000100a00 */
[----:B0-----:R-:W4:Y:S02]  /*25960*/  LDL.LU R4, [R1+0x150] ;  /* 0x0001500001047983 */ /* 0x001f240000300800 */
[----:B------:R-:W4:Y:S01]  /*25970*/  LDL.LU R5, [R1+0x154] ;  /* 0x0001540001057983 */ /* 0x000f220000300800 */
[----:B---3--:R-:W3:Y:S01]  /*25980*/  LDL.LU R6, [R1+0x158] ;  /* 0x0001580001067983 */ /* 0x008ee20000300800 */
[----:B------:R-:W3:Y:S03]  /*25990*/  LDL.LU R7, [R1+0x15c] ;  /* 0x00015c0001077983 */ /* 0x000ee60000300800 */
[----:B---3--:R0:W-:Y:S01]  /*259a0*/  STL.64 [R1+0x14b0], R6 ;  /* 0x0014b00601007387 */ /* 0x0081e20000100a00 */
[----:B----4-:R-:W-:Y:S02]  /*259b0*/  STL.64 [R1+0x14a8], R4 ;  /* 0x0014a80401007387 */ /* 0x010fe40000100a00 */
[----:B0-----:R-:W-:-:S02]  /*259c0*/  IMAD.MOV.U32 R6, RZ, RZ, R29 ;  /* 0x000000ffff067224 */ /* 0x001fc400078e001d */
[----:B--2---:R-:W-:Y:S01]  /*259d0*/  IMAD.MOV.U32 R7, RZ, RZ, R16 ;  /* 0x000000ffff077224 */ /* 0x004fe200078e0010 */
[----:B------:R-:W2:Y:S01]  /*259e0*/  LDL.LU R29, [R1+0x14e8] ;  /* 0x0014e800011d7983 */ /* 0x000ea20000300800 */
[----:B------:R-:W3:Y:S02]  /*259f0*/  LDL.LU R16, [R1+0x14e4] ;  /* 0x0014e40001107983 */ /* 0x000ee40000300800 */
[----:B-1----:R0:W-:Y:S02]  /*25a00*/  STL [R1+0x13c4], R8 ;  /* 0x0013c40801007387 */ /* 0x0021e40000100800 */
[----:B------:R1:W-:Y:S01]  /*25a10*/  STL [R1+0x13c0], R9 ;  /* 0x0013c00901007387 */ /* 0x0003e20000100800 */
[----:B------:R4:W-:Y:S01]  /*25a20*/  STL [R1+0x13bc], R10 ;  /* 0x0013bc0a01007387 */ /* 0x0009e20000100800 */
[----:B------:R4:W-:Y:S02]  /*25a30*/  STL [R1+0x13b8], R11 ;  /* 0x0013b80b01007387 */ /* 0x0009e40000100800 */
[----:B0-----:R-:W-:-:S02]  /*25a40*/  IMAD.MOV.U32 R8, RZ, RZ, R17 ;  /* 0x000000ffff087224 */ /* 0x001fc400078e0011 */
[----:B-1----:R-:W-:Y:S01]  /*25a50*/  IMAD.MOV.U32 R9, RZ, RZ, R18 ;  /* 0x000000ffff097224 */ /* 0x002fe200078e0012 */
[----:B------:R-:W3:Y:S01]  /*25a60*/  LDL.LU R17, [R1+0x14e0] ;  /* 0x0014e00001117983 */ /* 0x000ee20000300800 */
[----:B------:R-:W3:Y:S02]  /*25a70*/  LDL.LU R18, [R1+0x14dc] ;  /* 0x0014dc0001127983 */ /* 0x000ee40000300800 */
[----:B----4-:R-:W-:Y:S02]  /*25a80*/  IMAD.MOV.U32 R10, RZ, RZ, R19 ;  /* 0x000000ffff0a7224 */ /* 0x010fe400078e0013 */
[----:B------:R-:W3:Y:S01]  /*25a90*/  LDL.LU R19, [R1+0x14d8] ;  /* 0x0014d80001137983 */ /* 0x000ee20000300800 */
[----:B------:R-:W4:Y:S02]  /*25aa0*/  LDL.LU R11, [R1+0x14c] ;  /* 0x00014c00010b7983 */ /* 0x000f240000300800 */
[----:B------:R-:W-:Y:S01]  /*25ab0*/  IMAD.MOV.U32 R0, RZ, RZ, R14 ;  /* 0x000000ffff007224 */ /* 0x000fe200078e000e */
[----:B---3--:R-:W-:Y:S01]  /*25ac0*/  HMMA.16816.F32.BF16 R16, R24, R14, R16 ;  /* 0x0000000e1810723c */ /* 0x008fe20000041810 */
[----:B----4-:R-:W-:Y:S01]  /*25ad0*/  STL.64 [R1+0x14c0], R10 ;  /* 0x0014c00a01007387 */ /* 0x010fe20000100a00 */
[----:B------:R0:W-:Y:S03]  /*25ae0*/  STL.64 [R1+0x14b8], R8 ;  /* 0x0014b80801007387 */ /* 0x0001e60000100a00 */
[----:B0-----:R-:W3:Y:S01]  /*25af0*/  LDL.LU R8, [R1+0x160] ;  /* 0x0001600001087983 */ /* 0x001ee20000300800 */
[----:B------:R-:W3:Y:S02]  /*25b00*/  LDL.LU R9, [R1+0x164] ;  /* 0x0001640001097983 */ /* 0x000ee40000300800 */
[----:B------:R-:W3:Y:S02]  /*25b10*/  LDL.LU R10, [R1+0x168] ;  /* 0x00016800010a7983 */ /* 0x000ee40000300800 */
[----:B--2---:R-:W-:-:S02]  /*25b20*/  IMAD.MOV.U32 R11, RZ, RZ, R29 ;  /* 0x000000ffff0b7224 */ /* 0x004fc400078e001d */
[----:B------:R-:W-:-:S11]  /*25b30*/  IMAD.MOV.U32 R29, RZ, RZ, R15 ;  /* 0x000000ffff1d7224 */ /* 0x000fd600078e000f */
[----:B------:R-:W-:Y:S01]  /*25b40*/  STL.64 [R1+0x10], R16 ;  /* 0x0000101001007387 */ /* 0x000fe20000100a00 */
[----:B------:R0:W-:Y:S02]  /*25b50*/  STL.64 [R1+0x18], R18 ;  /* 0x0000181201007387 */ /* 0x0001e40000100a00 */
[----:B------:R-:W3:Y:S02]  /*25b60*/  LDL.LU.64 R14, [R1+0x14d0] ;  /* 0x0014d000010e7983 */ /* 0x000ee40000300a00 */
[----:B------:R-:W3:Y:S02]  /*25b70*/  LDL.LU.64 R12, [R1+0x14c8] ;  /* 0x0014c800010c7983 */ /* 0x000ee40000300a00 */
[----:B------:R-:W-:Y:S02]  /*25b80*/  IMAD.MOV.U32 R26, RZ, RZ, R21 ;  /* 0x000000ffff1a7224 */ /* 0x000fe400078e0015 */
[----:B------:R-:W-:Y:S02]  /*25b90*/  IMAD.MOV.U32 R27, RZ, RZ, R20 ;  /* 0x000000ffff1b7224 */ /* 0x000fe400078e0014 */
[----:B0-----:R-:W-:-:S02]  /*25ba0*/  IMAD.MOV.U32 R18, RZ, RZ, R23 ;  /* 0x000000ffff127224 */ /* 0x001fc400078e0017 */
[----:B------:R-:W-:Y:S02]  /*25bb0*/  IMAD.MOV.U32 R19, RZ, RZ, R22 ;  /* 0x000000ffff137224 */ /* 0x000fe400078e0016 */
[----:B------:R-:W0:Y:S04]  /*25bc0*/  LDSM.16.MT88.4 R20, [R2+0x9400] ;  /* 0x009400000214783b */ /* 0x000e280000004200 */
[----:B0-----:R-:W-:Y:S01]  /*25bd0*/  STL.64 [R1+0x1320], R22 ;  /* 0x0013201601007387 */ /* 0x001fe20000100a00 */
[----:B------:R0:W-:Y:S03]  /*25be0*/  STL.64 [R1+0x1318], R20 ;  /* 0x0013181401007387 */ /* 0x0001e60000100a00 */
[----:B0-----:R-:W2:Y:S01]  /*25bf0*/  LDL.LU R20, [R1+0x130] ;  /* 0x0001300001147983 */ /* 0x001ea20000300800 */
[----:B------:R-:W2:Y:S02]  /*25c00*/  LDL.LU R21, [R1+0x134] ;  /* 0x0001340001157983 */ /* 0x000ea40000300800 */
[----:B------:R-:W2:Y:S02]  /*25c10*/  LDL.LU R22, [R1+0x138] ;  /* 0x0001380001167983 */ /* 0x000ea40000300800 */
[----:B------:R-:W-:Y:S02]  /*25c20*/  STL [R1+0x12e0], R2 ;  /* 0x0012e00201007387 */ /* 0x000fe40000100800 */
[----:B------:R-:W-:Y:S01]  /*25c30*/  IMAD.MOV.U32 R23, RZ, RZ, R28 ;  /* 0x000000ffff177224 */ /* 0x000fe200078e001c */
[C---:B---3--:R-:W-:Y:S01]  /*25c40*/  HMMA.16816.F32.BF16 R4, R12.reuse, R6, R8 ;  /* 0x000000060c04723c */ /* 0x048fe20000041808 */
[----:B------:R-:W3:Y:S01]  /*25c50*/  LDL.LU.64 R10, [R1+0x14c0] ;  /* 0x0014c000010a7983 */ /* 0x000ee20000300a00 */
[----:B------:R-:W3:Y:S11]  /*25c60*/  LDL.LU.64 R8, [R1+0x14b8] ;  /* 0x0014b80001087983 */ /* 0x000ef60000300a00 */
[----:B------:R-:W-:Y:S10]  /*25c70*/  @!UPT UIADD3 URZ, URZ, URZ, URZ ;  /* 0x0000003f3f3ff290 */ /* 0x000ff4000fffe03f */
[----:B------:R-:W-:Y:S01]  /*25c80*/  STL.64 [R1+0x80], R4 ;  /* 0x0000800401007387 */ /* 0x000fe20000100a00 */
[----:B------:R0:W-:Y:S02]  /*25c90*/  STL [R1+0x88], R6 ;  /* 0x0000880601007387 */ /* 0x0001e40000100800 */
[----:B------:R-:W-:Y:S02]  /*25ca0*/  IMAD.MOV.U32 R28, RZ, RZ, R7 ;  /* 0x000000ffff1c7224 */ /* 0x000fe400078e0007 */
[----:B0-----:R-:W4:Y:S01]  /*25cb0*/  LDL.LU.64 R6, [R1+0x14b0] ;  /* 0x0014b00001067983 */ /* 0x001f220000300a00 */
[----:B------:R-:W4:Y:S02]  /*25cc0*/  LDL.LU.64 R4, [R1+0x14a8] ;  /* 0x0014a80001047983 */ /* 0x000f240000300a00 */
[----:B------:R-:W-:Y:S01]  /*25cd0*/  STL [R1+0x13c8], R28 ;  /* 0x0013c81c01007387 */ /* 0x000fe20000100800 */
[C---:B----4-:R-:W-:Y:S01]  /*25ce0*/  HMMA.16816.F32.BF16 R16, R12.reuse, R18, R4 ;  /* 0x000000120c10723c */ /* 0x050fe20000041804 */
[----:B------:R-:W3:Y:S11]  /*25cf0*/  LDL.LU.64 R6, [R1+0x14a0] ;  /* 0x0014a00001067983 */ /* 0x000ef60000300a00 */
[----:B------:R-:W-:Y:S11]  /*25d00*/  @!UPT UIADD3 URZ, URZ, URZ, URZ ;  /* 0x0000003f3f3ff290 */ /* 0x000ff6000fffe03f */
[----:B------:R-:W-:Y:S01]  /*25d10*/  STL.64 [R1+0x70], R16 ;  /* 0x0000701001007387 */ /* 0x000fe20000100a00 */
[----:B------:R0:W-:Y:S03]  /*25d20*/  STL.64 [R1+0x78], R18 ;  /* 0x0000781201007387 */ /* 0x0001e60000100a00 */
[----:B0-----:R-:W4:Y:S01]  /*25d30*/  LDL.LU R18, [R1+0x218] ;  /* 0x0002180001127983 */ /* 0x001f220000300800 */
[----:B------:R-:W4:Y:S01]  /*25d40*/  LDL.LU R19, [R1+0x21c] ;  /* 0x00021c0001137983 */ /* 0x000f220000300800 */
[C---:B---3--:R-:W-:Y:S11]  /*25d50*/  HMMA.16816.F32.BF16 R4, R12.reuse, R6, R8 ;  /* 0x000000060c04723c */ /* 0x048ff60000041808 */
[----:B------:R-:W-:Y:S11]  /*25d60*/  @!UPT UIADD3 URZ, URZ, URZ, URZ ;  /* 0x0000003f3f3ff290 */ /* 0x000ff6000fffe03f */
[----:B------:R-:W-:Y:S02]  /*25d70*/  @!UPT UIADD3 URZ, URZ, URZ, URZ ;  /* 0x0000003f3f3ff290 */ /* 0x000fe4000fffe03f */
[----:B------:R-:W-:Y:S02]  /*25d80*/  IMAD.MOV.U32 R11, RZ, RZ, R7 ;  /* 0x000000ffff0b7224 */ /* 0x000fe400078e0007 */
[----:B------:R-:W-:Y:S02]  /*25d90*/  IMAD.MOV.U32 R10, RZ, RZ, R6 ;  /* 0x000000ffff0a7224 */ /* 0x000fe400078e0006 */
[----:B------:R-:W-:Y:S02]  /*25da0*/  IMAD.MOV.U32 R9, RZ, RZ, R5 ;  /* 0x000000ffff097224 */ /* 0x000fe400078e0005 */
[----:B------:R-:W-:Y:S01]  /*25db0*/  IMAD.MOV.U32 R8, RZ, RZ, R4 ;  /* 0x000000ffff087224 */ /* 0x000fe200078e0004 */
[----:B------:R-:W3:Y:S01]  /*25dc0*/  LDL.LU.64 R6, [R1+0x1498] ;  /* 0x0014980001067983 */ /* 0x000ee20000300a00 */
[----:B------:R-:W4:Y:S02]  /*25dd0*/  LDL.LU.64 R4, [R1+0x1490] ;  /* 0x0014900001047983 */ /* 0x000f240000300a00 */
[----:B------:R-:W-:Y:S02]  /*25de0*/  STL [R1+0x13d8], R11 ;  /* 0x0013d80b01007387 */ /* 0x000fe40000100800 */
[----:B------:R-:W-:Y:S01]  /*25df0*/  STL [R1+0x13d4], R10 ;  /* 0x0013d40a01007387 */ /* 0x000fe20000100800 */
[----:B------:R-:W-:Y:S01]  /*25e00*/  STL [R1+0x13d0], R9 ;  /* 0x0013d00901007387 */ /* 0x000fe20000100800 */
[----:B------:R0:W-:Y:S03]  /*25e10*/  STL [R1+0x13cc], R8 ;  /* 0x0013cc0801007387 */ /* 0x0001e60000100800 */
[----:B0-----:R-:W4:Y:S01]  /*25e20*/  LDL.LU R8, [R1+0x120] ;  /* 0x0001200001087983 */ /* 0x001f220000300800 */
[----:B------:R-:W4:Y:S02]  /*25e30*/  LDL.LU R9, [R1+0x124] ;  /* 0x0001240001097983 */ /* 0x000f240000300800 */
[----:B------:R-:W4:Y:S02]  /*25e40*/  LDL.LU R10, [R1+0x128] ;  /* 0x00012800010a7983 */ /* 0x000f240000300800 */
[----:B------:R-:W4:Y:S01]  /*25e50*/  LDL.LU R11, [R1+0x12c] ;  /* 0x00012c00010b7983 */ /* 0x000f220000300800 */
[C---:B--2---:R-:W-:Y:S11]  /*25e60*/  HMMA.16816.F32.BF16 R20, R12.reuse, R26, R20 ;  /* 0x0000001a0c14723c */ /* 0x044ff60000041814 */
[----:B------:R-:W-:Y:S11]  /*25e70*/  @!UPT UIADD3 URZ, URZ, URZ, URZ ;  /* 0x0000003f3f3ff290 */ /* 0x000ff6000fffe03f */
[----:B------:R-:W-:Y:S01]  /*25e80*/  @!UPT UIADD3 URZ, URZ, URZ, URZ ;  /* 0x0000003f3f3ff290 */ /* 0x000fe2000fffe03f */
[----:B------:R-:W-:Y:S01]  /*25e90*/  STL.64 [R1+0x50], R20 ;  /* 0x0000501401007387 */ /* 0x000fe20000100a00 */
[----:B------:R3:W-:Y:S02]  /*25ea0*/  STL [R1+0x58], R22 ;  /* 0x0000581601007387 */ /* 0x0007e40000100800 */
[----:B------:R-:W-:Y:S02]  /*25eb0*/  IMAD.MOV.U32 R28, RZ, RZ, R23 ;  /* 0x000000ffff1c7224 */ /* 0x000fe400078e0017 */
[----:B---3--:R-:W-:Y:S02]  /*25ec0*/  IMAD.MOV.U32 R22, RZ, RZ, R7 ;  /* 0x000000ffff167224 */ /* 0x008fe400078e0007 */
[----:B------:R-:W-:Y:S02]  /*25ed0*/  IMAD.MOV.U32 R23, RZ, RZ, R6 ;  /* 0x000000ffff177224 */ /* 0x000fe400078e0006 */
[----:B----4-:R-:W-:Y:S02]  /*25ee0*/  IMAD.MOV.U32 R24, RZ, RZ, R5 ;  /* 0x000000ffff187224 */ /* 0x010fe400078e0005 */
[----:B------:R-:W-:Y:S01]  /*25ef0*/  IMAD.MOV.U32 R25, RZ, RZ, R4 ;  /* 0x000000ffff197224 */ /* 0x000fe200078e0004 */
[----:B------:R0:W-:Y:S01]  /*25f00*/  STL.64 [R1+0x1488], R22 ;  /* 0x0014881601007387 */ /* 0x0001e20000100a00 */
[----:B------:R-:W2:Y:S02]  /*25f10*/  LDL.LU R20, [R1+0x110] ;  /* 0x0001100001147983 */ /* 0x000ea40000300800 */
[----:B------:R-:W2:Y:S01]  /*25f20*/  LDL.LU R21, [R1+0x114] ;  /* 0x0001140001157983 */ /* 0x000ea20000300800 */
[----:B------:R-:W-:Y:S01]  /*25f30*/  HMMA.16816.F32.BF16 R16, R12, R18, R8 ;  /* 0x000000120c10723c */ /* 0x000fe20000041808 */
[----:B0-----:R-:W2:Y:S01]  /*25f40*/  LDL.LU R22, [R1+0x118] ;  /* 0x0001180001167983 */ /* 0x001ea20000300800 */
[----:B------:R-:W2:Y:S02]  /*25f50*/  LDL.LU R23, [R1+0x11c] ;  /* 0x00011c0001177983 */ /* 0x000ea40000300800 */
[----:B------:R0:W-:Y:S02]  /*25f60*/  STL.64 [R1+0x1480], R24 ;  /* 0x0014801801007387 */ /* 0x0001e40000100a00 */
[----:B0-----:R-:W3:Y:S01]  /*25f70*/  LDL.LU R24, [R1+0x100] ;  /* 0x0001000001187983 */ /* 0x001ee20000300800 */
[----:B------:R-:W3:Y:S02]  /*25f80*/  LDL.LU R25, [R1+0x104] ;  /* 0x0001040001197983 */ /* 0x000ee40000300800 */
[----:B------:R-:W3:Y:S02]  /*25f90*/  LDL.LU R26, [R1+0x108] ;  /* 0x00010800011a7983 */ /* 0x000ee40000300800 */
[----:B------:R-:W3:Y:S01]  /*25fa0*/  LDL.LU R27, [R1+0x10c] ;  /* 0x00010c00011b7983 */ /* 0x000ee20000300800 */
[----:B------:R-:W4:Y:S01]  /*25fb0*/  LDL.LU R4, [R1] ;  /* 0x0000000001047983 */ /* 0x000f220000300800 */
[----:B------:R-:W4:Y:S02]  /*25fc0*/  LDL.LU R5, [R1+0x4] ;  /* 0x0000040001057983 */ /* 0x000f240000300800 */
[----:B------:R-:W4:Y:S02]  /*25fd0*/  LDL.LU R6, [R1+0x8] ;  /* 0x0000080001067983 */ /* 0x000f240000300800 */
[----:B------:R-:W4:Y:S01]  /*25fe0*/  LDL.LU R7, [R1+0xc] ;  /* 0x00000c0001077983 */ /* 0x000f220000300800 */
[----:B------:R-:W-:Y:S06]  /*25ff0*/  STL [R1+0x13dc], R28 ;  /* 0x0013dc1c01007387 */ /* 0x000fec0000100800 */
[----:B------:R-:W-:-:S02]  /*26000*/  IMAD.MOV.U32 R11, RZ, RZ, R16 ;  /* 0x000000ffff0b7224 */ /* 0x000fc400078e0010 */
[----:B------:R-:W-:Y:S02]  /*26010*/  IMAD.MOV.U32 R10, RZ, RZ, R17 ;  /* 0x000000ffff0a7224 */ /* 0x000fe400078e0011 */
[----:B------:R-:W2:Y:S02]  /*26020*/  LDL.LU R16, [R1+0xe0] ;  /* 0x0000e00001107983 */ /* 0x000ea40000300800 */
[----:B------:R-:W-:Y:S01]  /*26030*/  IMAD.MOV.U32 R9, RZ, RZ, R18 ;  /* 0x000000ffff097224 */ /* 0x000fe200078e0012 */
[----:B------:R-:W2:Y:S01]  /*26040*/  LDL.LU R17, [R1+0xe4] ;  /* 0x0000e40001117983 */ /* 0x000ea20000300800 */
[----:B------:R-:W-:Y:S02]  /*26050*/  IMAD.MOV.U32 R8, RZ, RZ, R19 ;  /* 0x000000ffff087224 */ /* 0x000fe400078e0013 */
[----:B------:R-:W2:Y:S02]  /*26060*/  LDL.LU R18, [R1+0xe8] ;  /* 0x0000e80001127983 */ /* 0x000ea40000300800 */
[----:B------:R-:W2:Y:S02]  /*26070*/  LDL.LU R19, [R1+0xec] ;  /* 0x0000ec0001137983 */ /* 0x000ea40000300800 */
[----:B--2---:R-:W-:Y:S01]  /*26080*/  STL.64 [R1+0x1460], R18 ;  /* 0x0014601201007387 */ /* 0x004fe20000100a00 */
[----:B------:R0:W-:Y:S03]  /*26090*/  STL.64 [R1+0x1458], R16 ;  /* 0x0014581001007387 */ /* 0x0001e60000100a00 */
[----:B0-----:R-:W2:Y:S01]  /*260a0*/  LDL.LU R16, [R1+0xf0] ;  /* 0x0000f00001107983 */ /* 0x001ea20000300800 */
[----:B------:R-:W2:Y:S02]  /*260b0*/  LDL.LU R17, [R1+0xf4] ;  /* 0x0000f40001117983 */ /* 0x000ea40000300800 */
[----:B------:R-:W2:Y:S02]  /*260c0*/  LDL.LU R18, [R1+0xf8] ;  /* 0x0000f80001127983 */ /* 0x000ea40000300800 */
[----:B------:R-:W2:Y:S01]  /*260d0*/  LDL.LU R19, [R1+0xfc] ;  /* 0x0000fc0001137983 */ /* 0x000ea20000300800 */
[----:B------:R-:W-:Y:S01]  /*260e0*/  STL [R1+0x13ec], R8 ;  /* 0x0013ec0801007387 */ /* 0x000fe20000100800 */
[----:B------:R-:W-:Y:S02]  /*260f0*/  STL [R1+0x13e8], R9 ;  /* 0x0013e80901007387 */ /* 0x000fe40000100800 */
[----:B------:R0:W-:Y:S02]  /*26100*/  STL [R1+0x13e4], R10 ;  /* 0x0013e40a01007387 */ /* 0x0001e40000100800 */
[----:B------:R1:W-:Y:S01]  /*26110*/  STL [R1+0x13e0], R11 ;  /* 0x0013e00b01007387 */ /* 0x0003e20000100800 */
[----:B0-----:R-:W2:Y:S01]  /*26120*/  LDL.LU R10, [R1+0x238] ;  /* 0x00023800010a7983 */ /* 0x001ea20000300800 */
[----:B-1----:R-:W2:Y:S02]  /*26130*/  LDL.LU R11, [R1+0x23c] ;  /* 0x00023c00010b7983 */ /* 0x002ea40000300800 */
[C---:B--2---:R-:W-:Y:S01]  /*26140*/  HMMA.16816.F32.BF16 R8, R12.reuse, R10, R20 ;  /* 0x0000000a0c08723c */ /* 0x044fe20000041814 */
[----:B------:R-:W3:Y:S11]  /*26150*/  LDL.LU.64 R22, [R1+0x1488] ;  /* 0x0014880001167983 */ /* 0x000ef60000300a00 */
[----:B------:R-:W-:Y:S11]  /*26160*/  @!UPT UIADD3 URZ, URZ, URZ, URZ ;  /* 0x0000003f3f3ff290 */ /* 0x000ff6000fffe03f */
[----:B------:R-:W-:Y:S01]  /*26170*/  @!UPT UIADD3 URZ, URZ, URZ, URZ ;  /* 0x0000003f3f3ff290 */ /* 0x000fe2000fffe03f */
[----:B------:R-:W-:Y:S01]  /*26180*/  IMAD.MOV.U32 R28, RZ, RZ, R11 ;  /* 0x000000ffff1c7224 */ /* 0x000fe200078e000b */
[----:B------:R-:W-:Y:S01]  /*26190*/  STL.64 [R1+0x30], R8 ;  /* 0x0000300801007387 */ /* 0x000fe20000100a00 */
[----:B------:R0:W-:Y:S03]  /*261a0*/  STL [R1+0x38], R10 ;  /* 0x0000380a01007387 */ /* 0x0001e60000100800 */
[----:B------:R-:W-:Y:S01]  /*261b0*/  STL [R1+0x13f0], R28 ;  /* 0x0013f01c01007387 */ /* 0x000fe20000100800 */
[----:B---3--:R-:W-:Y:S11]  /*261c0*/  HMMA.16816.F32.BF16 R24, R12, R22, R24 ;  /* 0x000000160c18723c */ /* 0x008ff60000041818 */
[----:B------:R-:W-:Y:S11]  /*261d0*/  @!UPT UIADD3 URZ, URZ, URZ, URZ ;  /* 0x0000003f3f3ff290 */ /* 0x000ff6000fffe03f */
[----:B------:R-:W-:Y:S02]  /*261e0*/  @!UPT UIADD3 URZ, URZ, URZ, URZ ;  /* 0x0000003f3f3ff290 */ /* 0x000fe4000fffe03f */
[----:B------:R-:W-:Y:S02]  /*261f0*/  IMAD.MOV.U32 R22, RZ, RZ, R26 ;  /* 0x000000ffff167224 */ /* 0x000fe400078e001a */
[----:B------:R-:W-:Y:S02]  /*26200*/  IMAD.MOV.U32 R11, RZ, RZ, R25 ;  /* 0x000000ffff0b7224 */ /* 0x000fe400078e0019 */
[----:B0-----:R-:W-:Y:S02]  /*26210*/  IMAD.MOV.U32 R10, RZ, RZ, R24 ;  /* 0x000000ffff0a7224 */ /* 0x001fe400078e0018 */
[----:B------:R-:W2:Y:S01]  /*26220*/  LDL.LU.64 R24, [R1+0x1480] ;  /* 0x0014800001187983 */ /* 0x000ea20000300a00 */
[----:B------:R-:W-:Y:S02]  /*26230*/  STL [R1+0x13fc], R22 ;  /* 0x0013fc1601007387 */ /* 0x000fe40000100800 */
[----:B------:R0:W-:Y:S02]  /*26240*/  STL [R1+0x13f8], R11 ;  /* 0x0013f80b01007387 */ /* 0x0001e40000100800 */
[----:B------:R1:W-:Y:S02]  /*26250*/  STL [R1+0x13f4], R10 ;  /* 0x0013f40a01007387 */ /* 0x0003e40000100800 */
[----:B0-----:R-:W-:-:S02]  /*26260*/  IMAD.MOV.U32 R11, RZ, RZ, R29 ;  /* 0x000000ffff0b7224 */ /* 0x001fc400078e001d */
[----:B-1----:R-:W-:Y:S02]  /*26270*/  IMAD.MOV.U32 R10, RZ, RZ, R0 ;  /* 0x000000ffff0a7224 */ /* 0x002fe400078e0000 */
[----:B------:R-:W3:Y:S05]  /*26280*/  LDL.LU R0, [R1+0x1478] ;  /* 0x0014780001007983 */ /* 0x000eea0000300800 */
[----:B----4-:R-:W-:Y:S01]  /*26290*/  HMMA.16816.F32.BF16 R12, R12, R10, R4 ;  /* 0x0000000a0c0c723c */ /* 0x010fe20000041804 */
[----:B------:R-:W2:Y:S01]  /*262a0*/  LDL.LU.64 R6, [R1+0x1470] ;  /* 0x0014700001067983 */ /* 0x000ea20000300a00 */
[----:B------:R-:W2:Y:S02]  /*262b0*/  LDL.LU.64 R4, [R1+0x1468] ;  /* 0x0014680001047983 */ /* 0x000ea40000300a00 */
[----:B------:R-:W-:Y:S11]  /*262c0*/  IMAD.MOV.U32 R23, RZ, RZ, R27 ;  /* 0x000000ffff177224 */ /* 0x000ff600078e001b */
[----:B------:R-:W-:Y:S09]  /*262d0*/  @!UPT UIADD3 URZ, URZ, URZ, URZ ;  /* 0x0000003f3f3ff290 */ /* 0x000ff2000fffe03f */
[----:B------:R-:W-:Y:S01]  /*262e0*/  IMAD.MOV.U32 R11, RZ, RZ, R14 ;  /* 0x000000ffff0b7224 */ /* 0x000fe200078e000e */
[----:B------:R0:W-:Y:S01]  /*262f0*/  STL [R1], R12 ;  /* 0x0000000c01007387 */ /* 0x0001e20000100800 */
[----:B------:R-:W-:-:S03]  /*26300*/  IMAD.MOV.U32 R29, RZ, RZ, R13 ;  /* 0x000000ffff1d7224 */ /* 0x000fc600078e000d */
[----:B------:R-:W-:Y:S01]  /*26310*/  STL [R1+0x1454], R11 ;  /* 0x0014540b01007387 */ /* 0x000fe20000100800 */
[----:B------:R-:W4:Y:S02]  /*26320*/  LDL.LU.64 R8, [R1+0x190] ;  /* 0x0001900001087983 */ /* 0x000f240000300a00 */
[----:B------:R-:W-:Y:S01]  /*26330*/  IMAD.MOV.U32 R2, RZ, RZ, R15 ;  /* 0x000000ffff027224 */ /* 0x000fe200078e000f */
[----:B0-----:R-:W3:Y:S01]  /*26340*/  LDL.LU R12, [R1+0xd0] ;  /* 0x0000d000010c7983 */ /* 0x001ee20000300800 */
[----:B------:R-:W3:Y:S02]  /*26350*/  LDL.LU R13, [R1+0xd4] ;  /* 0x0000d400010d7983 */ /* 0x000ee40000300800 */
[----:B------:R-:W3:Y:S02]  /*26360*/  LDL.LU R14, [R1+0xd8] ;  /* 0x0000d800010e7983 */ /* 0x000ee40000300800 */
[----:B------:R-:W3:Y:S01]  /*26370*/  LDL.LU R15, [R1+0xdc] ;  /* 0x0000dc00010f7983 */ /* 0x000ee20000300800 */
[C---:B--2---:R-:W-:Y:S01]  /*26380*/  HMMA.16816.F32.BF16 R24, R4.reuse, R24, R16 ;  /* 0x000000180418723c */ /* 0x044fe20000041810 */
[----:B------:R-:W4:Y:S01]  /*26390*/  LDL.LU.64 R18, [R1+0x1460] ;  /* 0x0014600001127983 */ /* 0x000f220000300a00 */
[----:B------:R-:W4:Y:S11]  /*263a0*/  LDL.LU.64 R16, [R1+0x1458] ;  /* 0x0014580001107983 */ /* 0x000f360000300a00 */
[----:B------:R-:W-:Y:S10]  /*263b0*/  @!UPT UIADD3 URZ, URZ, URZ, URZ ;  /* 0x0000003f3f3ff290 */ /* 0x000ff4000fffe03f */
[----:B------:R-:W-:Y:S01]  /*263c0*/  STL.64 [R1+0x1330], R26 ;  /* 0x0013301a01007387 */ /* 0x000fe20000100a00 */
[----:B------:R-:W-:Y:S02]  /*263d0*/  STL.64 [R1+0x1328], R24 ;  /* 0x0013281801007387 */ /* 0x000fe40000100a00 */
[----:B------:R-:W2:Y:S02]  /*263e0*/  LDL.LU R20, [R1+0x290] ;  /* 0x0002900001147983 */ /* 0x000ea40000300800 */
[----:B------:R-:W2:Y:S01]  /*263f0*/  LDL.LU R21, [R1+0x294] ;  /* 0x0002940001157983 */ /* 0x000ea20000300800 */
[----:B------:R-:W-:Y:S04]  /*26400*/  STL [R1+0x1438], R23 ;  /* 0x0014381701007387 */ /* 0x000fe80000100800 */
[----:B--2---:R0:W-:Y:S04]  /*26410*/  STL.64 [R1+0x1430], R20 ;  /* 0x0014301401007387 */ /* 0x0041e80000100a00 */
[----:B0-----:R-:W3:Y:S01]  /*26420*/  LDL.LU.64 R20, [R1+0x200] ;  /* 0x0002000001147983 */ /* 0x001ee20000300a00 */
[----:B------:R-:W2:Y:S01]  /*26430*/  LDL.LU R11, [R1+0x1454] ;  /* 0x00145400010b7983 */ /* 0x000ea20000300800 */
[----:B----4-:R-:W-:Y:S01]  /*26440*/  HMMA.16816.F32.BF16 R16, R4, R8, R16 ;  /* 0x000000080410723c */ /* 0x010fe20000041810 */
[----:B------:R-:W-:-:S02]  /*26450*/  IMAD.MOV.U32 R27, RZ, RZ, R8 ;  /* 0x000000ffff1b7224 */ /* 0x000fc400078e0008 */
[----:B------:R-:W-:Y:S01]  /*26460*/  IMAD.MOV.U32 R26, RZ, RZ, R9 ;  /* 0x000000ffff1a7224 */ /* 0x000fe200078e0009 */
[----:B------:R-:W4:Y:S11]  /*26470*/  LDL.LU.64 R24, [R1+0x220] ;  /* 0x0002200001187983 */ /* 0x000f360000300a00 */
[----:B------:R-:W-:Y:S08]  /*26480*/  @!UPT UIADD3 URZ, URZ, URZ, URZ ;  /* 0x0000003f3f3ff290 */ /* 0x000ff0000fffe03f */
[----:B------:R-:W-:Y:S01]  /*26490*/  STL [R1+0x1304], R16 ;  /* 0x0013041001007387 */ /* 0x000fe20000100800 */
[----:B------:R-:W-:Y:S02]  /*264a0*/  STL [R1+0x1300], R17 ;  /* 0x0013001101007387 */ /* 0x000fe40000100800 */
[----:B------:R-:W-:Y:S02]  /*264b0*/  STL [R1+0x12fc], R18 ;  /* 0x0012fc1201007387 */ /* 0x000fe40000100800 */
[----:B------:R-:W-:Y:S01]  /*264c0*/  STL [R1+0x12f8], R19 ;  /* 0x0012f81301007387 */ /* 0x000fe20000100800 */
[----:B---3--:R-:W-:Y:S01]  /*264d0*/  HMMA.16816.F32.BF16 R12, R4, R20, R12 ;  /* 0x00000014040c723c */ /* 0x008fe2000004180c */
[----:B------:R-:W-:Y:S02]  /*264e0*/  IMAD.MOV.U32 R8, RZ, RZ, R20 ;  /* 0x000000ffff087224 */ /* 0x000fe400078e0014 */
[----:B------:R-:W-:Y:S01]  /*264f0*/  IMAD.MOV.U32 R9, RZ, RZ, R21 ;  /* 0x000000ffff097224 */ /* 0x000fe200078e0015 */
[----:B--2---:R-:W-:Y:S04]  /*26500*/  STL [R1+0x1448], R11 ;  /* 0x0014480b01007387 */ /* 0x004fe80000100800 */
[----:B------:R0:W-:Y:S04]  /*26510*/  STL.64 [R1+0x1440], R8 ;  /* 0x0014400801007387 */ /* 0x0001e80000100a00 */
[----:B0-----:R-:W4:Y:S01]  /*26520*/  LDL.LU R8, [R1+0xc0] ;  /* 0x0000c00001087983 */ /* 0x001f220000300800 */
[----:B------:R-:W4:Y:S02]  /*26530*/  LDL.LU R9, [R1+0xc4] ;  /* 0x0000c40001097983 */ /* 0x000f240000300800 */
[----:B------:R-:W4:Y:S02]  /*26540*/  LDL.LU R10, [R1+0xc8] ;  /* 0x0000c800010a7983 */ /* 0x000f240000300800 */
[----:B------:R-:W4:Y:S01]  /*26550*/  LDL.LU R11, [R1+0xcc] ;  /* 0x0000cc00010b7983 */ /* 0x000f220000300800 */
[----:B------:R-:W2:Y:S01]  /*26560*/  LDL.LU R20, [R1+0xb0] ;  /* 0x0000b00001147983 */ /* 0x000ea20000300800 */
[----:B------:R-:W2:Y:S02]  /*26570*/  LDL.LU R21, [R1+0xb4] ;  /* 0x0000b40001157983 */ /* 0x000ea40000300800 */
[----:B------:R-:W2:Y:S02]  /*26580*/  LDL.LU R22, [R1+0xb8] ;  /* 0x0000b80001167983 */ /* 0x000ea40000300800 */
[----:B------:R-:W2:Y:S01]  /*26590*/  LDL.LU R23, [R1+0xbc] ;  /* 0x0000bc0001177983 */ /* 0x000ea20000300800 */
[----:B------:R-:W2:Y:S01]  /*265a0*/  LDL.LU.64 R16, [R1+0x240] ;  /* 0x0002400001107983 */ /* 0x000ea20000300a00 */
[----:B------:R0:W-:Y:S02]  /*265b0*/  STL.64 [R1+0x12f0], R14 ;  /* 0x0012f00e01007387 */ /* 0x0001e40000100a00 */
[----:B------:R1:W-:Y:S01]  /*265c0*/  STL.64 [R1+0x12e8], R12 ;  /* 0x0012e80c01007387 */ /* 0x0003e20000100a00 */
[----:B0-----:R-:W3:Y:S04]  /*265d0*/  LDL R14, [R1+0x198] ;  /* 0x00019800010e7983 */ /* 0x001ee80000100800 */
[----:B------:R-:W3:Y:S01]  /*265e0*/  LDL R15, [R1+0x19c] ;  /* 0x00019c00010f7983 */ /* 0x000ee20000100800 */
[----:B-1----:R-:W-:-:S02]  /*265f0*/  IMAD.MOV.U32 R12, RZ, RZ, R27 ;  /* 0x000000ffff0c7224 */ /* 0x002fc400078e001b */
[----:B------:R-:W-:Y:S01]  /*26600*/  IMAD.MOV.U32 R13, RZ, RZ, R26 ;  /* 0x000000ffff0d7224 */ /* 0x000fe200078e001a */
[----:B---3--:R-:W-:Y:S04]  /*26610*/  STL.64 [R1+0x1408], R14 ;  /* 0x0014080e01007387 */ /* 0x008fe80000100a00 */
[----:B------:R0:W-:Y:S02]  /*26620*/  STL.64 [R1+0x1400], R12 ;  /* 0x0014000c01007387 */ /* 0x0001e40000100a00 */
[----:B0-----:R-:W3:Y:S01]  /*26630*/  LDL.LU R12, [R1+0x90] ;  /* 0x00009000010c7983 */ /* 0x001ee20000300800 */
[----:B------:R-:W3:Y:S02]  /*26640*/  LDL.LU R13, [R1+0x94] ;  /* 0x00009400010d7983 */ /* 0x000ee40000300800 */
[----:B------:R-:W2:Y:S02]  /*26650*/  LDL.LU R14, [R1+0x98] ;  /* 0x00009800010e7983 */ /* 0x000ea40000300800 */
[----:B------:R-:W2:Y:S01]  /*26660*/  LDL.LU R15, [R1+0x9c] ;  /* 0x00009c00010f7983 */ /* 0x000ea20000300800 */
[----:B----4-:R-:W-:Y:S01]  /*26670*/  HMMA.16816.F32.BF16 R8, R4, R24, R8 ;  /* 0x000000180408723c */ /* 0x010fe20000041808 */
[----:B--2---:R0:W-:Y:S01]  /*26680*/  STL.64 [R1+0x1418], R14 ;  /* 0x0014180e01007387 */ /* 0x0041e20000100a00 */
[----:B---3--:R1:W-:Y:S02]  /*26690*/  STL.64 [R1+0x1410], R12 ;  /* 0x0014100c01007387 */ /* 0x0083e40000100a00 */
[----:B0-----:R-:W-:Y:S01]  /*266a0*/  IMAD.MOV.U32 R14, RZ, RZ, R0 ;  /* 0x000000ffff0e7224 */ /* 0x001fe200078e0000 */
[----:B-1----:R-:W2:Y:S01]  /*266b0*/  LDL.LU R12, [R1+0xa0] ;  /* 0x0000a000010c7983 */ /* 0x002ea20000300800 */
[----:B------:R-:W2:Y:S02]  /*266c0*/  LDL.LU R13, [R1+0xa4] ;  /* 0x0000a400010d7983 */ /* 0x000ea40000300800 */
[----:B------:R-:W3:Y:S02]  /*266d0*/  LDL.LU R0, [R1+0x1450] ;  /* 0x0014500001007983 */ /* 0x000ee40000300800 */
[----:B------:R-:W-:-:S02]  /*266e0*/  IMAD.MOV.U32 R15, RZ, RZ, R3 ;  /* 0x000000ffff0f7224 */ /* 0x000fc400078e0003 */
[----:B------:R-:W4:Y:S11]  /*266f0*/  LDL.LU R3, [R1+0x144c] ;  /* 0x00144c0001037983 */ /* 0x000f360000300800 */
[----:B------:R-:W-:Y:S02]  /*26700*/  STL.64 [R1+0xd0], R8 ;  /* 0x0000d00801007387 */ /* 0x000fe40000100a00 */
[----:B------:R0:W-:Y:S02]  /*26710*/  STL.64 [R1+0xd8], R10 ;  /* 0x0000d80a01007387 */ /* 0x0001e40000100a00 */
[----:B0-----:R-:W2:Y:S01]  /*26720*/  LDL.LU R11, [R1+0x1448] ;  /* 0x00144800010b7983 */ /* 0x001ea20000300800 */
[----:B------:R-:W2:Y:S02]  /*26730*/  LDL.LU.64 R8, [R1+0x1440] ;  /* 0x0014400001087983 */ /* 0x000ea40000300a00 */
[----:B------:R-:W-:-:S05]  /*26740*/  IMAD.MOV.U32 R10, RZ, RZ, R24 ;  /* 0x000000ffff0a7224 */ /* 0x000fca00078e0018 */
[----:B------:R-:W-:Y:S01]  /*26750*/  STL [R1+0x1428], R10 ;  /* 0x0014280a01007387 */ /* 0x000fe20000100800 */
[----:B------:R-:W-:Y:S03]  /*26760*/  HMMA.16816.F32.BF16 R20, R4, R16, R20 ;  /* 0x000000100414723c */ /* 0x000fe60000041814 */
[----:B--2---:R0:W-:Y:S04]  /*26770*/  STL.64 [R1+0x1420], R8 ;  /* 0x0014200801007387 */ /* 0x0041e80000100a00 */
[----:B0-----:R-:W2:Y:S01]  /*26780*/  LDL.LU.64 R8, [R1+0x260] ;  /* 0x0002600001087983 */ /* 0x001ea20000300a00 */
[----:B------:R-:W3:Y:S02]  /*26790*/  LDL.LU R24, [R1] ;  /* 0x0000000001187983 */ /* 0x000ee40000300800 */
[----:B------:R-:W-:-:S02]  /*267a0*/  IMAD.MOV.U32 R26, RZ, RZ, R11 ;  /* 0x000000ffff1a7224 */ /* 0x000fc400078e000b */
[----:B------:R-:W-:Y:S02]  /*267b0*/  IMAD.MOV.U32 R27, RZ, RZ, R2 ;  /* 0x000000ffff1b7224 */ /* 0x000fe400078e0002 */
[----:B------:R-:W-:Y:S02]  /*267c0*/  IMAD.MOV.U32 R28, RZ, RZ, R25 ;  /* 0x000000ffff1c7224 */ /* 0x000fe400078e0019 */
[----:B------:R-:W-:-:S08]  /*267d0*/  IMAD.MOV.U32 R25, RZ, RZ, R29 ;  /* 0x000000ffff197224 */ /* 0x000fd000078e001d */
[----:B------:R-:W-:Y:S02]  /*267e0*/  IMAD.MOV.U32 R18, RZ, RZ, R22 ;  /* 0x000000ffff127224 */ /* 0x000fe400078e0016 */
[----:B------:R-:W-:Y:S01]  /*267f0*/  IMAD.MOV.U32 R19, RZ, RZ, R23 ;  /* 0x000000ffff137224 */ /* 0x000fe200078e0017 */
[----:B------:R0:W-:Y:S02]  /*26800*/  STL.64 [R1+0x1340], R26 ;  /* 0x0013401a01007387 */ /* 0x0001e40000100a00 */
[----:B0-----:R-:W-:Y:S02]  /*26810*/  IMAD.MOV.U32 R27, RZ, RZ, R16 ;  /* 0x000000ffff1b7224 */ /* 0x001fe400078e0010 */
[----:B------:R-:W-:Y:S02]  /*26820*/  IMAD.MOV.U32 R26, RZ, RZ, R17 ;  /* 0x000000ffff1a7224 */ /* 0x000fe400078e0011 */
[----:B------:R-:W-:Y:S02]  /*26830*/  IMAD.MOV.U32 R16, RZ, RZ, R20 ;  /* 0x000000ffff107224 */ /* 0x000fe400078e0014 */
[----:B------:R-:W-:Y:S01]  /*26840*/  IMAD.MOV.U32 R17, RZ, RZ, R21 ;  /* 0x000000ffff117224 */ /* 0x000fe200078e0015 */
[----:B--2---:R-:W-:Y:S01]  /*26850*/  HMMA.16816.F32.BF16 R12, R4, R8, R12 ;  /* 0x00000008040c723c */ /* 0x004fe2000004180c */
[----:B---3--:R4:W-:Y:S01]  /*26860*/  STL.64 [R1+0x1338], R24 ;  /* 0x0013381801007387 */ /* 0x0089e20000100a00 */
[----:B------:R-:W2:Y:S02]  /*26870*/  LDL.LU R23, [R1+0x1438] ;  /* 0x0014380001177983 */ /* 0x000ea40000300800 */
[----:B------:R-:W3:Y:S02]  /*26880*/  LDL.LU.64 R20, [R1+0x1430] ;  /* 0x0014300001147983 */ /* 0x000ee40000300a00 */
[----:B------:R-:W-:Y:S01]  /*26890*/  STL.64 [R1+0x1310], R18 ;  /* 0x0013101201007387 */ /* 0x000fe20000100a00 */
[----:B------:R0:W-:Y:S01]  /*268a0*/  STL.64 [R1+0x1308], R16 ;  /* 0x0013081001007387 */ /* 0x0001e20000100a00 */
[----:B------:R-:W-:-:S02]  /*268b0*/  IMAD.MOV.U32 R22, RZ, RZ, R8 ;  /* 0x000000ffff167224 */ /* 0x000fc400078e0008 */
[----:B------:R-:W-:Y:S02]  /*268c0*/  IMAD.MOV.U32 R11, RZ, RZ, R9 ;  /* 0x000000ffff0b7224 */ /* 0x000fe400078e0009 */
[----:B----4-:R-:W-:Y:S01]  /*268d0*/  IMAD.MOV.U32 R24, RZ, RZ, R3 ;  /* 0x000000ffff187224 */ /* 0x010fe200078e0003 */
[----:B0-----:R-:W4:Y:S01]  /*268e0*/  LDL.LU.64 R16, [R1+0x180] ;  /* 0x0001800001107983 */ /* 0x001f220000300a00 */
[----:B------:R-:W2:Y:S02]  /*268f0*/  LDL.LU.64 R18, [R1+0x188] ;  /* 0x0001880001127983 */ /* 0x000ea40000300a00 */
[----:B------:R-:W2:Y:S02]  /*26900*/  LDL.LU R10, [R1+0x1428] ;  /* 0x00142800010a7983 */ /* 0x000ea40000300800 */
[----:B------:R-:W2:Y:S05]  /*26910*/  LDL.LU.64 R8, [R1+0x1420] ;  /* 0x0014200001087983 */ /* 0x000eaa0000300a00 */
[----:B------:R-:W-:Y:S01]  /*26920*/  STL [R1+0x160], R12 ;  /* 0x0001600c01007387 */ /* 0x000fe20000100800 */
[----:B------:R0:W-:Y:S02]  /*26930*/  STL [R1+0x168], R14 ;  /* 0x0001680e01007387 */ /* 0x0001e40000100800 */
[----:B------:R-:W-:-:S02]  /*26940*/  IMAD.MOV.U32 R3, RZ, RZ, R15 ;  /* 0x000000ffff037224 */ /* 0x000fc400078e000f */
[----:B------:R-:W-:Y:S01]  /*26950*/  IMAD.MOV.U32 R2, RZ, RZ, R13 ;  /* 0x000000ffff027224 */ /* 0x000fe200078e000d */
[----:B0-----:R-:W2:Y:S01]  /*26960*/  LDL.LU.64 R14, [R1+0x1418] ;  /* 0x00141800010e7983 */ /* 0x001ea20000300a00 */
[----:B------:R-:W2:Y:S02]  /*26970*/  LDL.LU.64 R12, [R1+0x1410] ;  /* 0x00141000010c7983 */ /* 0x000ea40000300a00 */
[----:B------:R-:W-:-:S07]  /*26980*/  IMAD.MOV.U32 R25, RZ, RZ, R0 ;  /* 0x000000ffff197224 */ /* 0x000fce00078e0000 */
[----:B--2---:R-:W-:Y:S11]  /*26990*/  HMMA.16816.F32.BF16 R12, R4, R24, R12 ;  /* 0x00000018040c723c */ /* 0x004ff6000004180c */
[----:B------:R-:W-:Y:S11]  /*269a0*/  @!UPT UIADD3 URZ, URZ, URZ, URZ ;  /* 0x0000003f3f3ff290 */ /* 0x000ff6000fffe03f */
[----:B------:R-:W-:Y:S01]  /*269b0*/  @!UPT UIADD3 URZ, URZ, URZ, URZ ;  /* 0x0000003f3f3ff290 */ /* 0x000fe2000fffe03f */
[----:B------:R0:W-:Y:S01]  /*269c0*/  STL.64 [R1+0x170], R12 ;  /* 0x0001700c01007387 */ /* 0x0001e20000100a00 */
[----:B------:R-:W-:Y:S02]  /*269d0*/  IMAD.MOV.U32 R29, RZ, RZ, R14 ;  /* 0x000000ffff1d7224 */ /* 0x000fe400078e000e */
[----:B------:R-:W-:Y:S02]  /*269e0*/  IMAD.MOV.U32 R0, RZ, RZ, R15 ;  /* 0x000000ffff007224 */ /* 0x000fe400078e000f */
[----:B------:R-:W2:Y:S04]  /*269f0*/  LDL.LU.64 R14, [R1+0x1408] ;  /* 0x00140800010e7983 */ /* 0x000ea80000300a00 */
[----:B0-----:R-:W2:Y:S01]  /*26a00*/  LDL.LU.64 R12, [R1+0x1400] ;  /* 0x00140000010c7983 */ /* 0x001ea20000300a00 */
[----:B------:R0:W-:Y:S02]  /*26a10*/  STL.64 [R1+0x1350], R24 ;  /* 0x0013501801007387 */ /* 0x0001e40000100a00 */
[----:B0-----:R-:W-:-:S02]  /*26a20*/  IMAD.MOV.U32 R24, RZ, RZ, R22 ;  /* 0x000000ffff187224 */ /* 0x001fc400078e0016 */
[----:B------:R-:W-:Y:S01]  /*26a30*/  IMAD.MOV.U32 R25, RZ, RZ, R11 ;  /* 0x000000ffff197224 */ /* 0x000fe200078e000b */
[----:B------:R-:W2:Y:S01]  /*26a40*/  LDL.LU R22, [R1+0x13fc] ;  /* 0x0013fc0001167983 */ /* 0x000ea20000300800 */
[----:B------:R-:W2:Y:S03]  /*26a50*/  LDL.LU R11, [R1+0x13f8] ;  /* 0x0013f800010b7983 */ /* 0x000ea60000300800 */
[----:B------:R0:W-:Y:S02]  /*26a60*/  STL.64 [R1+0x1368], R24 ;  /* 0x0013681801007387 */ /* 0x0001e40000100a00 */
[----:B0-----:R-:W-:Y:S02]  /*26a70*/  IMAD.MOV.U32 R24, RZ, RZ, R27 ;  /* 0x000000ffff187224 */ /* 0x001fe400078e001b */
[----:B------:R-:W-:-:S05]  /*26a80*/  IMAD.MOV.U32 R25, RZ, RZ, R26 ;  /* 0x000000ffff197224 */ /* 0x000fca00078e001a */
[----:B------:R0:W-:Y:S02]  /*26a90*/  STL.64 [R1+0x1380], R24 ;  /* 0x0013801801007387 */ /* 0x0001e40000100a00 */
[----:B0-----:R-:W-:Y:S02]  /*26aa0*/  IMAD.MOV.U32 R24, RZ, RZ, R10 ;  /* 0x000000ffff187224 */ /* 0x001fe400078e000a */
[----:B------:R-:W-:Y:S01]  /*26ab0*/  IMAD.MOV.U32 R25, RZ, RZ, R28 ;  /* 0x000000ffff197224 */ /* 0x000fe200078e001c */
[----:B------:R-:W2:Y:S01]  /*26ac0*/  LDL.LU R10, [R1+0x13f4] ;  /* 0x0013f400010a7983 */ /* 0x000ea20000300800 */
[----:B------:R-:W2:Y:S03]  /*26ad0*/  LDL.LU R28, [R1+0x13f0] ;  /* 0x0013f000011c7983 */ /* 0x000ea60000300800 */
[----:B------:R0:W-:Y:S04]  /*26ae0*/  STL.64 [R1+0x1398], R24 ;  /* 0x0013981801007387 */ /* 0x0001e80000100a00 */
[----:B0-----:R-:W3:Y:S01]  /*26af0*/  LDL.LU R24, [R1+0x10] ;  /* 0x0000100001187983 */ /* 0x001ee20000300800 */
[----:B------:R-:W3:Y:S02]  /*26b00*/  LDL.LU R25, [R1+0x14] ;  /* 0x0000140001197983 */ /* 0x000ee40000300800 */
[----:B------:R-:W3:Y:S02]  /*26b10*/  LDL.LU R26, [R1+0x18] ;  /* 0x00001800011a7983 */ /* 0x000ee40000300800 */
[----:B------:R-:W3:Y:S01]  /*26b20*/  LDL.LU R27, [R1+0x1c] ;  /* 0x00001c00011b7983 */ /* 0x000ee20000300800 */
[----:B------:R0:W-:Y:S01]  /*26b30*/  STL [R1+0x12b0], R0 ;  /* 0x0012b00001007387 */ /* 0x0001e20000100800 */
[----:B------:R-:W-:Y:S01]  /*26b40*/  STL [R1+0x12ac], R29 ;  /* 0x0012ac1d01007387 */ /* 0x000fe20000100800 */
[----:B---3--:R-:W-:Y:S07]  /*26b50*/  HMMA.16816.F32.BF16 R4, R4, R20, R24 ;  /* 0x000000140404723c */ /* 0x008fee0000041818 */
[----:B------:R-:W-:-:S02]  /*26b60*/  IMAD.MOV.U32 R24, RZ, RZ, R8 ;  /* 0x000000ffff187224 */ /* 0x000fc400078e0008 */
[----:B------:R-:W-:Y:S01]  /*26b70*/  IMAD.MOV.U32 R25, RZ, RZ, R9 ;  /* 0x000000ffff197224 */ /* 0x000fe200078e0009 */
[----:B------:R-:W3:Y:S11]  /*26b80*/  LDL.LU R8, [R1+0x13ec] ;  /* 0x0013ec0001087983 */ /* 0x000ef60000300800 */
[----:B------:R-:W-:Y:S02]  /*26b90*/  @!UPT UIADD3 URZ, URZ, URZ, URZ ;  /* 0x0000003f3f3ff290 */ /* 0x000fe4000fffe03f */
[----:B------:R-:W-:Y:S01]  /*26ba0*/  STL.64 [R1+0x150], R4 ;  /* 0x0001500401007387 */ /* 0x000fe20000100a00 */
[----:B------:R-:W-:Y:S02]  /*26bb0*/  STL.64 [R1+0x158], R6 ;  /* 0x0001580601007387 */ /* 0x000fe40000100a00 */
[----:B------:R-:W3:Y:S02]  /*26bc0*/  LDL.LU R9, [R1+0x13e8] ;  /* 0x0013e80001097983 */ /* 0x000ee40000300800 */
[----:B0-----:R-:W3:Y:S01]  /*26bd0*/  LDL R0, [R1+0x30c] ;  /* 0x00030c0001007983 */ /* 0x001ee20000100800 */
[----:B------:R0:W-:Y:S04]  /*26be0*/  STL.64 [R1+0x13b0], R24 ;  /* 0x0013b01801007387 */ /* 0x0001e80000100a00 */
[----:B0-----:R-:W4:Y:S01]  /*26bf0*/  LDL.LU R24, [R1+0x70] ;  /* 0x0000700001187983 */ /* 0x001f220000300800 */
[----:B------:R-:W4:Y:S02]  /*26c00*/  LDL.LU R25, [R1+0x74] ;  /* 0x0000740001197983 */ /* 0x000f240000300800 */
[----:B------:R-:W4:Y:S02]  /*26c10*/  LDL.LU R26, [R1+0x78] ;  /* 0x00007800011a7983 */ /* 0x000f240000300800 */
[----:B------:R-:W4:Y:S01]  /*26c20*/  LDL.LU R27, [R1+0x7c] ;  /* 0x00007c00011b7983 */ /* 0x000f220000300800 */
[----:B------:R2:W-:Y:S02]  /*26c30*/  STL.64 [R1+0x1348], R20 ;  /* 0x0013481401007387 */ /* 0x0005e40000100a00 */
[----:B--2---:R-:W-:-:S02]  /*26c40*/  IMAD.MOV.U32 R20, RZ, RZ, R10 ;  /* 0x000000ffff147224 */ /* 0x004fc400078e000a */
[----:B------:R-:W-:Y:S01]  /*26c50*/  IMAD.MOV.U32 R21, RZ, RZ, R11 ;  /* 0x000000ffff157224 */ /* 0x000fe200078e000b */
[----:B------:R-:W2:Y:S01]  /*26c60*/  LDL.LU R10, [R1+0x13e4] ;  /* 0x0013e400010a7983 */ /* 0x000ea20000300800 */
[----:B------:R-:W2:Y:S02]  /*26c70*/  LDL.LU R11, [R1+0x13e0] ;  /* 0x0013e000010b7983 */ /* 0x000ea40000300800 */
[----:B------:R-:W-:Y:S01]  /*26c80*/  STL.64 [R1+0x1360], R22 ;  /* 0x0013601601007387 */ /* 0x000fe20000100a00 */
[----:B------:R0:W-:Y:S04]  /*26c90*/  STL.64 [R1+0x1358], R20 ;  /* 0x0013581401007387 */ /* 0x0001e80000100a00 */
[----:B0-----:R-:W2:Y:S01]  /*26ca0*/  LDL.LU R20, [R1+0x30] ;  /* 0x0000300001147983 */ /* 0x001ea20000300800 */
[----:B------:R-:W2:Y:S02]  /*26cb0*/  LDL.LU R21, [R1+0x34] ;  /* 0x0000340001157983 */ /* 0x000ea40000300800 */
[----:B------:R-:W2:Y:S02]  /*26cc0*/  LDL.LU R22, [R1+0x38] ;  /* 0x0000380001167983 */ /* 0x000ea40000300800 */
[----:B------:R-:W-:-:S02]  /*26cd0*/  IMAD.MOV.U32 R23, RZ, RZ, R28 ;  /* 0x000000ffff177224 */ /* 0x000fc400078e001c */
[----:B------:R-:W4:Y:S04]  /*26ce0*/  LDL.LU R28, [R1+0x13dc] ;  /* 0x0013dc00011c7983 */ /* 0x000f280000300800 */
[----:B---3--:R-:W0:Y:S04]  /*26cf0*/  LDSM.16.MT88.4 R4, [R0+0x9400] ;  /* 0x009400000004783b */ /* 0x008e280000004200 */
[----:B--2---:R1:W-:Y:S01]  /*26d00*/  STL.64 [R1+0x1378], R22 ;  /* 0x0013781601007387 */ /* 0x0043e20000100a00 */
[----:B------:R2:W-:Y:S02]  /*26d10*/  STL.64 [R1+0x1370], R20 ;  /* 0x0013701401007387 */ /* 0x0005e40000100a00 */
[----:B-1----:R-:W-:-:S02]  /*26d20*/  IMAD.MOV.U32 R22, RZ, RZ, R9 ;  /* 0x000000ffff167224 */ /* 0x002fc400078e0009 */
[----:B--2---:R-:W-:Y:S02]  /*26d30*/  IMAD.MOV.U32 R20, RZ, RZ, R11 ;  /* 0x000000ffff147224 */ /* 0x004fe400078e000b */
[----:B------:R-:W-:Y:S01]  /*26d40*/  IMAD.MOV.U32 R23, RZ, RZ, R8 ;  /* 0x000000ffff177224 */ /* 0x000fe200078e0008 */
[----:B------:R-:W2:Y:S01]  /*26d50*/  LDL.LU R11, [R1+0x13d8] ;  /* 0x0013d800010b7983 */ /* 0x000ea20000300800 */
[----:B------:R-:W-:Y:S02]  /*26d60*/  IMAD.MOV.U32 R21, RZ, RZ, R10 ;  /* 0x000000ffff157224 */ /* 0x000fe400078e000a */
[----:B------:R-:W3:Y:S02]  /*26d70*/  LDL.LU R10, [R1+0x13d4] ;  /* 0x0013d400010a7983 */ /* 0x000ee40000300800 */
[----:B------:R-:W2:Y:S01]  /*26d80*/  LDL.LU R9, [R1+0x13d0] ;  /* 0x0013d00001097983 */ /* 0x000ea20000300800 */
[----:B------:R-:W2:Y:S01]  /*26d90*/  LDL.LU R8, [R1+0x13cc] ;  /* 0x0013cc0001087983 */ /* 0x000ea20000300800 */
[----:B------:R-:W-:Y:S02]  /*26da0*/  STL.64 [R1+0x1390], R22 ;  /* 0x0013901601007387 */ /* 0x000fe40000100a00 */
[----:B------:R1:W-:Y:S02]  /*26db0*/  STL.64 [R1+0x1388], R20 ;  /* 0x0013881401007387 */ /* 0x0003e40000100a00 */
[----:B-1----:R-:W2:Y:S01]  /*26dc0*/  LDL.LU R20, [R1+0x50] ;  /* 0x0000500001147983 */ /* 0x002ea20000300800 */
[----:B------:R-:W2:Y:S02]  /*26dd0*/  LDL.LU R21, [R1+0x54] ;  /* 0x0000540001157983 */ /* 0x000ea40000300800 */
[----:B------:R-:W2:Y:S02]  /*26de0*/  LDL.LU R22, [R1+0x58] ;  /* 0x0000580001167983 */ /* 0x000ea40000300800 */
[----:B----4-:R-:W-:-:S02]  /*26df0*/  IMAD.MOV.U32 R23, RZ, RZ, R28 ;  /* 0x000000ffff177224 */ /* 0x010fc400078e001c */
[----:B------:R-:W4:Y:S04]  /*26e00*/  LDL.LU R28, [R1+0x13c8] ;  /* 0x0013c800011c7983 */ /* 0x000f280000300800 */
[----:B--2---:R-:W-:Y:S01]  /*26e10*/  STL.64 [R1+0x13a8], R22 ;  /* 0x0013a81601007387 */ /* 0x004fe20000100a00 */
[----:B------:R1:W-:Y:S02]  /*26e20*/  STL.64 [R1+0x13a0], R20 ;  /* 0x0013a01401007387 */ /* 0x0003e40000100a00 */
[----:B-1----:R-:W-:Y:S02]  /*26e30*/  IMAD.MOV.U32 R20, RZ, RZ, R8 ;  /* 0x000000ffff147224 */ /* 0x002fe400078e0008 */
[----:B------:R-:W-:Y:S01]  /*26e40*/  IMAD.MOV.U32 R21, RZ, RZ, R9 ;  /* 0x000000ffff157224 */ /* 0x000fe200078e0009 */
[----:B------:R-:W2:Y:S01]  /*26e50*/  LDL.LU R8, [R1+0x13c4] ;  /* 0x0013c40001087983 */ /* 0x000ea20000300800 */
[----:B------:R-:W2:Y:S02]  /*26e60*/  LDL.LU R9, [R1+0x13c0] ;  /* 0x0013c00001097983 */ /* 0x000ea40000300800 */
[----:B---3--:R-:W-:-:S02]  /*26e70*/  IMAD.MOV.U32 R22, RZ, RZ, R10 ;  /* 0x000000ffff167224 */ /* 0x008fc400078e000a */
[----:B------:R-:W-:Y:S01]  /*26e80*/  IMAD.MOV.U32 R23, RZ, RZ, R11 ;  /* 0x000000ffff177224 */ /* 0x000fe200078e000b */
[----:B------:R-:W2:Y:S01]  /*26e90*/  LDL.LU R10, [R1+0x13bc] ;  /* 0x0013bc00010a7983 */ /* 0x000ea20000300800 */
[----:B------:R-:W2:Y:S02]  /*26ea0*/  LDL.LU R11, [R1+0x13b8] ;  /* 0x0013b800010b7983 */ /* 0x000ea40000300800 */
[----:B0-----:R-:W-:Y:S02]  /*26eb0*/  STL.64 [R1+0x12a0], R6 ;  /* 0x0012a00601007387 */ /* 0x001fe40000100a00 */
[----:B------:R0:W-:Y:S02]  /*26ec0*/  STL.64 [R1+0x1298], R4 ;  /* 0x0012980401007387 */ /* 0x0001e40000100a00 */
[----:B0-----:R-:W3:Y:S01]  /*26ed0*/  LDL.LU R4, [R1+0x80] ;  /* 0x0000800001047983 */ /* 0x001ee20000300800 */
[----:B------:R-:W3:Y:S02]  /*26ee0*/  LDL.LU R5, [R1+0x84] ;  /* 0x0000840001057983 */ /* 0x000ee40000300800 */
[----:B------:R-:W3:Y:S02]  /*26ef0*/  LDL.LU R6, [R1+0x88] ;  /* 0x0000880001067983 */ /* 0x000ee40000300800 */
[----:B----4-:R-:W-:Y:S01]  /*26f00*/  IMAD.MOV.U32 R7, RZ, RZ, R28 ;  /* 0x000000ffff077224 */ /* 0x010fe200078e001c */
[C---:B--2---:R-:W-:Y:S08]  /*26f10*/  HMMA.16816.F32.BF16 R24, R8.reuse, R12, R24 ;  /* 0x0000000c0818723c */ /* 0x044ff00000041818 */
[----:B---3--:R-:W-:Y:S11]  /*26f20*/  HMMA.16816.F32.BF16 R4, R8, R16, R4 ;  /* 0x000000100804723c */ /* 0x008ff60000041804 */
[----:B------:R-:W-:Y:S05]  /*26f30*/  @!UPT UIADD3 URZ, URZ, URZ, URZ ;  /* 0x0000003f3f3ff290 */ /* 0x000fea000fffe03f */
[----:B------:R-:W-:Y:S02]  /*26f40*/  IMAD.MOV.U32 R0, RZ, RZ, R24 ;  /* 0x000000ffff007224 */ /* 0x000fe400078e0018 */
[----:B------:R-:W-:-:S05]  /*26f50*/  IMAD.MOV.U32 R29, RZ, RZ, R25 ;  /* 0x000000ffff1d7224 */ /* 0x000fca00078e0019 */
[----:B------:R-:W-:Y:S01]  /*26f60*/  STL.64 [R1+0x140], R4 ;  /* 0x0001400401007387 */ /* 0x000fe20000100a00 */
[----:B------:R0:W-:Y:S02]  /*26f70*/  STL.64 [R1+0x148], R6 ;  /* 0x0001480601007387 */ /* 0x0001e40000100a00 */
[----:B------:R-:W2:Y:S02]  /*26f80*/  LDL.LU.64 R24, [R1+0x13b0] ;  /* 0x0013b00001187983 */ /* 0x000ea40000300a00 */
[----:B0-----:R-:W-:Y:S02]  /*26f90*/  IMAD.MOV.U32 R7, RZ, RZ, R26 ;  /* 0x000000ffff077224 */ /* 0x001fe400078e001a */
        /* <DEDUP_REMOVED lines=8> */
[----:B--2---:R-:W-:Y:S02]  /*27020*/  HMMA.16816.F32.BF16 R24, R8, R24, R20 ;  /* 0x000000180818723c */ /* 0x004fe40000041814 */
[----:B------:R-:W2:Y:S01]  /*27030*/  LDL.LU.64 R22, [R1+0x1390] ;  /* 0x0013900001167983 */ /* 0x000ea20000300a00 */
[----:B------:R-:W2:Y:S11]  /*27040*/  LDL.LU.64 R20, [R1+0x1388] ;  /* 0x0013880001147983 */ /* 0x000eb60000300a00 */
[----:B------:R-:W-:Y:S09]  /*27050*/  @!UPT UIADD3 URZ, URZ, URZ, URZ ;  /* 0x0000003f3f3ff290 */ /* 0x000ff2000fffe03f */
[----:B------:R0:W-:Y:S01]  /*27060*/  STL.64 [R1+0x110], R24 ;  /* 0x0001101801007387 */ /* 0x0001e20000100a00 */
[----:B------:R2:W-:Y:S03]  /*27070*/  STL [R1+0x118], R26 ;  /* 0x0001181a01007387 */ /* 0x0005e60000100800 */
[----:B0-----:R-:W2:Y:S01]  /*27080*/  LDL.LU.64 R24, [R1+0x1380] ;  /* 0x0013800001187983 */ /* 0x001ea20000300a00 */
[----:B------:R-:W-:-:S05]  /*27090*/  IMAD.MOV.U32 R28, RZ, RZ, R27 ;  /* 0x000000ffff1c7224 */ /* 0x000fca00078e001b */
[----:B------:R-:W-:Y:S01]  /*270a0*/  STL [R1+0x1290], R28 ;  /* 0x0012901c01007387 */ /* 0x000fe20000100800 */
[C---:B--2---:R-:W-:Y:S03]  /*270b0*/  HMMA.16816.F32.BF16 R24, R8.reuse, R24, R20 ;  /* 0x000000180818723c */ /* 0x044fe60000041814 */
[----:B------:R-:W2:Y:S01]  /*270c0*/  LDL.LU.64 R22, [R1+0x1378] ;  /* 0x0013780001167983 */ /* 0x000ea20000300a00 */
[----:B------:R-:W2:Y:S11]  /*270d0*/  LDL.LU.64 R20, [R1+0x1370] ;  /* 0x0013700001147983 */ /* 0x000eb60000300a00 */
[----:B------:R-:W-:Y:S08]  /*270e0*/  @!UPT UIADD3 URZ, URZ, URZ, URZ ;  /* 0x0000003f3f3ff290 */ /* 0x000ff0000fffe03f */
        /* <DEDUP_REMOVED lines=17> */
[----:B--2---:R-:W-:Y:S01]  /*27200*/  HMMA.16816.F32.BF16 R8, R8, R20, R24 ;  /* 0x000000140808723c */ /* 0x004fe20000041818 */
[----:B------:R-:W2:Y:S01]  /*27210*/  LDL.LU.64 R26, [R1+0x1330] ;  /* 0x00133000011a7983 */ /* 0x000ea20000300a00 */
[----:B------:R-:W2:Y:S02]  /*27220*/  LDL.LU.64 R24, [R1+0x1328] ;  /* 0x0013280001187983 */ /* 0x000ea40000300a00 */
[----:B------:R-:W2:Y:S02]  /*27230*/  LDL.LU.64 R22, [R1+0x1320] ;  /* 0x0013200001167983 */ /* 0x000ea40000300a00 */
[----:B------:R-:W2:Y:S11]  /*27240*/  LDL.LU.64 R20, [R1+0x1318] ;  /* 0x0013180001147983 */ /* 0x000eb60000300a00 */
[----:B------:R-:W-:Y:S06]  /*27250*/  @!UPT UIADD3 URZ, URZ, URZ, URZ ;  /* 0x0000003f3f3ff290 */ /* 0x000fec000fffe03f */
[----:B------:R-:W-:Y:S01]  /*27260*/  STL.64 [R1+0xb0], R8 ;  /* 0x0000b00801007387 */ /* 0x000fe20000100a00 */
[----:B------:R0:W-:Y:S03]  /*27270*/  STL.64 [R1+0xb8], R10 ;  /* 0x0000b80a01007387 */ /* 0x0001e60000100a00 */
[----:B0-----:R-:W3:Y:S04]  /*27280*/  LDL R10, [R1+0x228] ;  /* 0x00022800010a7983 */ /* 0x001ee80000100800 */
[----:B------:R-:W3:Y:S01]  /*27290*/  LDL R11, [R1+0x22c] ;  /* 0x00022c00010b7983 */ /* 0x000ee20000100800 */
[----:B------:R-:W-:Y:S02]  /*272a0*/  IMAD.MOV.U32 R5, RZ, RZ, R18 ;  /* 0x000000ffff057224 */ /* 0x000fe400078e0012 */
[----:B------:R-:W-:Y:S01]  /*272b0*/  IMAD.MOV.U32 R4, RZ, RZ, R19 ;  /* 0x000000ffff047224 */ /* 0x000fe200078e0013 */
[----:B--2---:R-:W-:Y:S01]  /*272c0*/  HMMA.16816.F32.BF16 R24, R20, R18, R24 ;  /* 0x000000121418723c */ /* 0x004fe20000041818 */
[----:B---3--:R0:W-:Y:S04]  /*272d0*/  STL.64 [R1+0x12d8], R10 ;  /* 0x0012d80a01007387 */ /* 0x0081e80000100a00 */
[----:B0-----:R-:W2:Y:S11]  /*272e0*/  LDL.64 R10, [R1+0x208] ;  /* 0x00020800010a7983 */ /* 0x001eb60000100a00 */
[----:B------:R-:W-:Y:S07]  /*272f0*/  @!UPT UIADD3 URZ, URZ, URZ, URZ ;  /* 0x0000003f3f3ff290 */ /* 0x000fee000fffe03f */
[----:B------:R-:W-:Y:S02]  /*27300*/  STL.64 [R1+0xa0], R24 ;  /* 0x0000a01801007387 */ /* 0x000fe40000100a00 */
[----:B------:R-:W-:Y:S02]  /*27310*/  STL.64 [R1+0xa8], R26 ;  /* 0x0000a81a01007387 */ /* 0x000fe40000100a00 */
[----:B------:R-:W3:Y:S01]  /*27320*/  LDL.LU.64 R18, [R1+0x1310] ;  /* 0x0013100001127983 */ /* 0x000ee20000300a00 */
[----:B------:R-:W4:Y:S01]  /*27330*/  LDL.LU.64 R16, [R1+0x1308] ;  /* 0x0013080001107983 */ /* 0x000f220000300a00 */
[----:B------:R-:W-:Y:S02]  /*27340*/  STL.64 [R1+0x12c0], R6 ;  /* 0x0012c00601007387 */ /* 0x000fe40000100a00 */
[----:B------:R4:W-:Y:S02]  /*27350*/  STL.64 [R1+0x12b8], R4 ;  /* 0x0012b80401007387 */ /* 0x0009e40000100a00 */
[----:B----4-:R-:W-:-:S02]  /*27360*/  IMAD.MOV.U32 R4, RZ, RZ, R16 ;  /* 0x000000ffff047224 */ /* 0x010fc400078e0010 */
[----:B------:R-:W-:Y:S01]  /*27370*/  IMAD.MOV.U32 R5, RZ, RZ, R17 ;  /* 0x000000ffff057224 */ /* 0x000fe200078e0011 */
[----:B------:R-:W4:Y:S01]  /*27380*/  LDL.LU R16, [R1+0x1304] ;  /* 0x0013040001107983 */ /* 0x000f220000300800 */
[----:B------:R-:W4:Y:S02]  /*27390*/  LDL.LU R17, [R1+0x1300] ;  /* 0x0013000001117983 */ /* 0x000f240000300800 */
[----:B---3--:R-:W-:Y:S02]  /*273a0*/  IMAD.MOV.U32 R6, RZ, RZ, R18 ;  /* 0x000000ffff067224 */ /* 0x008fe400078e0012 */
[----:B------:R-:W-:Y:S01]  /*273b0*/  IMAD.MOV.U32 R7, RZ, RZ, R19 ;  /* 0x000000ffff077224 */ /* 0x000fe200078e0013 */
[----:B------:R-:W4:Y:S01]  /*273c0*/  LDL.LU R18, [R1+0x12fc] ;  /* 0x0012fc0001127983 */ /* 0x000f220000300800 */
[----:B------:R-:W4:Y:S03]  /*273d0*/  LDL.LU R19, [R1+0x12f8] ;  /* 0x0012f80001137983 */ /* 0x000f260000300800 */
[----:B------:R-:W-:Y:S01]  /*273e0*/  STL.64 [R1+0x12d0], R6 ;  /* 0x0012d00601007387 */ /* 0x000fe20000100a00 */
[----:B------:R0:W-:Y:S03]  /*273f0*/  STL.64 [R1+0x12c8], R4 ;  /* 0x0012c80401007387 */ /* 0x0001e60000100a00 */
[----:B0-----:R-:W3:Y:S01]  /*27400*/  LDL.LU R4, [R1+0xd0] ;  /* 0x0000d00001047983 */ /* 0x001ee20000300800 */
[----:B------:R-:W3:Y:S02]  /*27410*/  LDL.LU R5, [R1+0xd4] ;  /* 0x0000d40001057983 */ /* 0x000ee40000300800 */
[----:B------:R-:W3:Y:S02]  /*27420*/  LDL.LU R6, [R1+0xd8] ;  /* 0x0000d80001067983 */ /* 0x000ee40000300800 */
[----:B------:R-:W3:Y:S01]  /*27430*/  LDL.LU R7, [R1+0xdc] ;  /* 0x0000dc0001077983 */ /* 0x000ee20000300800 */
[----:B------:R-:W3:Y:S04]  /*27440*/  LDL R26, [R1+0x248] ;  /* 0x00024800011a7983 */ /* 0x000ee80000100800 */
[----:B------:R-:W3:Y:S01]  /*27450*/  LDL R27, [R1+0x24c] ;  /* 0x00024c00011b7983 */ /* 0x000ee20000100800 */
[C---:B----4-:R-:W-:Y:S03]  /*27460*/  HMMA.16816.F32.BF16 R16, R20.reuse, R14, R16 ;  /* 0x0000000e1410723c */ /* 0x050fe60000041810 */
[----:B------:R-:W4:Y:S01]  /*27470*/  LDL.LU.64 R14, [R1+0x12f0] ;  /* 0x0012f000010e7983 */ /* 0x000f220000300a00 */
[----:B------:R-:W4:Y:S02]  /*27480*/  LDL.LU.64 R12, [R1+0x12e8] ;  /* 0x0012e800010c7983 */ /* 0x000f240000300a00 */
[----:B--2---:R-:W-:Y:S11]  /*27490*/  IMAD.MOV.U32 R28, RZ, RZ, R11 ;  /* 0x000000ffff1c7224 */ /* 0x004ff600078e000b */
[----:B------:R-:W-:Y:S06]  /*274a0*/  @!UPT UIADD3 URZ, URZ, URZ, URZ ;  /* 0x0000003f3f3ff290 */ /* 0x000fec000fffe03f */
[----:B------:R0:W-:Y:S01]  /*274b0*/  STL.64 [R1+0x90], R16 ;  /* 0x0000901001007387 */ /* 0x0001e20000100a00 */
[----:B------:R1:W-:Y:S03]  /*274c0*/  STL.64 [R1+0x98], R18 ;  /* 0x0000981201007387 */ /* 0x0003e60000100a00 */
[----:B0-----:R-:W2:Y:S01]  /*274d0*/  LDL.LU R16, [R1+0x160] ;  /* 0x0001600001107983 */ /* 0x001ea20000300800 */
[----:B------:R-:W-:Y:S02]  /*274e0*/  IMAD.MOV.U32 R17, RZ, RZ, R2 ;  /* 0x000000ffff117224 */ /* 0x000fe400078e0002 */
[----:B------:R-:W2:Y:S02]  /*274f0*/  LDL.LU R2, [R1+0x12e0] ;  /* 0x0012e00001027983 */ /* 0x000ea40000300800 */
[----:B-1----:R-:W2:Y:S01]  /*27500*/  LDL.LU R18, [R1+0x168] ;  /* 0x0001680001127983 */ /* 0x002ea20000300800 */
[C---:B----4-:R-:W-:Y:S01]  /*27510*/  HMMA.16816.F32.BF16 R12, R20.reuse, R10, R12 ;  /* 0x0000000a140c723c */ /* 0x050fe2000004180c */
[----:B------:R-:W3:Y:S11]  /*27520*/  LDL.LU.64 R10, [R1+0x12d8] ;  /* 0x0012d800010a7983 */ /* 0x000ef60000300a00 */
[----:B------:R-:W-:Y:S11]  /*27530*/  @!UPT UIADD3 URZ, URZ, URZ, URZ ;  /* 0x0000003f3f3ff290 */ /* 0x000ff6000fffe03f */
[----:B------:R-:W-:Y:S01]  /*27540*/  STL.64 [R1+0x80], R12 ;  /* 0x0000800c01007387 */ /* 0x000fe20000100a00 */
[----:B------:R0:W-:Y:S03]  /*27550*/  STL.64 [R1+0x88], R14 ;  /* 0x0000880e01007387 */ /* 0x0001e60000100a00 */
[----:B0-----:R-:W4:Y:S01]  /*27560*/  LDL R15, [R1+0xd34] ;  /* 0x000d3400010f7983 */ /* 0x001f220000100800 */
[C---:B---3--:R-:W-:Y:S03]  /*27570*/  HMMA.16816.F32.BF16 R4, R20.reuse, R10, R4 ;  /* 0x0000000a1404723c */ /* 0x048fe60000041804 */
[----:B--2---:R-:W0:Y:S04]  /*27580*/  LDSM.16.MT88.4 R8, [R2+0x9800] ;  /* 0x009800000208783b */ /* 0x004e280000004200 */
[----:B0-----:R0:W-:Y:S11]  /*27590*/  STL [R1+0x122c], R11 ;  /* 0x00122c0b01007387 */ /* 0x0011f60000100800 */
[----:B------:R-:W-:Y:S05]  /*275a0*/  @!UPT UIADD3 URZ, URZ, URZ, URZ ;  /* 0x0000003f3f3ff290 */ /* 0x000fea000fffe03f */
[----:B------:R-:W-:Y:S02]  /*275b0*/  STL.64 [R1+0x70], R4 ;  /* 0x0000700401007387 */ /* 0x000fe40000100a00 */
[----:B------:R-:W-:Y:S02]  /*275c0*/  STL.64 [R1+0x78], R6 ;  /* 0x0000780601007387 */ /* 0x000fe40000100a00 */
[----:B----4-:R-:W1:Y:S04]  /*275d0*/  LDSM.16.M88.4 R4, [R15+0x80] ;  /* 0x000080000f04783b */ /* 0x010e680000000200 */
[----:B0-----:R-:W2:Y:S04]  /*275e0*/  LDL R11, [R1+0x30c] ;  /* 0x00030c00010b7983 */ /* 0x001ea80000100800 */
[----:B-1----:R-:W-:Y:S01]  /*275f0*/  STL.64 [R1+0x50], R4 ;  /* 0x0000500401007387 */ /* 0x002fe20000100a00 */
[----:B------:R0:W-:Y:S03]  /*27600*/  STL.64 [R1+0x58], R6 ;  /* 0x0000580601007387 */ /* 0x0001e60000100a00 */
[----:B0-----:R-:W3:Y:S01]  /*27610*/  LDL.LU.64 R6, [R1+0x12d0] ;  /* 0x0012d00001067983 */ /* 0x001ee20000300a00 */
[----:B------:R-:W3:Y:S02]  /*27620*/  LDL.LU.64 R4, [R1+0x12c8] ;  /* 0x0012c80001047983 */ /* 0x000ee40000300a00 */
[----:B------:R-:W-:Y:S01]  /*27630*/  IMAD.MOV.U32 R19, RZ, RZ, R3 ;  /* 0x000000ffff137224 */ /* 0x000fe200078e0003 */
[----:B---3--:R-:W-:Y:S01]  /*27640*/  HMMA.16816.F32.BF16 R24, R20, R26, R4 ;  /* 0x0000001a1418723c */ /* 0x008fe20000041804 */
[----:B------:R-:W3:Y:S01]  /*27650*/  LDL.LU.64 R6, [R1+0x12c0] ;  /* 0x0012c00001067983 */ /* 0x000ee20000300a00 */
[----:B------:R-:W4:Y:S11]  /*27660*/  LDL.LU.64 R4, [R1+0x12b8] ;  /* 0x0012b80001047983 */ /* 0x000f360000300a00 */
[----:B------:R-:W-:Y:S10]  /*27670*/  @!UPT UIADD3 URZ, URZ, URZ, URZ ;  /* 0x0000003f3f3ff290 */ /* 0x000ff4000fffe03f */
[----:B------:R-:W-:Y:S01]  /*27680*/  STL.64 [R1+0x60], R24 ;  /* 0x0000601801007387 */ /* 0x000fe20000100a00 */
[----:B------:R-:W-:Y:S02]  /*27690*/  IMAD.MOV.U32 R3, RZ, RZ, R26 ;  /* 0x000000ffff037224 */ /* 0x000fe400078e001a */
[----:B------:R-:W-:Y:S02]  /*276a0*/  IMAD.MOV.U32 R2, RZ, RZ, R27 ;  /* 0x000000ffff027224 */ /* 0x000fe400078e001b */
[----:B------:R-:W0:Y:S04]  /*276b0*/  LDSM.16.M88.4 R24, [R15+0x1080] ;  /* 0x001080000f18783b */ /* 0x000e280000000200 */
[----:B------:R-:W-:Y:S01]  /*276c0*/  STL [R1+0x1220], R2 ;  /* 0x0012200201007387 */ /* 0x000fe20000100800 */
[----:B------:R-:W-:Y:S03]  /*276d0*/  STL [R1+0x121c], R3 ;  /* 0x00121c0301007387 */ /* 0x000fe60000100800 */
        /* <DEDUP_REMOVED lines=12> */
[----:B0-----:R-:W-:Y:S02]  /*277a0*/  STL.64 [R1], R24 ;  /* 0x0000001801007387 */ /* 0x001fe40000100a00 */
[----:B------:R-:W-:Y:S02]  /*277b0*/  STL.64 [R1+0x8], R26 ;  /* 0x0000081a01007387 */ /* 0x000fe40000100a00 */
[----:B------:R-:W0:Y:S02]  /*277c0*/  LDSM.16.M88.4 R24, [R15+0x6080] ;  /* 0x006080000f18783b */ /* 0x000e240000000200 */
[----:B------:R-:W1:Y:S04]  /*277d0*/  LDSM.16.M88.4 R12, [R15+0x7080] ;  /* 0x007080000f0c783b */ /* 0x000e680000000200 */
[----:B0-----:R-:W-:Y:S01]  /*277e0*/  STL [R1+0x1030], R26 ;  /* 0x0010301a01007387 */ /* 0x001fe20000100800 */
[----:B------:R0:W-:Y:S02]  /*277f0*/  STL [R1+0x102c], R27 ;  /* 0x00102c1b01007387 */ /* 0x0001e40000100800 */
[----:B------:R2:W-:Y:S01]  /*27800*/  STL.64 [R1+0x1270], R24 ;  /* 0x0012701801007387 */ /* 0x0005e20000100a00 */
[----:B0-----:R-:W3:Y:S01]  /*27810*/  LDL.64 R26, [R1+0x268] ;  /* 0x00026800011a7983 */ /* 0x001ee20000100a00 */
[----:B-1----:R0:W-:Y:S02]  /*27820*/  STL [R1+0x11bc], R12 ;  /* 0x0011bc0c01007387 */ /* 0x0021e40000100800 */
[----:B------:R-:W-:Y:S02]  /*27830*/  STL [R1+0x11b8], R13 ;  /* 0x0011b80d01007387 */ /* 0x000fe40000100800 */
[----:B------:R-:W-:Y:S01]  /*27840*/  STL [R1+0x1034], R14 ;  /* 0x0010340e01007387 */ /* 0x000fe20000100800 */
[----:B------:R1:W-:Y:S01]  /*27850*/  STL [R1+0x1028], R15 ;  /* 0x0010280f01007387 */ /* 0x0003e20000100800 */
[----:B--2---:R-:W-:-:S02]  /*27860*/  IMAD.MOV.U32 R24, RZ, RZ, R0 ;  /* 0x000000ffff187224 */ /* 0x004fc400078e0000 */
[----:B------:R-:W-:Y:S01]  /*27870*/  IMAD.MOV.U32 R25, RZ, RZ, R29 ;  /* 0x000000ffff197224 */ /* 0x000fe200078e001d */
[----:B---3--:R-:W-:Y:S01]  /*27880*/  HMMA.16816.F32.BF16 R16, R20, R26, R16 ;  /* 0x0000001a1410723c */ /* 0x008fe20000041810 */
[----:B0-----:R-:W-:Y:S11]  /*27890*/  IMAD.MOV.U32 R12, RZ, RZ, R27 ;  /* 0x000000ffff0c7224 */ /* 0x001ff600078e001b */
[----:B------:R-:W-:Y:S11]  /*278a0*/  @!UPT UIADD3 URZ, URZ, URZ, URZ ;  /* 0x0000003f3f3ff290 */ /* 0x000ff6000fffe03f */
[----:B------:R-:W-:Y:S01]  /*278b0*/  STL.64 [R1+0xd8], R18 ;  /* 0x0000d81201007387 */ /* 0x000fe20000100a00 */
[----:B------:R-:W-:Y:S02]  /*278c0*/  IMAD.MOV.U32 R2, RZ, RZ, R16 ;  /* 0x000000ffff027224 */ /* 0x000fe400078e0010 */
[----:B------:R-:W-:Y:S02]  /*278d0*/  IMAD.MOV.U32 R3, RZ, RZ, R17 ;  /* 0x000000ffff037224 */ /* 0x000fe400078e0011 */
[----:B------:R-:W0:Y:S01]  /*278e0*/  LDSM.16.MT88.4 R16, [R11+0x9800] ;  /* 0x009800000b10783b */ /* 0x000e220000004200 */
[----:B------:R-:W-:Y:S02]  /*278f0*/  STL [R1+0x12a8], R12 ;  /* 0x0012a80c01007387 */ /* 0x000fe40000100800 */
[----:B-1----:R-:W2:Y:S02]  /*27900*/  LDL.LU.64 R14, [R1+0x288] ;  /* 0x00028800010e7983 */ /* 0x002ea40000300a00 */
[----:B------:R1:W-:Y:S01]  /*27910*/  STL.64 [R1+0x1238], R10 ;  /* 0x0012380a01007387 */ /* 0x0003e20000100a00 */
[----:B------:R-:W-:Y:S01]  /*27920*/  STL.64 [R1+0x1230], R8 ;  /* 0x0012300801007387 */ /* 0x000fe20000100a00 */
[----:B------:R-:W-:-:S02]  /*27930*/  IMAD.MOV.U32 R26, RZ, RZ, R7 ;  /* 0x000000ffff1a7224 */ /* 0x000fc400078e0007 */
[----:B------:R-:W-:Y:S01]  /*27940*/  IMAD.MOV.U32 R27, RZ, RZ, R6 ;  /* 0x000000ffff1b7224 */ /* 0x000fe200078e0006 */
[----:B-1----:R-:W3:Y:S01]  /*27950*/  LDL.LU R10, [R1+0x298] ;  /* 0x00029800010a7983 */ /* 0x002ee20000300800 */
[----:B------:R-:W3:Y:S02]  /*27960*/  LDL.LU R11, [R1+0x29c] ;  /* 0x00029c00010b7983 */ /* 0x000ee40000300800 */
[----:B------:R-:W2:Y:S02]  /*27970*/  LDL.LU R0, [R1+0x12b0] ;  /* 0x0012b00001007983 */ /* 0x000ea40000300800 */
[----:B------:R-:W3:Y:S01]  /*27980*/  LDL.LU R29, [R1+0x12ac] ;  /* 0x0012ac00011d7983 */ /* 0x000ee20000300800 */
[----:B------:R4:W-:Y:S01]  /*27990*/  STL.64 [R1+0x1280], R26 ;  /* 0x0012801a01007387 */ /* 0x0009e20000100a00 */
[----:B------:R-:W-:Y:S02]  /*279a0*/  STL.64 [R1+0x1278], R24 ;  /* 0x0012781801007387 */ /* 0x000fe40000100a00 */
[----:B----4-:R-:W-:-:S02]  /*279b0*/  IMAD.MOV.U32 R27, RZ, RZ, R4 ;  /* 0x000000ffff1b7224 */ /* 0x010fc400078e0004 */
[----:B------:R-:W-:Y:S01]  /*279c0*/  IMAD.MOV.U32 R26, RZ, RZ, R5 ;  /* 0x000000ffff1a7224 */ /* 0x000fe200078e0005 */
[----:B------:R-:W4:Y:S01]  /*279d0*/  LDL.LU R4, [R1+0x150] ;  /* 0x0001500001047983 */ /* 0x000f220000300800 */
[----:B------:R-:W4:Y:S02]  /*279e0*/  LDL.LU R5, [R1+0x154] ;  /* 0x0001540001057983 */ /* 0x000f240000300800 */
[----:B------:R-:W4:Y:S02]  /*279f0*/  LDL.LU R6, [R1+0x158] ;  /* 0x0001580001067983 */ /* 0x000f240000300800 */
[----:B------:R-:W4:Y:S01]  /*27a00*/  LDL.LU R7, [R1+0x15c] ;  /* 0x00015c0001077983 */ /* 0x000f220000300800 */
[----:B0-----:R0:W-:Y:S01]  /*27a10*/  STL [R1+0x1164], R16 ;  /* 0x0011641001007387 */ /* 0x0011e20000100800 */
[----:B------:R1:W-:Y:S02]  /*27a20*/  STL [R1+0x1160], R17 ;  /* 0x0011601101007387 */ /* 0x0003e40000100800 */
[----:B------:R-:W-:Y:S02]  /*27a30*/  STL [R1+0x115c], R18 ;  /* 0x00115c1201007387 */ /* 0x000fe40000100800 */
[----:B------:R2:W-:Y:S01]  /*27a40*/  STL [R1+0x1158], R19 ;  /* 0x0011581301007387 */ /* 0x0005e20000100800 */
[----:B0-----:R-:W4:Y:S01]  /*27a50*/  LDL.LU R16, [R1+0x170] ;  /* 0x0001700001107983 */ /* 0x001f220000300800 */
[----:B-1----:R-:W4:Y:S02]  /*27a60*/  LDL.LU R17, [R1+0x174] ;  /* 0x0001740001117983 */ /* 0x002f240000300800 */
[----:B------:R-:W4:Y:S02]  /*27a70*/  LDL.LU R12, [R1+0x12a8] ;  /* 0x0012a800010c7983 */ /* 0x000f240000300800 */
[----:B--2---:R-:W-:-:S02]  /*27a80*/  IMAD.MOV.U32 R19, RZ, RZ, R0 ;  /* 0x000000ffff137224 */ /* 0x004fc400078e0000 */
[----:B---3--:R-:W-:Y:S02]  /*27a90*/  IMAD.MOV.U32 R18, RZ, RZ, R29 ;  /* 0x000000ffff127224 */ /* 0x008fe400078e001d */
[----:B------:R-:W-:-:S05]  /*27aa0*/  IMAD.MOV.U32 R9, RZ, RZ, R14 ;  /* 0x000000ffff097224 */ /* 0x000fca00078e000e */
[C---:B----4-:R-:W-:Y:S11]  /*27ab0*/  HMMA.16816.F32.BF16 R16, R20.reuse, R14, R16 ;  /* 0x0000000e1410723c */ /* 0x050ff60000041810 */
[----:B------:R-:W-:Y:S11]  /*27ac0*/  @!UPT UIADD3 URZ, URZ, URZ, URZ ;  /* 0x0000003f3f3ff290 */ /* 0x000ff6000fffe03f */
[----:B------:R-:W-:Y:S02]  /*27ad0*/  @!UPT UIADD3 URZ, URZ, URZ, URZ ;  /* 0x0000003f3f3ff290 */ /* 0x000fe4000fffe03f */
[----:B------:R-:W-:Y:S02]  /*27ae0*/  IMAD.MOV.U32 R14, RZ, RZ, R18 ;  /* 0x000000ffff0e7224 */ /* 0x000fe400078e0012 */
[----:B------:R-:W-:Y:S01]  /*27af0*/  IMAD.MOV.U32 R0, RZ, RZ, R19 ;  /* 0x000000ffff007224 */ /* 0x000fe200078e0013 */
[----:B------:R-:W2:Y:S01]  /*27b00*/  LDL.LU R18, [R1+0x228] ;  /* 0x0002280001127983 */ /* 0x000ea20000300800 */
[----:B------:R-:W2:Y:S02]  /*27b10*/  LDL.LU R19, [R1+0x22c] ;  /* 0x00022c0001137983 */ /* 0x000ea40000300800 */
[----:B------:R-:W-:Y:S02]  /*27b20*/  IMAD.MOV.U32 R13, RZ, RZ, R16 ;  /* 0x000000ffff0d7224 */ /* 0x000fe400078e0010 */
[----:B------:R-:W-:Y:S01]  /*27b30*/  IMAD.MOV.U32 R29, RZ, RZ, R17 ;  /* 0x000000ffff1d7224 */ /* 0x000fe200078e0011 */
[----:B--2---:R0:W-:Y:S01]  /*27b40*/  STL.64 [R1+0x1258], R18 ;  /* 0x0012581201007387 */ /* 0x0041e20000100a00 */
[----:B------:R-:W2:Y:S02]  /*27b50*/  LDL.LU R16, [R1+0x120] ;  /* 0x0001200001107983 */ /* 0x000ea40000300800 */
[----:B------:R-:W2:Y:S01]  /*27b60*/  LDL.LU R17, [R1+0x124] ;  /* 0x0001240001117983 */ /* 0x000ea20000300800 */
[----:B0-----:R-:W3:Y:S01]  /*27b70*/  LDL.LU R18, [R1+0x128] ;  /* 0x0001280001127983 */ /* 0x001ee20000300800 */
[----:B------:R-:W3:Y:S03]  /*27b80*/  LDL.LU R19, [R1+0x12c] ;  /* 0x00012c0001137983 */ /* 0x000ee60000300800 */
[----:B---3--:R0:W-:Y:S01]  /*27b90*/  STL.64 [R1+0x1268], R18 ;  /* 0x0012681201007387 */ /* 0x0081e20000100a00 */
[----:B--2---:R1:W-:Y:S03]  /*27ba0*/  STL.64 [R1+0x1260], R16 ;  /* 0x0012601001007387 */ /* 0x0043e60000100a00 */
[----:B0-----:R-:W2:Y:S01]  /*27bb0*/  LDL.LU R18, [R1+0x198] ;  /* 0x0001980001127983 */ /* 0x001ea20000300800 */
[----:B------:R-:W2:Y:S01]  /*27bc0*/  LDL.LU R19, [R1+0x19c] ;  /* 0x00019c0001137983 */ /* 0x000ea20000300800 */
[----:B------:R-:W-:Y:S02]  /*27bd0*/  HMMA.16816.F32.BF16 R20, R20, R10, R4 ;  /* 0x0000000a1414723c */ /* 0x000fe40000041804 */
[----:B--2---:R0:W-:Y:S01]  /*27be0*/  STL.64 [R1+0x1288], R18 ;  /* 0x0012881201007387 */ /* 0x0041e20000100a00 */
[----:B-1----:R-:W2:Y:S02]  /*27bf0*/  LDL.LU R16, [R1+0x140] ;  /* 0x0001400001107983 */ /* 0x002ea40000300800 */
[----:B------:R-:W2:Y:S01]  /*27c00*/  LDL.LU R17, [R1+0x144] ;  /* 0x0001440001117983 */ /* 0x000ea20000300800 */
[----:B0-----:R-:W2:Y:S01]  /*27c10*/  LDL.LU R18, [R1+0x148] ;  /* 0x0001480001127983 */ /* 0x001ea20000300800 */
[----:B------:R-:W2:Y:S02]  /*27c20*/  LDL.LU R19, [R1+0x14c] ;  /* 0x00014c0001137983 */ /* 0x000ea40000300800 */
[----:B------:R-:W-:Y:S02]  /*27c30*/  STL [R1+0x11cc], R14 ;  /* 0x0011cc0e01007387 */ /* 0x000fe40000100800 */
[----:B------:R-:W-:Y:S01]  /*27c40*/  STL [R1+0x11c8], R29 ;  /* 0x0011c81d01007387 */ /* 0x000fe20000100800 */
[----:B------:R-:W-:Y:S01]  /*27c50*/  STL [R1+0x11c4], R13 ;  /* 0x0011c40d01007387 */ /* 0x000fe20000100800 */
[----:B------:R0:W-:Y:S02]  /*27c60*/  STL [R1+0x11c0], R0 ;  /* 0x0011c00001007387 */ /* 0x0001e40000100800 */
[----:B------:R-:W2:Y:S02]  /*27c70*/  LDL.LU.64 R6, [R1+0x12a0] ;  /* 0x0012a00001067983 */ /* 0x000ea40000300a00 */
[----:B------:R-:W2:Y:S06]  /*27c80*/  LDL.LU.64 R4, [R1+0x1298] ;  /* 0x0012980001047983 */ /* 0x000eac0000300a00 */
[----:B------:R-:W-:Y:S01]  /*27c90*/  STL.64 [R1+0x1c0], R20 ;  /* 0x0001c01401007387 */ /* 0x000fe20000100a00 */
[----:B------:R1:W-:Y:S02]  /*27ca0*/  STL [R1+0x1c8], R22 ;  /* 0x0001c81601007387 */ /* 0x0003e40000100800 */
[----:B0-----:R-:W-:-:S02]  /*27cb0*/  IMAD.MOV.U32 R0, RZ, RZ, R23 ;  /* 0x000000ffff007224 */ /* 0x001fc400078e0017 */
[----:B------:R-:W-:Y:S01]  /*27cc0*/  IMAD.MOV.U32 R23, RZ, RZ, R28 ;  /* 0x000000ffff177224 */ /* 0x000fe200078e001c */
[----:B-1----:R-:W3:Y:S01]  /*27cd0*/  LDL.LU R22, [R1+0x208] ;  /* 0x0002080001167983 */ /* 0x002ee20000300800 */
[----:B------:R-:W4:Y:S01]  /*27ce0*/  LDL.LU R28, [R1+0x1290] ;  /* 0x00129000011c7983 */ /* 0x000f220000300800 */
        /* <DEDUP_REMOVED lines=8> */
[----:B------:R-:W2:Y:S11]  /*27d70*/  LDL.LU.64 R24, [R1+0x1270] ;  /* 0x0012700001187983 */ /* 0x000eb60000300a00 */
[----:B------:R-:W-:Y:S11]  /*27d80*/  @!UPT UIADD3 URZ, URZ, URZ, URZ ;  /* 0x0000003f3f3ff290 */ /* 0x000ff6000fffe03f */
[----:B------:R0:W-:Y:S01]  /*27d90*/  STL.64 [R1+0x1a0], R16 ;  /* 0x0001a01001007387 */ /* 0x0001e20000100a00 */
[----:B------:R-:W-:Y:S02]  /*27da0*/  IMAD.MOV.U32 R26, RZ, RZ, R18 ;  /* 0x000000ffff1a7224 */ /* 0x000fe400078e0012 */
[----:B------:R-:W-:Y:S02]  /*27db0*/  IMAD.MOV.U32 R27, RZ, RZ, R19 ;  /* 0x000000ffff1b7224 */ /* 0x000fe400078e0013 */
[----:B------:R-:W3:Y:S04]  /*27dc0*/  LDL.LU.64 R18, [R1+0x1268] ;  /* 0x0012680001127983 */ /* 0x000ee80000300a00 */
[----:B0-----:R-:W3:Y:S01]  /*27dd0*/  LDL.LU.64 R16, [R1+0x1260] ;  /* 0x0012600001107983 */ /* 0x001ee20000300a00 */
[----:B------:R-:W-:-:S02]  /*27de0*/  IMAD.MOV.U32 R8, RZ, RZ, R15 ;  /* 0x000000ffff087224 */ /* 0x000fc400078e000f */
[----:B------:R-:W-:Y:S02]  /*27df0*/  STL [R1+0x1194], R26 ;  /* 0x0011941a01007387 */ /* 0x000fe40000100800 */
[----:B------:R4:W-:Y:S02]  /*27e00*/  STL [R1+0x1218], R27 ;  /* 0x0012181b01007387 */ /* 0x0009e40000100800 */
[----:B----4-:R-:W-:Y:S01]  /*27e10*/  IMAD.MOV.U32 R27, RZ, RZ, R28 ;  /* 0x000000ffff1b7224 */ /* 0x010fe200078e001c */
[----:B--2---:R0:W-:Y:S04]  /*27e20*/  STL.64 [R1+0x1210], R24 ;  /* 0x0012101801007387 */ /* 0x0041e80000100a00 */
[----:B0-----:R-:W2:Y:S01]  /*27e30*/  LDL.LU R24, [R1+0x110] ;  /* 0x0001100001187983 */ /* 0x001ea20000300800 */
[----:B------:R-:W2:Y:S02]  /*27e40*/  LDL.LU R25, [R1+0x114] ;  /* 0x0001140001197983 */ /* 0x000ea40000300800 */
[----:B------:R-:W2:Y:S01]  /*27e50*/  LDL.LU R26, [R1+0x118] ;  /* 0x00011800011a7983 */ /* 0x000ea20000300800 */
[C---:B---3--:R-:W-:Y:S01]  /*27e60*/  HMMA.16816.F32.BF16 R20, R4.reuse, R22, R16 ;  /* 0x000000160414723c */ /* 0x048fe20000041810 */
[----:B------:R-:W2:Y:S11]  /*27e70*/  LDL.LU.64 R18, [R1+0x1258] ;  /* 0x0012580001127983 */ /* 0x000eb60000300a00 */
[----:B------:R-:W-:Y:S11]  /*27e80*/  @!UPT UIADD3 URZ, URZ, URZ, URZ ;  /* 0x0000003f3f3ff290 */ /* 0x000ff6000fffe03f */
[----:B------:R-:W-:Y:S01]  /*27e90*/  @!UPT UIADD3 URZ, URZ, URZ, URZ ;  /* 0x0000003f3f3ff290 */ /* 0x000fe2000fffe03f */
[----:B------:R-:W-:Y:S02]  /*27ea0*/  IMAD.MOV.U32 R28, RZ, RZ, R22 ;  /* 0x000000ffff1c7224 */ /* 0x000fe400078e0016 */
[----:B------:R-:W-:Y:S02]  /*27eb0*/  IMAD.MOV.U32 R15, RZ, RZ, R23 ;  /* 0x000000ffff0f7224 */ /* 0x000fe400078e0017 */
[----:B------:R-:W-:Y:S02]  /*27ec0*/  IMAD.MOV.U32 R22, RZ, RZ, R9 ;  /* 0x000000ffff167224 */ /* 0x000fe400078e0009 */
[----:B------:R-:W-:Y:S01]  /*27ed0*/  IMAD.MOV.U32 R23, RZ, RZ, R8 ;  /* 0x000000ffff177224 */ /* 0x000fe200078e0008 */
[----:B------:R-:W-:Y:S04]  /*27ee0*/  STL.64 [R1+0x190], R20 ;  /* 0x0001901401007387 */ /* 0x000fe80000100a00 */
[----:B------:R0:W-:Y:S04]  /*27ef0*/  STL.64 [R1+0x1248], R22 ;  /* 0x0012481601007387 */ /* 0x0001e80000100a00 */
[----:B0-----:R-:W3:Y:S01]  /*27f00*/  LDL.LU R22, [R1+0x268] ;  /* 0x0002680001167983 */ /* 0x001ee20000300800 */
[----:B------:R-:W-:Y:S01]  /*27f10*/  IMAD.MOV.U32 R23, RZ, RZ, R12 ;  /* 0x000000ffff177224 */ /* 0x000fe200078e000c */
[----:B--2---:R-:W-:Y:S04]  /*27f20*/  HMMA.16816.F32.BF16 R24, R4, R18, R24 ;  /* 0x000000120418723c */ /* 0x004fe80000041818 */
[----:B---3--:R0:W-:Y:S04]  /*27f30*/  STL.64 [R1+0x1250], R22 ;  /* 0x0012501601007387 */ /* 0x0081e80000100a00 */
[----:B0-----:R-:W2:Y:S01]  /*27f40*/  LDL.LU R22, [R1+0x248] ;  /* 0x0002480001167983 */ /* 0x001ea20000300800 */
[----:B------:R-:W2:Y:S02]  /*27f50*/  LDL.LU R23, [R1+0x24c] ;  /* 0x00024c0001177983 */ /* 0x000ea40000300800 */
[----:B------:R0:W-:Y:S02]  /*27f60*/  STL [R1+0x116c], R15 ;  /* 0x00116c0f01007387 */ /* 0x0001e40000100800 */
[----:B------:R-:W2:Y:S01]  /*27f70*/  LDL.LU R12, [R1+0xf0] ;  /* 0x0000f000010c7983 */ /* 0x000ea20000300800 */
[----:B------:R-:W2:Y:S01]  /*27f80*/  LDL.LU R13, [R1+0xf4] ;  /* 0x0000f400010d7983 */ /* 0x000ea20000300800 */
[----:B------:R-:W2:Y:S03]  /*27f90*/  LDL.LU R14, [R1+0xf8] ;  /* 0x0000f800010e7983 */ /* 0x000ea60000300800 */
[----:B0-----:R-:W2:Y:S01]  /*27fa0*/  LDL.LU R15, [R1+0xfc] ;  /* 0x0000fc00010f7983 */ /* 0x001ea20000300800 */
[----:B------:R-:W-:Y:S05]  /*27fb0*/  STL [R1+0x1168], R28 ;  /* 0x0011681c01007387 */ /* 0x000fea0000100800 */
[----:B------:R-:W-:-:S02]  /*27fc0*/  IMAD.MOV.U32 R16, RZ, RZ, R24 ;  /* 0x000000ffff107224 */ /* 0x000fc400078e0018 */
[----:B------:R-:W-:Y:S01]  /*27fd0*/  IMAD.MOV.U32 R17, RZ, RZ, R25 ;  /* 0x000000ffff117224 */ /* 0x000fe200078e0019 */
[----:B------:R-:W3:Y:S01]  /*27fe0*/  LDL R9, [R1+0x308] ;  /* 0x0003080001097983 */ /* 0x000ee20000100800 */
[----:B------:R-:W4:Y:S02]  /*27ff0*/  LDL.LU.64 R24, [R1+0x50] ;  /* 0x0000500001187983 */ /* 0x000f240000300a00 */
[----:B------:R-:W-:Y:S02]  /*28000*/  IMAD.MOV.U32 R19, RZ, RZ, R27 ;  /* 0x000000ffff137224 */ /* 0x000fe400078e001b */
[----:B------:R-:W-:Y:S01]  /*28010*/  IMAD.MOV.U32 R18, RZ, RZ, R26 ;  /* 0x000000ffff127224 */ /* 0x000fe200078e001a */
[----:B--2---:R-:W-:Y:S01]  /*28020*/  HMMA.16816.F32.BF16 R20, R4, R22, R12 ;  /* 0x000000160414723c */ /* 0x004fe2000004180c */
[----:B----4-:R0:W-:Y:S04]  /*28030*/  STL.64 [R1+0x1240], R24 ;  /* 0x0012401801007387 */ /* 0x0101e80000100a00 */
[----:B0-----:R-:W2:Y:S01]  /*28040*/  LDL.LU R24, [R1+0xb0] ;  /* 0x0000b00001187983 */ /* 0x001ea20000300800 */
[----:B------:R-:W2:Y:S02]  /*28050*/  LDL.LU R25, [R1+0xb4] ;  /* 0x0000b40001197983 */ /* 0x000ea40000300800 */
[----:B------:R-:W2:Y:S02]  /*28060*/  LDL.LU R26, [R1+0xb8] ;  /* 0x0000b800011a7983 */ /* 0x000ea40000300800 */
[----:B------:R-:W2:Y:S01]  /*28070*/  LDL.LU R27, [R1+0xbc] ;  /* 0x0000bc00011b7983 */ /* 0x000ea20000300800 */
[----:B------:R-:W-:Y:S01]  /*28080*/  STL [R1+0x117c], R19 ;  /* 0x00117c1301007387 */ /* 0x000fe20000100800 */
[----:B------:R-:W-:Y:S02]  /*28090*/  STL [R1+0x1178], R18 ;  /* 0x0011781201007387 */ /* 0x000fe40000100800 */
[----:B------:R-:W-:Y:S02]  /*280a0*/  STL [R1+0x1174], R17 ;  /* 0x0011741101007387 */ /* 0x000fe40000100800 */
[----:B------:R0:W-:Y:S08]  /*280b0*/  STL [R1+0x1170], R16 ;  /* 0x0011701001007387 */ /* 0x0001f00000100800 */
[----:B------:R-:W-:-:S02]  /*280c0*/  IMAD.MOV.U32 R28, RZ, RZ, R23 ;  /* 0x000000ffff1c7224 */ /* 0x000fc400078e0017 */
[----:B------:R-:W-:Y:S01]  /*280d0*/  IMAD.MOV.U32 R15, RZ, RZ, R22 ;  /* 0x000000ffff0f7224 */ /* 0x000fe200078e0016 */
[----:B0-----:R-:W4:Y:S01]  /*280e0*/  LDL.LU R16, [R1+0xc0] ;  /* 0x0000c00001107983 */ /* 0x001f220000300800 */
[----:B------:R-:W4:Y:S02]  /*280f0*/  LDL.LU R17, [R1+0xc4] ;  /* 0x0000c40001117983 */ /* 0x000f240000300800 */
[----:B------:R-:W4:Y:S02]  /*28100*/  LDL.LU R18, [R1+0xc8] ;  /* 0x0000c80001127983 */ /* 0x000f240000300800 */
[----:B------:R-:W4:Y:S01]  /*28110*/  LDL.LU R19, [R1+0xcc] ;  /* 0x0000cc0001137983 */ /* 0x000f220000300800 */
[----:B------:R-:W-:Y:S01]  /*28120*/  STL.64 [R1+0x170], R20 ;  /* 0x0001701401007387 */ /* 0x000fe20000100a00 */
[----:B------:R-:W2:Y:S02]  /*28130*/  LDL.LU.64 R22, [R1+0x1250] ;  /* 0x0012500001167983 */ /* 0x000ea40000300a00 */
[----:B------:R-:W-:Y:S02]  /*28140*/  STL [R1+0x1184], R28 ;  /* 0x0011841c01007387 */ /* 0x000fe40000100800 */
[----:B------:R0:W-:Y:S01]  /*28150*/  STL [R1+0x1180], R15 ;  /* 0x0011800f01007387 */ /* 0x0001e20000100800 */
[----:B------:R-:W2:Y:S01]  /*28160*/  LDL.LU R12, [R1+0xe0] ;  /* 0x0000e000010c7983 */ /* 0x000ea20000300800 */
[----:B------:R-:W2:Y:S02]  /*28170*/  LDL.LU R13, [R1+0xe4] ;  /* 0x0000e400010d7983 */ /* 0x000ea40000300800 */
[----:B------:R-:W2:Y:S01]  /*28180*/  LDL.LU R14, [R1+0xe8] ;  /* 0x0000e800010e7983 */ /* 0x000ea20000300800 */
[----:B0-----:R-:W2:Y:S02]  /*28190*/  LDL.LU R15, [R1+0xec] ;  /* 0x0000ec00010f7983 */ /* 0x001ea40000300800 */
[----:B--2---:R-:W-:Y:S11]  /*281a0*/  HMMA.16816.F32.BF16 R20, R4, R22, R12 ;  /* 0x000000160414723c */ /* 0x004ff6000004180c */
[----:B------:R-:W-:Y:S11]  /*281b0*/  @!UPT UIADD3 URZ, URZ, URZ, URZ ;  /* 0x0000003f3f3ff290 */ /* 0x000ff6000fffe03f */
[----:B------:R-:W-:Y:S01]  /*281c0*/  @!UPT UIADD3 URZ, URZ, URZ, URZ ;  /* 0x0000003f3f3ff290 */ /* 0x000fe2000fffe03f */
[----:B------:R-:W-:Y:S01]  /*281d0*/  STL [R1+0x160], R20 ;  /* 0x0001601401007387 */ /* 0x000fe20000100800 */
[----:B------:R-:W-:Y:S02]  /*281e0*/  IMAD.MOV.U32 R29, RZ, RZ, R22 ;  /* 0x000000ffff1d7224 */ /* 0x000fe400078e0016 */
[----:B------:R-:W-:Y:S02]  /*281f0*/  IMAD.MOV.U32 R13, RZ, RZ, R23 ;  /* 0x000000ffff0d7224 */ /* 0x000fe400078e0017 */
[----:B------:R-:W4:Y:S01]  /*28200*/  LDL.LU.64 R22, [R1+0x1248] ;  /* 0x0012480001167983 */ /* 0x000f220000300a00 */
[----:B------:R-:W-:-:S05]  /*28210*/  IMAD.MOV.U32 R14, RZ, RZ, R21 ;  /* 0x000000ffff0e7224 */ /* 0x000fca00078e0015 */
[----:B------:R-:W-:Y:S01]  /*28220*/  STL [R1+0x1228], R14 ;  /* 0x0012280e01007387 */ /* 0x000fe20000100800 */
[----:B------:R0:W-:Y:S02]  /*28230*/  STL [R1+0x1224], R13 ;  /* 0x0012240d01007387 */ /* 0x0001e40000100800 */
[----:B------:R-:W2:Y:S01]  /*28240*/  LDL.LU R12, [R1+0xa0] ;  /* 0x0000a000010c7983 */ /* 0x000ea20000300800 */
[----:B0-----:R-:W2:Y:S01]  /*28250*/  LDL.LU R13, [R1+0xa4] ;  /* 0x0000a400010d7983 */ /* 0x001ea20000300800 */
[----:B------:R-:W2:Y:S02]  /*28260*/  LDL.LU R14, [R1+0xa8] ;  /* 0x0000a800010e7983 */ /* 0x000ea40000300800 */
[----:B------:R-:W2:Y:S01]  /*28270*/  LDL.LU R15, [R1+0xac] ;  /* 0x0000ac00010f7983 */ /* 0x000ea20000300800 */
[C---:B----4-:R-:W-:Y:S11]  /*28280*/  HMMA.16816.F32.BF16 R20, R4.reuse, R22, R16 ;  /* 0x000000160414723c */ /* 0x050ff60000041810 */
[----:B------:R-:W-:Y:S11]  /*28290*/  @!UPT UIADD3 URZ, URZ, URZ, URZ ;  /* 0x0000003f3f3ff290 */ /* 0x000ff6000fffe03f */
[----:B------:R-:W-:Y:S02]  /*282a0*/  @!UPT UIADD3 URZ, URZ, URZ, URZ ;  /* 0x0000003f3f3ff290 */ /* 0x000fe4000fffe03f */
[----:B------:R-:W-:Y:S02]  /*282b0*/  IMAD.MOV.U32 R19, RZ, RZ, R20 ;  /* 0x000000ffff137224 */ /* 0x000fe400078e0014 */
[----:B------:R-:W-:Y:S02]  /*282c0*/  IMAD.MOV.U32 R18, RZ, RZ, R21 ;  /* 0x000000ffff127224 */ /* 0x000fe400078e0015 */
[----:B------:R-:W-:Y:S02]  /*282d0*/  IMAD.MOV.U32 R17, RZ, RZ, R22 ;  /* 0x000000ffff117224 */ /* 0x000fe400078e0016 */
[----:B------:R-:W-:Y:S02]  /*282e0*/  IMAD.MOV.U32 R16, RZ, RZ, R23 ;  /* 0x000000ffff107224 */ /* 0x000fe400078e0017 */
[----:B---3--:R-:W0:Y:S04]  /*282f0*/  LDSM.16.MT88.4 R20, [R9+0x9c00] ;  /* 0x009c00000914783b */ /* 0x008e280000004200 */
[----:B------:R-:W-:Y:S01]  /*28300*/  STL [R1+0x1190], R17 ;  /* 0x0011901101007387 */ /* 0x000fe20000100800 */
[----:B------:R-:W-:Y:S02]  /*28310*/  STL [R1+0x118c], R18 ;  /* 0x00118c1201007387 */ /* 0x000fe40000100800 */
[----:B------:R-:W-:Y:S01]  /*28320*/  STL [R1+0x1188], R19 ;  /* 0x0011881301007387 */ /* 0x000fe20000100800 */
[----:B------:R-:W-:Y:S01]  /*28330*/  HMMA.16816.F32.BF16 R4, R4, R10, R24 ;  /* 0x0000000a0404723c */ /* 0x000fe20000041818 */
[----:B0-----:R-:W-:Y:S01]  /*28340*/  STL [R1+0x10cc], R20 ;  /* 0x0010cc1401007387 */ /* 0x001fe20000100800 */
[----:B------:R0:W-:Y:S02]  /*28350*/  STL [R1+0x10c8], R21 ;  /* 0x0010c81501007387 */ /* 0x0001e40000100800 */
[----:B------:R-:W-:Y:S02]  /*28360*/  STL [R1+0x10c4], R22 ;  /* 0x0010c41601007387 */ /* 0x000fe40000100800 */
[----:B------:R-:W-:Y:S01]  /*28370*/  STL [R1+0x10c0], R23 ;  /* 0x0010c01701007387 */ /* 0x000fe20000100800 */
[----:B0-----:R-:W3:Y:S01]  /*28380*/  LDL.LU.64 R20, [R1+0x40] ;  /* 0x0000400001147983 */ /* 0x001ee20000300a00 */
[----:B------:R-:W2:Y:S02]  /*28390*/  LDL.LU.64 R24, [R1+0x1240] ;  /* 0x0012400001187983 */ /* 0x000ea40000300a00 */
[----:B------:R-:W4:Y:S02]  /*283a0*/  LDL.LU.64 R10, [R1+0x1238] ;  /* 0x00123800010a7983 */ /* 0x000f240000300a00 */
[----:B------:R-:W2:Y:S11]  /*283b0*/  LDL.LU.64 R8, [R1+0x1230] ;  /* 0x0012300001087983 */ /* 0x000eb60000300a00 */
[----:B------:R-:W-:Y:S01]  /*283c0*/  STL.64 [R1+0x140], R4 ;  /* 0x0001400401007387 */ /* 0x000fe20000100a00 */
[----:B------:R-:W-:Y:S03]  /*283d0*/  STL.64 [R1+0x148], R6 ;  /* 0x0001480601007387 */ /* 0x000fe60000100a00 */
[----:B----4-:R0:W1:Y:S04]  /*283e0*/  LDSM.16.MT88.4 R4, [R11+0x9c00] ;  /* 0x009c00000b04783b */ /* 0x0100680000004200 */
[----:B0-----:R-:W2:Y:S04]  /*283f0*/  LDL.LU R11, [R1+0x122c] ;  /* 0x00122c00010b7983 */ /* 0x001ea80000300800 */
[----:B-1----:R-:W-:Y:S01]  /*28400*/  STL.64 [R1+0x1010], R6 ;  /* 0x0010100601007387 */ /* 0x002fe20000100a00 */
        /* <DEDUP_REMOVED lines=8> */
[----:B------:R-:W-:Y:S01]  /*28490*/  STL.64 [R1+0x130], R12 ;  /* 0x0001300c01007387 */ /* 0x000fe20000100a00 */
[----:B------:R0:W-:Y:S03]  /*284a0*/  STL.64 [R1+0x138], R14 ;  /* 0x0001380e01007387 */ /* 0x0001e60000100a00 */
[----:B0-----:R-:W2:Y:S01]  /*284b0*/  LDL.LU R14, [R1+0x1228] ;  /* 0x00122800010e7983 */ /* 0x001ea20000300800 */
[----:B------:R-:W4:Y:S01]  /*284c0*/  LDL.LU R13, [R1+0x1224] ;  /* 0x00122400010d7983 */ /* 0x000f220000300800 */
[----:B---3--:R-:W-:Y:S01]  /*284d0*/  HMMA.16816.F32.BF16 R4, R8, R20, R4 ;  /* 0x000000140804723c */ /* 0x008fe20000041804 */
[----:B------:R-:W-:Y:S02]  /*284e0*/  IMAD.MOV.U32 R18, RZ, RZ, R24 ;  /* 0x000000ffff127224 */ /* 0x000fe400078e0018 */
[----:B------:R-:W-:Y:S01]  /*284f0*/  IMAD.MOV.U32 R19, RZ, RZ, R25 ;  /* 0x000000ffff137224 */ /* 0x000fe200078e0019 */
[----:B------:R-:W3:Y:S01]  /*28500*/  LDL.LU R24, [R1+0x80] ;  /* 0x0000800001187983 */ /* 0x000ee20000300800 */
[----:B------:R-:W3:Y:S02]  /*28510*/  LDL.LU R25, [R1+0x84] ;  /* 0x0000840001197983 */ /* 0x000ee40000300800 */
[----:B------:R-:W3:Y:S02]  /*28520*/  LDL.LU R26, [R1+0x88] ;  /* 0x00008800011a7983 */ /* 0x000ee40000300800 */
[----:B------:R-:W3:Y:S02]  /*28530*/  LDL.LU R27, [R1+0x8c] ;  /* 0x00008c00011b7983 */ /* 0x000ee40000300800 */
[----:B------:R-:W-:Y:S01]  /*28540*/  IMAD.MOV.U32 R28, RZ, RZ, R20 ;  /* 0x000000ffff1c7224 */ /* 0x000fe200078e0014 */
[----:B------:R-:W-:Y:S01]  /*28550*/  STL.64 [R1+0x1208], R18 ;  /* 0x0012081201007387 */ /* 0x000fe20000100a00 */
[----:B------:R0:W-:Y:S02]  /*28560*/  STL [R1+0x1200], R16 ;  /* 0x0012001001007387 */ /* 0x0001e40000100800 */
[----:B------:R-:W-:Y:S01]  /*28570*/  IMAD.MOV.U32 R15, RZ, RZ, R21 ;  /* 0x000000ffff0f7224 */ /* 0x000fe200078e0015 */
[----:B0-----:R-:W3:Y:S08]  /*28580*/  LDL.LU.64 R16, [R1+0x30] ;  /* 0x0000300001107983 */ /* 0x001ef00000300a00 */
[----:B------:R-:W-:Y:S01]  /*28590*/  IMAD.MOV.U32 R20, RZ, RZ, R7 ;  /* 0x000000ffff147224 */ /* 0x000fe200078e0007 */
[----:B------:R-:W-:Y:S01]  /*285a0*/  STL.64 [R1+0x120], R4 ;  /* 0x0001200401007387 */ /* 0x000fe20000100a00 */
[----:B------:R-:W-:Y:S03]  /*285b0*/  STL [R1+0x128], R6 ;  /* 0x0001280601007387 */ /* 0x000fe60000100800 */
[----:B------:R0:W-:Y:S04]  /*285c0*/  STL [R1+0x11f0], R20 ;  /* 0x0011f01401007387 */ /* 0x0001e80000100800 */
[----:B0-----:R-:W3:Y:S01]  /*285d0*/  LDL.LU R20, [R1+0x70] ;  /* 0x0000700001147983 */ /* 0x001ee20000300800 */
[----:B------:R-:W3:Y:S02]  /*285e0*/  LDL.LU R21, [R1+0x74] ;  /* 0x0000740001157983 */ /* 0x000ee40000300800 */
[----:B------:R-:W3:Y:S02]  /*285f0*/  LDL.LU R22, [R1+0x78] ;  /* 0x0000780001167983 */ /* 0x000ee40000300800 */
[----:B------:R-:W3:Y:S01]  /*28600*/  LDL.LU R23, [R1+0x7c] ;  /* 0x00007c0001177983 */ /* 0x000ee20000300800 */
[----:B--2---:R-:W-:Y:S01]  /*28610*/  STL.64 [R1+0x11e8], R14 ;  /* 0x0011e80e01007387 */ /* 0x004fe20000100a00 */
[----:B----4-:R0:W-:Y:S03]  /*28620*/  STL [R1+0x11e0], R13 ;  /* 0x0011e00d01007387 */ /* 0x0101e60000100800 */
[----:B0-----:R-:W2:Y:S01]  /*28630*/  LDL.LU.64 R12, [R1+0x10] ;  /* 0x00001000010c7983 */ /* 0x001ea20000300a00 */
[----:B------:R-:W-:-:S03]  /*28640*/  IMAD.MOV.U32 R7, RZ, RZ, R0 ;  /* 0x000000ffff077224 */ /* 0x000fc600078e0000 */
[----:B--2---:R0:W-:Y:S04]  /*28650*/  STL.64 [R1+0x11f8], R12 ;  /* 0x0011f80c01007387 */ /* 0x0041e80000100a00 */
[----:B0-----:R-:W2:Y:S01]  /*28660*/  LDL.LU.64 R12, [R1+0x20] ;  /* 0x00002000010c7983 */ /* 0x001ea20000300a00 */
[----:B------:R-:W4:Y:S02]  /*28670*/  LDL.LU R4, [R1+0x1c0] ;  /* 0x0001c00001047983 */ /* 0x000f240000300800 */
[----:B------:R-:W4:Y:S02]  /*28680*/  LDL.LU R5, [R1+0x1c4] ;  /* 0x0001c40001057983 */ /* 0x000f240000300800 */
[----:B------:R-:W2:Y:S01]  /*28690*/  LDL.LU R6, [R1+0x1c8] ;  /* 0x0001c80001067983 */ /* 0x000ea20000300800 */
[----:B---3--:R-:W-:Y:S01]  /*286a0*/  HMMA.16816.F32.BF16 R24, R8, R16, R24 ;  /* 0x000000100818723c */ /* 0x008fe20000041818 */
[----:B--2---:R-:W-:Y:S01]  /*286b0*/  STL.64 [R1+0x11a0], R6 ;  /* 0x0011a00601007387 */ /* 0x004fe20000100a00 */
[----:B----4-:R0:W-:Y:S02]  /*286c0*/  STL.64 [R1+0x1198], R4 ;  /* 0x0011980401007387 */ /* 0x0101e40000100a00 */
[----:B0-----:R-:W-:-:S02]  /*286d0*/  IMAD.MOV.U32 R4, RZ, RZ, R2 ;  /* 0x000000ffff047224 */ /* 0x001fc400078e0002 */
[----:B------:R-:W-:Y:S01]  /*286e0*/  IMAD.MOV.U32 R5, RZ, RZ, R3 ;  /* 0x000000ffff057224 */ /* 0x000fe200078e0003 */
[----:B------:R-:W2:Y:S01]  /*286f0*/  LDL.LU R2, [R1+0x1220] ;  /* 0x0012200001027983 */ /* 0x000ea20000300800 */
[----:B------:R-:W3:Y:S02]  /*28700*/  LDL.LU R3, [R1+0x121c] ;  /* 0x00121c0001037983 */ /* 0x000ee40000300800 */
[----:B------:R-:W4:Y:S02]  /*28710*/  LDL.LU R6, [R1+0xd8] ;  /* 0x0000d80001067983 */ /* 0x000f240000300800 */
[----:B------:R-:W4:Y:S02]  /*28720*/  LDL.LU R7, [R1+0xdc] ;  /* 0x0000dc0001077983 */ /* 0x000f240000300800 */
[----:B----4-:R-:W-:Y:S01]  /*28730*/  STL.64 [R1+0x11d8], R6 ;  /* 0x0011d80601007387 */ /* 0x010fe20000100a00 */
[----:B------:R0:W-:Y:S03]  /*28740*/  STL.64 [R1+0x11d0], R4 ;  /* 0x0011d00401007387 */ /* 0x0001e60000100a00 */
[----:B0-----:R-:W4:Y:S01]  /*28750*/  LDL.LU R4, [R1+0x60] ;  /* 0x0000600001047983 */ /* 0x001f220000300800 */
[----:B------:R-:W4:Y:S04]  /*28760*/  LDL.LU R5, [R1+0x64] ;  /* 0x0000640001057983 */ /* 0x000f280000300800 */
[----:B------:R-:W-:Y:S02]  /*28770*/  STL.64 [R1+0x110], R24 ;  /* 0x0001101801007387 */ /* 0x000fe40000100a00 */
[----:B------:R0:W-:Y:S02]  /*28780*/  STL.64 [R1+0x118], R26 ;  /* 0x0001181a01007387 */ /* 0x0001e40000100a00 */
[----:B0-----:R-:W2:Y:S01]  /*28790*/  LDL.LU R27, [R1+0x1218] ;  /* 0x00121800011b7983 */ /* 0x001ea20000300800 */
[----:B------:R-:W3:Y:S02]  /*287a0*/  LDL.LU.64 R24, [R1+0x1210] ;  /* 0x0012100001187983 */ /* 0x000ee40000300a00 */
[----:B------:R-:W-:-:S02]  /*287b0*/  IMAD.MOV.U32 R26, RZ, RZ, R16 ;  /* 0x000000ffff1a7224 */ /* 0x000fc400078e0010 */
[----:B------:R-:W4:Y:S01]  /*287c0*/  LDL.LU.64 R18, [R1+0x1208] ;  /* 0x0012080001127983 */ /* 0x000f220000300a00 */
[----:B------:R-:W4:Y:S01]  /*287d0*/  LDL.LU R16, [R1+0x1200] ;  /* 0x0012000001107983 */ /* 0x000f220000300800 */
[----:B------:R-:W-:Y:S03]  /*287e0*/  HMMA.16816.F32.BF16 R20, R8, R12, R20 ;  /* 0x0000000c0814723c */ /* 0x000fe60000041814 */
[----:B--2---:R0:W-:Y:S01]  /*287f0*/  STL.64 [R1+0x11b0], R26 ;  /* 0x0011b01a01007387 */ /* 0x0041e20000100a00 */
[----:B---3--:R1:W-:Y:S02]  /*28800*/  STL.64 [R1+0x11a8], R24 ;  /* 0x0011a81801007387 */ /* 0x0083e40000100a00 */
[----:B0-----:R-:W-:Y:S01]  /*28810*/  IMAD.MOV.U32 R27, RZ, RZ, R12 ;  /* 0x000000ffff1b7224 */ /* 0x001fe200078e000c */
[----:B-1----:R-:W2:Y:S01]  /*28820*/  LDL.LU.64 R24, [R1] ;  /* 0x0000000001187983 */ /* 0x002ea20000300a00 */
[----:B------:R-:W-:-:S02]  /*28830*/  IMAD.MOV.U32 R26, RZ, RZ, R13 ;  /* 0x000000ffff1a7224 */ /* 0x000fc400078e000d */
[----:B------:R-:W4:Y:S11]  /*28840*/  LDL.LU.64 R12, [R1+0x11f8] ;  /* 0x0011f800010c7983 */ /* 0x000f360000300a00 */
[----:B------:R-:W-:Y:S02]  /*28850*/  @!UPT UIADD3 URZ, URZ, URZ, URZ ;  /* 0x0000003f3f3ff290 */ /* 0x000fe4000fffe03f */
[----:B------:R0:W-:Y:S02]  /*28860*/  STL.64 [R1+0x100], R20 ;  /* 0x0001001401007387 */ /* 0x0001e40000100a00 */
[----:B0-----:R-:W3:Y:S01]  /*28870*/  LDL.LU R20, [R1+0x11f0] ;  /* 0x0011f00001147983 */ /* 0x001ee20000300800 */
[----:B------:R-:W-:Y:S02]  /*28880*/  IMAD.MOV.U32 R6, RZ, RZ, R3 ;  /* 0x000000ffff067224 */ /* 0x000fe400078e0003 */
[----:B------:R-:W-:Y:S02]  /*28890*/  IMAD.MOV.U32 R7, RZ, RZ, R2 ;  /* 0x000000ffff077224 */ /* 0x000fe400078e0002 */
[----:B------:R-:W-:Y:S02]  /*288a0*/  IMAD.MOV.U32 R3, RZ, RZ, R22 ;  /* 0x000000ffff037224 */ /* 0x000fe400078e0016 */
[----:B------:R-:W-:Y:S01]  /*288b0*/  IMAD.MOV.U32 R2, RZ, RZ, R23 ;  /* 0x000000ffff027224 */ /* 0x000fe200078e0017 */
[----:B------:R-:W2:Y:S02]  /*288c0*/  LDL.LU.64 R14, [R1+0x11e8] ;  /* 0x0011e800010e7983 */ /* 0x000ea40000300a00 */
[----:B----4-:R-:W-:Y:S01]  /*288d0*/  HMMA.16816.F32.BF16 R4, R8, R12, R4 ;  /* 0x0000000c0804723c */ /* 0x010fe20000041804 */
[----:B------:R-:W-:-:S06]  /*288e0*/  IMAD.MOV.U32 R0, RZ, RZ, R12 ;  /* 0x000000ffff007224 */ /* 0x000fcc00078e000c */
[----:B------:R-:W-:Y:S02]  /*288f0*/  IMAD.MOV.U32 R12, RZ, RZ, R13 ;  /* 0x000000ffff0c7224 */ /* 0x000fe400078e000d */
[----:B------:R-:W4:Y:S11]  /*28900*/  LDL.LU R13, [R1+0x11e0] ;  /* 0x0011e000010d7983 */ /* 0x000f360000300800 */
[----:B------:R-:W-:Y:S04]  /*28910*/  @!UPT UIADD3 URZ, URZ, URZ, URZ ;  /* 0x0000003f3f3ff290 */ /* 0x000fe8000fffe03f */
[----:B------:R-:W-:Y:S02]  /*28920*/  IMAD.MOV.U32 R22, RZ, RZ, R5 ;  /* 0x000000ffff167224 */ /* 0x000fe400078e0005 */
[----:B------:R-:W-:Y:S02]  /*28930*/  IMAD.MOV.U32 R23, RZ, RZ, R6 ;  /* 0x000000ffff177224 */ /* 0x000fe400078e0006 */
[----:B------:R-:W-:Y:S01]  /*28940*/  IMAD.MOV.U32 R21, RZ, RZ, R4 ;  /* 0x000000ffff157224 */ /* 0x000fe200078e0004 */
[----:B------:R0:W-:Y:S04]  /*28950*/  STL [R1+0xfc], R7 ;  /* 0x0000fc0701007387 */ /* 0x0001e80000100800 */
[----:B0-----:R-:W4:Y:S01]  /*28960*/  LDL.LU.64 R6, [R1+0x11d8] ;  /* 0x0011d80001067983 */ /* 0x001f220000300a00 */
[----:B------:R-:W4:Y:S02]  /*28970*/  LDL.LU.64 R4, [R1+0x11d0] ;  /* 0x0011d00001047983 */ /* 0x000f240000300a00 */
[----:B------:R-:W-:Y:S02]  /*28980*/  STL.64 [R1+0x10d8], R22 ;  /* 0x0010d81601007387 */ /* 0x000fe40000100a00 */
[----:B---3--:R0:W-:Y:S02]  /*28990*/  STL.64 [R1+0x10d0], R20 ;  /* 0x0010d01401007387 */ /* 0x0081e40000100a00 */
[----:B0-----:R-:W3:Y:S01]  /*289a0*/  LDL.LU R20, [R1+0x160] ;  /* 0x0001600001147983 */ /* 0x001ee20000300800 */
[----:B------:R-:W-:-:S02]  /*289b0*/  IMAD.MOV.U32 R22, RZ, RZ, R29 ;  /* 0x000000ffff167224 */ /* 0x000fc400078e001d */
[----:B--2---:R-:W-:Y:S02]  /*289c0*/  IMAD.MOV.U32 R21, RZ, RZ, R14 ;  /* 0x000000ffff157224 */ /* 0x004fe400078e000e */
[----:B------:R-:W2:Y:S01]  /*289d0*/  LDL.LU R14, [R1+0x11cc] ;  /* 0x0011cc00010e7983 */ /* 0x000ea20000300800 */
[----:B------:R-:W2:Y:S02]  /*289e0*/  LDL.LU R29, [R1+0x11c8] ;  /* 0x0011c800011d7983 */ /* 0x000ea40000300800 */
[----:B----4-:R-:W-:Y:S02]  /*289f0*/  IMAD.MOV.U32 R23, RZ, RZ, R13 ;  /* 0x000000ffff177224 */ /* 0x010fe400078e000d */
[----:B------:R-:W4:Y:S03]  /*28a00*/  LDL.LU R13, [R1+0x11c4] ;  /* 0x0011c400010d7983 */ /* 0x000f260000300800 */
[----:B------:R-:W-:Y:S01]  /*28a10*/  STL.64 [R1+0x10e8], R22 ;  /* 0x0010e81601007387 */ /* 0x000fe20000100a00 */
[----:B---3--:R0:W-:Y:S02]  /*28a20*/  STL.64 [R1+0x10e0], R20 ;  /* 0x0010e01401007387 */ /* 0x0081e40000100a00 */
[----:B0-----:R-:W-:-:S02]  /*28a30*/  IMAD.MOV.U32 R20, RZ, RZ, R0 ;  /* 0x000000ffff147224 */ /* 0x001fc400078e0000 */
[----:B------:R-:W3:Y:S01]  /*28a40*/  LDL.LU R0, [R1+0x11c0] ;  /* 0x0011c00001007983 */ /* 0x000ee20000300800 */
[----:B------:R-:W-:Y:S02]  /*28a50*/  IMAD.MOV.U32 R21, RZ, RZ, R12 ;  /* 0x000000ffff157224 */ /* 0x000fe400078e000c */
[----:B------:R-:W3:Y:S03]  /*28a60*/  LDL.LU R12, [R1+0x11bc] ;  /* 0x0011bc00010c7983 */ /* 0x000ee60000300800 */
[----:B------:R0:W-:Y:S01]  /*28a70*/  STL.64 [R1+0x1100], R20 ;  /* 0x0011001401007387 */ /* 0x0001e20000100a00 */
[----:B--2---:R-:W-:Y:S01]  /*28a80*/  IMAD.MOV.U32 R22, RZ, RZ, R14 ;  /* 0x000000ffff167224 */ /* 0x004fe200078e000e */
[----:B------:R-:W-:Y:S01]  /*28a90*/  HMMA.16816.F32.BF16 R4, R8, R24, R4 ;  /* 0x000000180804723c */ /* 0x000fe20000041804 */
[----:B------:R-:W-:Y:S02]  /*28aa0*/  IMAD.MOV.U32 R14, RZ, RZ, R24 ;  /* 0x000000ffff0e7224 */ /* 0x000fe400078e0018 */
[----:B0-----:R-:W-:-:S02]  /*28ab0*/  IMAD.MOV.U32 R20, RZ, RZ, R27 ;  /* 0x000000ffff147224 */ /* 0x001fc400078e001b */
[----:B------:R-:W-:-:S05]  /*28ac0*/  IMAD.MOV.U32 R21, RZ, RZ, R26 ;  /* 0x000000ffff157224 */ /* 0x000fca00078e001a */
[----:B------:R0:W-:Y:S02]  /*28ad0*/  STL.64 [R1+0x1118], R20 ;  /* 0x0011181401007387 */ /* 0x0001e40000100a00 */
[----:B0-----:R-:W-:Y:S11]  /*28ae0*/  IMAD.MOV.U32 R21, RZ, RZ, R29 ;  /* 0x000000ffff157224 */ /* 0x001ff600078e001d */
[----:B------:R-:W-:Y:S01]  /*28af0*/  @!UPT UIADD3 URZ, URZ, URZ, URZ ;  /* 0x0000003f3f3ff290 */ /* 0x000fe2000fffe03f */
[----:B------:R-:W-:Y:S02]  /*28b00*/  IMAD.MOV.U32 R29, RZ, RZ, R7 ;  /* 0x000000ffff1d7224 */ /* 0x000fe400078e0007 */
[----:B----4-:R-:W-:Y:S02]  /*28b10*/  IMAD.MOV.U32 R20, RZ, RZ, R13 ;  /* 0x000000ffff147224 */ /* 0x010fe400078e000d */
[----:B------:R-:W2:Y:S01]  /*28b20*/  LDL.LU R13, [R1+0x11b8] ;  /* 0x0011b800010d7983 */ /* 0x000ea20000300800 */
[----:B------:R-:W4:Y:S02]  /*28b30*/  LDL.LU.64 R26, [R1+0x11b0] ;  /* 0x0011b000011a7983 */ /* 0x000f240000300a00 */
[----:B---3--:R-:W-:Y:S02]  /*28b40*/  IMAD.MOV.U32 R23, RZ, RZ, R0 ;  /* 0x000000ffff177224 */ /* 0x008fe400078e0000 */
[----:B------:R-:W-:Y:S02]  /*28b50*/  IMAD.MOV.U32 R0, RZ, RZ, R25 ;  /* 0x000000ffff007224 */ /* 0x000fe400078e0019 */
[----:B------:R-:W3:Y:S01]  /*28b60*/  LDL.LU.64 R24, [R1+0x11a8] ;  /* 0x0011a80001187983 */ /* 0x000ee20000300a00 */
[----:B------:R-:W-:Y:S02]  /*28b70*/  STL.64 [R1+0xe0], R4 ;  /* 0x0000e00401007387 */ /* 0x000fe40000100a00 */
[----:B------:R0:W-:Y:S02]  /*28b80*/  STL [R1+0xe8], R6 ;  /* 0x0000e80601007387 */ /* 0x0001e40000100800 */
[----:B0-----:R-:W2:Y:S01]  /*28b90*/  LDL.LU.64 R6, [R1+0x11a0] ;  /* 0x0011a00001067983 */ /* 0x001ea20000300a00 */
[----:B------:R-:W2:Y:S01]  /*28ba0*/  LDL.LU.64 R4, [R1+0x1198] ;  /* 0x0011980001047983 */ /* 0x000ea20000300a00 */
[C---:B---3--:R-:W-:Y:S02]  /*28bb0*/  HMMA.16816.F32.BF16 R20, R8.reuse, R24, R20 ;  /* 0x000000180814723c */ /* 0x048fe40000041814 */
[----:B------:R-:W-:Y:S06]  /*28bc0*/  STL.64 [R1+0x1138], R24 ;  /* 0x0011381801007387 */ /* 0x000fec0000100a00 */
[----:B--2---:R-:W-:Y:S11]  /*28bd0*/  HMMA.16816.F32.BF16 R4, R8, R12, R4 ;  /* 0x0000000c0804723c */ /* 0x004ff60000041804 */
[----:B------:R-:W-:Y:S04]  /*28be0*/  @!UPT UIADD3 URZ, URZ, URZ, URZ ;  /* 0x0000003f3f3ff290 */ /* 0x000fe8000fffe03f */
[----:B------:R4:W-:Y:S01]  /*28bf0*/  STL.64 [R1+0xd0], R20 ;  /* 0x0000d01401007387 */ /* 0x0009e20000100a00 */
[----:B------:R-:W-:Y:S02]  /*28c00*/  STL.64 [R1+0xd8], R22 ;  /* 0x0000d81601007387 */ /* 0x000fe40000100a00 */
[----:B------:R0:W-:Y:S02]  /*28c10*/  STL.64 [R1+0x1140], R12 ;  /* 0x0011400c01007387 */ /* 0x0001e40000100a00 */
[----:B----4-:R-:W-:Y:S02]  /*28c20*/  IMAD.MOV.U32 R20, RZ, RZ, R26 ;  /* 0x000000ffff147224 */ /* 0x010fe400078e001a */
[----:B------:R-:W-:Y:S01]  /*28c30*/  IMAD.MOV.U32 R21, RZ, RZ, R17 ;  /* 0x000000ffff157224 */ /* 0x000fe200078e0011 */
[----:B------:R-:W2:Y:S01]  /*28c40*/  LDL.LU R26, [R1+0x1194] ;  /* 0x00119400011a7983 */ /* 0x000ea20000300800 */
[----:B------:R-:W3:Y:S02]  /*28c50*/  LDL.LU R17, [R1+0x1190] ;  /* 0x0011900001117983 */ /* 0x000ee40000300800 */
[----:B0-----:R-:W-:-:S02]  /*28c60*/  IMAD.MOV.U32 R12, RZ, RZ, R18 ;  /* 0x000000ffff0c7224 */ /* 0x001fc400078e0012 */
[----:B------:R-:W-:Y:S01]  /*28c70*/  IMAD.MOV.U32 R13, RZ, RZ, R19 ;  /* 0x000000ffff0d7224 */ /* 0x000fe200078e0013 */
[----:B------:R-:W4:Y:S01]  /*28c80*/  LDL.LU R18, [R1+0x118c] ;  /* 0x00118c0001127983 */ /* 0x000f220000300800 */
[----:B------:R-:W3:Y:S02]  /*28c90*/  LDL.LU R19, [R1+0x1188] ;  /* 0x0011880001137983 */ /* 0x000ee40000300800 */
[----:B------:R-:W3:Y:S02]  /*28ca0*/  LDL.LU R24, [R1+0x1a0] ;  /* 0x0001a00001187983 */ /* 0x000ee40000300800 */
[----:B------:R-:W3:Y:S02]  /*28cb0*/  LDL.LU R25, [R1+0x1a4] ;  /* 0x0001a40001197983 */ /* 0x000ee40000300800 */
[----:B------:R-:W-:Y:S01]  /*28cc0*/  IMAD.MOV.U32 R11, RZ, RZ, R16 ;  /* 0x000000ffff0b7224 */ /* 0x000fe200078e0010 */
[----:B--2---:R-:W-:Y:S04]  /*28cd0*/  STL.64 [R1+0x1150], R26 ;  /* 0x0011501a01007387 */ /* 0x004fe80000100a00 */
[----:B---3--:R0:W-:Y:S01]  /*28ce0*/  STL.64 [R1+0x1148], R24 ;  /* 0x0011481801007387 */ /* 0x0081e20000100a00 */
[----:B------:R-:W-:-:S02]  /*28cf0*/  IMAD.MOV.U32 R8, RZ, RZ, R19 ;  /* 0x000000ffff087224 */ /* 0x000fc400078e0013 */
[----:B------:R-:W-:Y:S02]  /*28d00*/  IMAD.MOV.U32 R10, RZ, RZ, R17 ;  /* 0x000000ffff0a7224 */ /* 0x000fe400078e0011 */
[----:B----4-:R-:W-:Y:S01]  /*28d10*/  IMAD.MOV.U32 R9, RZ, RZ, R18 ;  /* 0x000000ffff097224 */ /* 0x010fe200078e0012 */
[----:B0-----:R-:W2:Y:S01]  /*28d20*/  LDL.LU R24, [R1+0x1b0] ;  /* 0x0001b00001187983 */ /* 0x001ea20000300800 */
[----:B------:R-:W2:Y:S02]  /*28d30*/  LDL.LU R25, [R1+0x1b4] ;  /* 0x0001b40001197983 */ /* 0x000ea40000300800 */
[----:B------:R-:W2:Y:S02]  /*28d40*/  LDL.LU R26, [R1+0x1b8] ;  /* 0x0001b800011a7983 */ /* 0x000ea40000300800 */
[----:B------:R-:W2:Y:S01]  /*28d50*/  LDL.LU R27, [R1+0x1bc] ;  /* 0x0001bc00011b7983 */ /* 0x000ea20000300800 */
[----:B------:R0:W-:Y:S02]  /*28d60*/  STL.64 [R1+0x1130], R20 ;  /* 0x0011301401007387 */ /* 0x0001e40000100a00 */
[----:B0-----:R-:W-:-:S02]  /*28d70*/  IMAD.MOV.U32 R20, RZ, RZ, R28 ;  /* 0x000000ffff147224 */ /* 0x001fc400078e001c */
[----:B------:R-:W-:Y:S01]  /*28d80*/  IMAD.MOV.U32 R21, RZ, RZ, R15 ;  /* 0x000000ffff157224 */ /* 0x000fe200078e000f */
[----:B------:R-:W3:Y:S01]  /*28d90*/  LDL.LU R28, [R1+0x1184] ;  /* 0x00118400011c7983 */ /* 0x000ee20000300800 */
[----:B------:R-:W4:Y:S02]  /*28da0*/  LDL.LU R15, [R1+0x1180] ;  /* 0x00118000010f7983 */ /* 0x000f240000300800 */
[----:B------:R-:W2:Y:S02]  /*28db0*/  LDL.LU R19, [R1+0x117c] ;  /* 0x00117c0001137983 */ /* 0x000ea40000300800 */
[----:B------:R-:W2:Y:S01]  /*28dc0*/  LDL.LU R18, [R1+0x1178] ;  /* 0x0011780001127983 */ /* 0x000ea20000300800 */
[----:B------:R-:W2:Y:S01]  /*28dd0*/  LDL.LU R17, [R1+0x1174] ;  /* 0x0011740001117983 */ /* 0x000ea20000300800 */
[----:B------:R-:W2:Y:S02]  /*28de0*/  LDL.LU R16, [R1+0x1170] ;  /* 0x0011700001107983 */ /* 0x000ea40000300800 */
[----:B------:R-:W-:Y:S02]  /*28df0*/  STL.64 [R1+0x10f8], R10 ;  /* 0x0010f80a01007387 */ /* 0x000fe40000100a00 */
[----:B------:R0:W-:Y:S02]  /*28e00*/  STL.64 [R1+0x10f0], R8 ;  /* 0x0010f00801007387 */ /* 0x0001e40000100a00 */
[----:B0-----:R-:W2:Y:S01]  /*28e10*/  LDL.LU R8, [R1+0x170] ;  /* 0x0001700001087983 */ /* 0x001ea20000300800 */
[----:B------:R-:W2:Y:S02]  /*28e20*/  LDL.LU R9, [R1+0x174] ;  /* 0x0001740001097983 */ /* 0x000ea40000300800 */
[----:B---3--:R-:W-:-:S02]  /*28e30*/  IMAD.MOV.U32 R11, RZ, RZ, R28 ;  /* 0x000000ffff0b7224 */ /* 0x008fc400078e001c */
[----:B----4-:R-:W-:Y:S02]  /*28e40*/  IMAD.MOV.U32 R10, RZ, RZ, R15 ;  /* 0x000000ffff0a7224 */ /* 0x010fe400078e000f */
[----:B------:R-:W3:Y:S01]  /*28e50*/  LDL.LU R15, [R1+0x116c] ;  /* 0x00116c00010f7983 */ /* 0x000ee20000300800 */
[----:B------:R-:W4:Y:S02]  /*28e60*/  LDL.LU R28, [R1+0x1168] ;  /* 0x00116800011c7983 */ /* 0x000f240000300800 */
[----:B------:R2:W-:Y:S02]  /*28e70*/  STL.64 [R1+0x1110], R10 ;  /* 0x0011100a01007387 */ /* 0x0005e40000100a00 */
[----:B--2---:R-:W-:Y:S01]  /*28e80*/  IMAD.MOV.U32 R10, RZ, RZ, R18 ;  /* 0x000000ffff0a7224 */ /* 0x004fe200078e0012 */
[----:B------:R0:W-:Y:S01]  /*28e90*/  STL.64 [R1+0x1108], R8 ;  /* 0x0011080801007387 */ /* 0x0001e20000100a00 */
[----:B------:R-:W-:Y:S02]  /*28ea0*/  IMAD.MOV.U32 R11, RZ, RZ, R19 ;  /* 0x000000ffff0b7224 */ /* 0x000fe400078e0013 */
[----:B0-----:R-:W-:-:S02]  /*28eb0*/  IMAD.MOV.U32 R8, RZ, RZ, R16 ;  /* 0x000000ffff087224 */ /* 0x001fc400078e0010 */
[----:B------:R-:W-:Y:S01]  /*28ec0*/  IMAD.MOV.U32 R9, RZ, RZ, R17 ;  /* 0x000000ffff097224 */ /* 0x000fe200078e0011 */
[----:B------:R-:W2:Y:S01]  /*28ed0*/  LDL.LU R16, [R1+0x1164] ;  /* 0x0011640001107983 */ /* 0x000ea20000300800 */
[----:B------:R-:W2:Y:S02]  /*28ee0*/  LDL.LU R17, [R1+0x1160] ;  /* 0x0011600001117983 */ /* 0x000ea40000300800 */
[----:B------:R-:W2:Y:S02]  /*28ef0*/  LDL.LU R18, [R1+0x115c] ;  /* 0x00115c0001127983 */ /* 0x000ea40000300800 */
[----:B------:R-:W2:Y:S01]  /*28f00*/  LDL.LU R19, [R1+0x1158] ;  /* 0x0011580001137983 */ /* 0x000ea20000300800 */
[----:B------:R-:W-:Y:S01]  /*28f10*/  STL.64 [R1+0x1128], R10 ;  /* 0x0011280a01007387 */ /* 0x000fe20000100a00 */
[----:B------:R0:W-:Y:S03]  /*28f20*/  STL.64 [R1+0x1120], R8 ;  /* 0x0011200801007387 */ /* 0x0001e60000100a00 */
[----:B0-----:R-:W4:Y:S01]  /*28f30*/  LDL.LU R8, [R1+0x190] ;  /* 0x0001900001087983 */ /* 0x001f220000300800 */
[----:B------:R-:W4:Y:S02]  /*28f40*/  LDL.LU R9, [R1+0x194] ;  /* 0x0001940001097983 */ /* 0x000f240000300800 */
[----:B------:R-:W-:Y:S02]  /*28f50*/  STL.64 [R1+0x1020], R6 ;  /* 0x0010200601007387 */ /* 0x000fe40000100a00 */
[----:B------:R0:W-:Y:S02]  /*28f60*/  STL.64 [R1+0x1018], R4 ;  /* 0x0010180401007387 */ /* 0x0001e40000100a00 */
[----:B0-----:R-:W-:-:S02]  /*28f70*/  IMAD.MOV.U32 R4, RZ, RZ, R14 ;  /* 0x000000ffff047224 */ /* 0x001fc400078e000e */
[----:B---3--:R-:W-:Y:S02]  /*28f80*/  IMAD.MOV.U32 R11, RZ, RZ, R15 ;  /* 0x000000ffff0b7224 */ /* 0x008fe400078e000f */
[C---:B--2---:R-:W-:Y:S01]  /*28f90*/  HMMA.16816.F32.BF16 R12, R16.reuse, R12, R24 ;  /* 0x0000000c100c723c */ /* 0x044fe20000041818 */
[----:B------:R-:W2:Y:S01]  /*28fa0*/  LDL.LU.64 R26, [R1+0x1150] ;  /* 0x00115000011a7983 */ /* 0x000ea20000300a00 */
[----:B------:R-:W2:Y:S11]  /*28fb0*/  LDL.LU.64 R24, [R1+0x1148] ;  /* 0x0011480001187983 */ /* 0x000eb60000300a00 */
[----:B------:R-:W-:Y:S10]  /*28fc0*/  @!UPT UIADD3 URZ, URZ, URZ, URZ ;  /* 0x0000003f3f3ff290 */ /* 0x000ff4000fffe03f */
[----:B------:R-:W-:Y:S01]  /*28fd0*/  STL [R1+0xb4], R13 ;  /* 0x0000b40d01007387 */ /* 0x000fe20000100800 */
[----:B------:R0:W-:Y:S02]  /*28fe0*/  STL.64 [R1+0xb8], R14 ;  /* 0x0000b80e01007387 */ /* 0x0001e40000100a00 */
[----:B0-----:R-:W-:Y:S02]  /*28ff0*/  IMAD.MOV.U32 R15, RZ, RZ, R12 ;  /* 0x000000ffff0f7224 */ /* 0x001fe400078e000c */
[----:B------:R-:W3:Y:S03]  /*29000*/  LDL.LU.64 R12, [R1+0x1140] ;  /* 0x00114000010c7983 */ /* 0x000ee60000300a00 */
[----:B------:R-:W-:Y:S01]  /*29010*/  STL [R1+0x1038], R15 ;  /* 0x0010380f01007387 */ /* 0x000fe20000100800 */
[----:B--2---:R-:W-:Y:S01]  /*29020*/  HMMA.16816.F32.BF16 R20, R16, R20, R24 ;  /* 0x000000141014723c */ /* 0x004fe20000041818 */
[----:B------:R-:W2:Y:S11]  /*29030*/  LDL.LU.64 R24, [R1+0x1138] ;  /* 0x0011380001187983 */ /* 0x000eb60000300a00 */
[----:B------:R-:W-:Y:S11]  /*29040*/  @!UPT UIADD3 URZ, URZ, URZ, URZ ;  /* 0x0000003f3f3ff290 */ /* 0x000ff6000fffe03f */
[----:B------:R0:W-:Y:S01]  /*29050*/  STL [R1+0xa0], R20 ;  /* 0x0000a01401007387 */ /* 0x0001e20000100800 */
[----:B------:R-:W-:-:S03]  /*29060*/  IMAD.MOV.U32 R14, RZ, RZ, R21 ;  /* 0x000000ffff0e7224 */ /* 0x000fc600078e0015 */
[----:B0-----:R-:W2:Y:S01]  /*29070*/  LDL.LU.64 R20, [R1+0x1130] ;  /* 0x0011300001147983 */ /* 0x001ea20000300a00 */
[----:B----4-:R-:W-:Y:S02]  /*29080*/  IMAD.MOV.U32 R10, RZ, RZ, R28 ;  /* 0x000000ffff0a7224 */ /* 0x010fe400078e001c */
[----:B------:R-:W-:Y:S02]  /*29090*/  IMAD.MOV.U32 R26, RZ, RZ, R22 ;  /* 0x000000ffff1a7224 */ /* 0x000fe400078e0016 */
[----:B------:R-:W-:-:S05]  /*290a0*/  IMAD.MOV.U32 R27, RZ, RZ, R23 ;  /* 0x000000ffff1b7224 */ /* 0x000fca00078e0017 */
[----:B------:R-:W-:Y:S01]  /*290b0*/  STL [R1+0x1044], R27 ;  /* 0x0010441b01007387 */ /* 0x000fe20000100800 */
[----:B------:R-:W-:Y:S02]  /*290c0*/  STL [R1+0x1040], R26 ;  /* 0x0010401a01007387 */ /* 0x000fe40000100800 */
[----:B------:R-:W-:Y:S01]  /*290d0*/  STL [R1+0x103c], R14 ;  /* 0x00103c0e01007387 */ /* 0x000fe20000100800 */
[----:B--2---:R-:W-:Y:S01]  /*290e0*/  HMMA.16816.F32.BF16 R20, R16, R20, R8 ;  /* 0x000000141014723c */ /* 0x004fe20000041808 */
[----:B------:R-:W2:Y:S01]  /*290f0*/  LDL.LU.64 R10, [R1+0x1128] ;  /* 0x00112800010a7983 */ /* 0x000ea20000300a00 */
[----:B------:R-:W2:Y:S11]  /*29100*/  LDL.LU.64 R8, [R1+0x1120] ;  /* 0x0011200001087983 */ /* 0x000eb60000300a00 */
[----:B------:R-:W-:Y:S10]  /*29110*/  @!UPT UIADD3 URZ, URZ, URZ, URZ ;  /* 0x0000003f3f3ff290 */ /* 0x000ff4000fffe03f */
[----:B------:R0:W-:Y:S01]  /*29120*/  STL.64 [R1+0x90], R20 ;  /* 0x0000901401007387 */ /* 0x0001e20000100a00 */
[----:B------:R2:W-:Y:S03]  /*29130*/  STL [R1+0x98], R22 ;  /* 0x0000981601007387 */ /* 0x0005e60000100800 */
[----:B0-----:R-:W2:Y:S01]  /*29140*/  LDL.LU.64 R20, [R1+0x1118] ;  /* 0x0011180001147983 */ /* 0x001ea20000300a00 */
[----:B------:R-:W-:-:S05]  /*29150*/  IMAD.MOV.U32 R15, RZ, RZ, R23 ;  /* 0x000000ffff0f7224 */ /* 0x000fca00078e0017 */
[----:B------:R-:W-:Y:S01]  /*29160*/  STL [R1+0x1048], R15 ;  /* 0x0010480f01007387 */ /* 0x000fe20000100800 */
[----:B--2---:R-:W-:Y:S03]  /*29170*/  HMMA.16816.F32.BF16 R20, R16, R20, R8 ;  /* 0x000000141014723c */ /* 0x004fe60000041808 */
[----:B------:R-:W2:Y:S01]  /*29180*/  LDL.LU.64 R10, [R1+0x1110] ;  /* 0x00111000010a7983 */ /* 0x000ea20000300a00 */
[----:B------:R-:W2:Y:S11]  /*29190*/  LDL.LU.64 R8, [R1+0x1108] ;  /* 0x0011080001087983 */ /* 0x000eb60000300a00 */
[----:B------:R-:W-:Y:S08]  /*291a0*/  @!UPT UIADD3 URZ, URZ, URZ, URZ ;  /* 0x0000003f3f3ff290 */ /* 0x000ff0000fffe03f */
[----:B------:R0:W-:Y:S01]  /*291b0*/  STL [R1+0x80], R20 ;  /* 0x0000801401007387 */ /* 0x0001e20000100800 */
[----:B------:R-:W-:-:S03]  /*291c0*/  IMAD.MOV.U32 R27, RZ, RZ, R21 ;  /* 0x000000ffff1b7224 */ /* 0x000fc600078e0015 */
[----:B0-----:R-:W2:Y:S01]  /*291d0*/  LDL.LU.64 R20, [R1+0x1100] ;  /* 0x0011000001147983 */ /* 0x001ea20000300a00 */
[----:B------:R-:W-:Y:S02]  /*291e0*/  IMAD.MOV.U32 R26, RZ, RZ, R22 ;  /* 0x000000ffff1a7224 */ /* 0x000fe400078e0016 */
[----:B------:R-:W-:Y:S02]  /*291f0*/  IMAD.MOV.U32 R14, RZ, RZ, R23 ;  /* 0x000000ffff0e7224 */ /* 0x000fe400078e0017 */
[C---:B--2---:R-:W-:Y:S01]  /*29200*/  HMMA.16816.F32.BF16 R20, R16.reuse, R20, R8 ;  /* 0x000000141014723c */ /* 0x044fe20000041808 */
[----:B------:R-:W2:Y:S01]  /*29210*/  LDL.LU.64 R10, [R1+0x10f8] ;  /* 0x0010f800010a7983 */ /* 0x000ea20000300a00 */
[----:B------:R-:W2:Y:S11]  /*29220*/  LDL.LU.64 R8, [R1+0x10f0] ;  /* 0x0010f00001087983 */ /* 0x000eb60000300a00 */
[----:B------:R-:W-:Y:S10]  /*29230*/  @!UPT UIADD3 URZ, URZ, URZ, URZ ;  /* 0x0000003f3f3ff290 */ /* 0x000ff4000fffe03f */
[----:B------:R-:W-:Y:S01]  /*29240*/  STL.64 [R1+0x70], R20 ;  /* 0x0000701401007387 */ /* 0x000fe20000100a00 */
[----:B------:R0:W-:Y:S02]  /*29250*/  STL [R1+0x78], R22 ;  /* 0x0000781601007387 */ /* 0x0001e40000100800 */
[----:B------:R-:W-:Y:S02]  /*29260*/  IMAD.MOV.U32 R15, RZ, RZ, R23 ;  /* 0x000000ffff0f7224 */ /* 0x000fe400078e0017 */
[----:B0-----:R-:W4:Y:S01]  /*29270*/  LDL.LU.64 R22, [R1+0x10e8] ;  /* 0x0010e80001167983 */ /* 0x001f220000300a00 */
[----:B------:R-:W4:Y:S02]  /*29280*/  LDL.LU.64 R20, [R1+0x10e0] ;  /* 0x0010e00001147983 */ /* 0x000f240000300a00 */
[----:B------:R-:W-:Y:S01]  /*29290*/  IMAD.MOV.U32 R5, RZ, RZ, R0 ;  /* 0x000000ffff057224 */ /* 0x000fe200078e0000 */
[C---:B--2---:R-:W-:Y:S08]  /*292a0*/  HMMA.16816.F32.BF16 R8, R16.reuse, R24, R8 ;  /* 0x000000181008723c */ /* 0x044ff00000041808 */
[----:B----4-:R-:W-:Y:S01]  /*292b0*/  HMMA.16816.F32.BF16 R4, R16, R4, R20 ;  /* 0x000000041004723c */ /* 0x010fe20000041814 */
[----:B------:R-:W2:Y:S01]  /*292c0*/  LDL.LU.64 R22, [R1+0x10d8] ;  /* 0x0010d80001167983 */ /* 0x000ea20000300a00 */
[----:B------:R-:W4:Y:S11]  /*292d0*/  LDL.LU.64 R20, [R1+0x10d0] ;  /* 0x0010d00001147983 */ /* 0x000f360000300a00 */
[----:B------:R-:W-:Y:S10]  /*292e0*/  @!UPT UIADD3 URZ, URZ, URZ, URZ ;  /* 0x0000003f3f3ff290 */ /* 0x000ff4000fffe03f */
[----:B------:R-:W-:Y:S01]  /*292f0*/  STL.64 [R1+0x60], R4 ;  /* 0x0000600401007387 */ /* 0x000fe20000100a00 */
[----:B------:R-:W-:Y:S02]  /*29300*/  STL.64 [R1+0x1080], R26 ;  /* 0x0010801a01007387 */ /* 0x000fe40000100a00 */
[----:B------:R0:W-:Y:S02]  /*29310*/  STL.64 [R1+0xf90], R10 ;  /* 0x000f900a01007387 */ /* 0x0001e40000100a00 */
[----:B------:R-:W-:Y:S01]  /*29320*/  STL.64 [R1+0xf88], R8 ;  /* 0x000f880801007387 */ /* 0x000fe20000100a00 */
[----:B0-----:R-:W2:Y:S01]  /*29330*/  LDL.LU R10, [R1+0x18] ;  /* 0x00001800010a7983 */ /* 0x001ea20000300800 */
[----:B------:R-:W2:Y:S02]  /*29340*/  LDL.LU R11, [R1+0x1c] ;  /* 0x00001c00010b7983 */ /* 0x000ea40000300800 */
[----:B------:R-:W2:Y:S02]  /*29350*/  LDL.LU R24, [R1+0x110] ;  /* 0x0001100001187983 */ /* 0x000ea40000300800 */
[----:B------:R-:W2:Y:S01]  /*29360*/  LDL.LU R25, [R1+0x114] ;  /* 0x0001140001197983 */ /* 0x000ea20000300800 */
[----:B------:R-:W2:Y:S01]  /*29370*/  LDL.LU R26, [R1+0x118] ;  /* 0x00011800011a7983 */ /* 0x000ea20000300800 */
[----:B------:R-:W2:Y:S02]  /*29380*/  LDL.LU R27, [R1+0x11c] ;  /* 0x00011c00011b7983 */ /* 0x000ea40000300800 */
[----:B------:R-:W3:Y:S02]  /*29390*/  LDL.LU R4, [R1+0x130] ;  /* 0x0001300001047983 */ /* 0x000ee40000300800 */
[----:B------:R-:W-:Y:S01]  /*293a0*/  IMAD.MOV.U32 R0, RZ, RZ, R6 ;  /* 0x000000ffff007224 */ /* 0x000fe200078e0006 */
[----:B------:R-:W3:Y:S01]  /*293b0*/  LDL.LU R5, [R1+0x134] ;  /* 0x0001340001057983 */ /* 0x000ee20000300800 */
[----:B------:R-:W-:-:S02]  /*293c0*/  IMAD.MOV.U32 R28, RZ, RZ, R7 ;  /* 0x000000ffff1c7224 */ /* 0x000fc400078e0007 */
[----:B------:R-:W3:Y:S02]  /*293d0*/  LDL.LU R6, [R1+0x138] ;  /* 0x0001380001067983 */ /* 0x000ee40000300800 */
[----:B------:R-:W3:Y:S01]  /*293e0*/  LDL.LU R7, [R1+0x13c] ;  /* 0x00013c0001077983 */ /* 0x000ee20000300800 */
[----:B--2---:R-:W-:Y:S01]  /*293f0*/  STL.64 [R1+0x1098], R26 ;  /* 0x0010981a01007387 */ /* 0x004fe20000100a00 */
[----:B------:R0:W-:Y:S03]  /*29400*/  STL.64 [R1+0x1090], R24 ;  /* 0x0010901801007387 */ /* 0x0001e60000100a00 */
[----:B0-----:R-:W2:Y:S01]  /*29410*/  LDL.LU R24, [R1+0x120] ;  /* 0x0001200001187983 */ /* 0x001ea20000300800 */
[----:B------:R-:W2:Y:S02]  /*29420*/  LDL.LU R25, [R1+0x124] ;  /* 0x0001240001197983 */ /* 0x000ea40000300800 */
[----:B------:R-:W2:Y:S02]  /*29430*/  LDL.LU R26, [R1+0x128] ;  /* 0x00012800011a7983 */ /* 0x000ea40000300800 */
[----:B----4-:R-:W-:-:S02]  /*29440*/  IMAD.MOV.U32 R27, RZ, RZ, R20 ;  /* 0x000000ffff1b7224 */ /* 0x010fc400078e0014 */
[----:B------:R-:W4:Y:S04]  /*29450*/  LDL.LU R20, [R1+0x10cc] ;  /* 0x0010cc0001147983 */ /* 0x000f280000300800 */
[----:B--2---:R-:W-:Y:S01]  /*29460*/  STL.64 [R1+0x10b0], R26 ;  /* 0x0010b01a01007387 */ /* 0x004fe20000100a00 */
[----:B------:R0:W-:Y:S03]  /*29470*/  STL.64 [R1+0x10a8], R24 ;  /* 0x0010a81801007387 */ /* 0x0001e60000100a00 */
[----:B0-----:R-:W3:Y:S01]  /*29480*/  LDL.LU R24, [R1+0x140] ;  /* 0x0001400001187983 */ /* 0x001ee20000300800 */
[----:B------:R-:W3:Y:S02]  /*29490*/  LDL.LU R25, [R1+0x144] ;  /* 0x0001440001197983 */ /* 0x000ee40000300800 */
[----:B------:R-:W3:Y:S02]  /*294a0*/  LDL.LU R26, [R1+0x148] ;  /* 0x00014800011a7983 */ /* 0x000ee40000300800 */
[----:B------:R-:W3:Y:S01]  /*294b0*/  LDL.LU R27, [R1+0x14c] ;  /* 0x00014c00011b7983 */ /* 0x000ee20000300800 */
[----:B------:R0:W-:Y:S04]  /*294c0*/  STL.64 [R1+0x1088], R10 ;  /* 0x0010880a01007387 */ /* 0x0001e80000100a00 */
[----:B0-----:R-:W2:Y:S04]  /*294d0*/  LDL.LU.64 R10, [R1+0x38] ;  /* 0x00003800010a7983 */ /* 0x001ea80000300a00 */
[----:B--2---:R0:W-:Y:S04]  /*294e0*/  STL.64 [R1+0x10a0], R10 ;  /* 0x0010a00a01007387 */ /* 0x0041e80000100a00 */
[----:B0-----:R-:W2:Y:S01]  /*294f0*/  LDL.LU.64 R10, [R1+0x48] ;  /* 0x00004800010a7983 */ /* 0x001ea20000300a00 */
[----:B---3--:R-:W-:Y:S03]  /*29500*/  HMMA.16816.F32.BF16 R16, R16, R12, R24 ;  /* 0x0000000c1010723c */ /* 0x008fe60000041818 */
[----:B--2---:R0:W-:Y:S04]  /*29510*/  STL.64 [R1+0x10b8], R10 ;  /* 0x0010b80a01007387 */ /* 0x0041e80000100a00 */
[----:B0-----:R-:W4:Y:S11]  /*29520*/  LDL.LU.64 R10, [R1+0x58] ;  /* 0x00005800010a7983 */ /* 0x001f360000300a00 */
[----:B------:R-:W-:Y:S05]  /*29530*/  @!UPT UIADD3 URZ, URZ, URZ, URZ ;  /* 0x0000003f3f3ff290 */ /* 0x000fea000fffe03f */
[----:B------:R0:W-:Y:S02]  /*29540*/  STL.64 [R1+0xf80], R18 ;  /* 0x000f801201007387 */ /* 0x0001e40000100a00 */
[----:B------:R1:W-:Y:S01]  /*29550*/  STL.64 [R1+0xf78], R16 ;  /* 0x000f781001007387 */ /* 0x0003e20000100a00 */
[----:B0-----:R-:W2:Y:S01]  /*29560*/  LDL.LU R18, [R1+0x8] ;  /* 0x0000080001127983 */ /* 0x001ea20000300800 */
[----:B------:R-:W2:Y:S02]  /*29570*/  LDL.LU R19, [R1+0xc] ;  /* 0x00000c0001137983 */ /* 0x000ea40000300800 */
[----:B-1----:R-:W-:Y:S02]  /*29580*/  IMAD.MOV.U32 R16, RZ, RZ, R21 ;  /* 0x000000ffff107224 */ /* 0x002fe400078e0015 */
[----:B------:R-:W-:Y:S01]  /*29590*/  IMAD.MOV.U32 R17, RZ, RZ, R22 ;  /* 0x000000ffff117224 */ /* 0x000fe200078e0016 */
[----:B--2---:R0:W-:Y:S01]  /*295a0*/  STL.64 [R1+0x1058], R18 ;  /* 0x0010581201007387 */ /* 0x0041e20000100a00 */
[----:B------:R-:W4:Y:S02]  /*295b0*/  LDL.LU R21, [R1+0x10c8] ;  /* 0x0010c80001157983 */ /* 0x000f240000300800 */
[----:B------:R-:W4:Y:S02]  /*295c0*/  LDL.LU R22, [R1+0x10c4] ;  /* 0x0010c40001167983 */ /* 0x000f240000300800 */
[----:B0-----:R-:W-:-:S02]  /*295d0*/  IMAD.MOV.U32 R18, RZ, RZ, R23 ;  /* 0x000000ffff127224 */ /* 0x001fc400078e0017 */
[----:B------:R-:W4:Y:S01]  /*295e0*/  LDL.LU R23, [R1+0x10c0] ;  /* 0x0010c00001177983 */ /* 0x000f220000300800 */
[----:B------:R-:W2:Y:S01]  /*295f0*/  LDL.LU R19, [R1+0xfc] ;  /* 0x0000fc0001137983 */ /* 0x000ea20000300800 */
[----:B----4-:R-:W-:Y:S02]  /*29600*/  HMMA.16816.F32.BF16 R24, R20, R10, R4 ;  /* 0x0000000a1418723c */ /* 0x010fe40000041804 */
[----:B--2---:R-:W-:Y:S01]  /*29610*/  STL.64 [R1+0x1068], R18 ;  /* 0x0010681201007387 */ /* 0x004fe20000100a00 */
[----:B------:R0:W-:Y:S04]  /*29620*/  STL.64 [R1+0x1060], R16 ;  /* 0x0010601001007387 */ /* 0x0001e80000100a00 */
[----:B------:R-:W-:Y:S02]  /*29630*/  IMAD.MOV.U32 R5, RZ, RZ, R10 ;  /* 0x000000ffff057224 */ /* 0x000fe400078e000a */
[----:B------:R-:W-:Y:S01]  /*29640*/  IMAD.MOV.U32 R4, RZ, RZ, R11 ;  /* 0x000000ffff047224 */ /* 0x000fe200078e000b */
[----:B0-----:R-:W2:Y:S01]  /*29650*/  LDL.LU R16, [R1+0x100] ;  /* 0x0001000001107983 */ /* 0x001ea20000300800 */
[----:B------:R-:W2:Y:S02]  /*29660*/  LDL.LU R17, [R1+0x104] ;  /* 0x0001040001117983 */ /* 0x000ea40000300800 */
[----:B------:R-:W3:Y:S02]  /*29670*/  LDL.LU.64 R10, [R1+0x10b8] ;  /* 0x0010b800010a7983 */ /* 0x000ee40000300a00 */
[----:B------:R-:W-:-:S08]  /*29680*/  IMAD.MOV.U32 R19, RZ, RZ, R2 ;  /* 0x000000ffff137224 */ /* 0x000fd000078e0002 */
[----:B------:R-:W-:Y:S01]  /*29690*/  STL.64 [R1+0x270], R24 ;  /* 0x0002701801007387 */ /* 0x000fe20000100a00 */
[----:B------:R-:W-:Y:S02]  /*296a0*/  IMAD.MOV.U32 R12, RZ, RZ, R27 ;  /* 0x000000ffff0c7224 */ /* 0x000fe400078e001b */
[----:B------:R0:W-:Y:S02]  /*296b0*/  STL.64 [R1+0x278], R26 ;  /* 0x0002781a01007387 */ /* 0x0001e40000100a00 */
[----:B------:R-:W-:Y:S01]  /*296c0*/  IMAD.MOV.U32 R2, RZ, RZ, R24 ;  /* 0x000000ffff027224 */ /* 0x000fe200078e0018 */
[----:B0-----:R-:W4:Y:S01]  /*296d0*/  LDL.LU.64 R26, [R1+0x10b0] ;  /* 0x0010b000011a7983 */ /* 0x001f220000300a00 */
[----:B------:R-:W4:Y:S03]  /*296e0*/  LDL.LU.64 R24, [R1+0x10a8] ;  /* 0x0010a80001187983 */ /* 0x000f260000300a00 */
[----:B------:R0:W-:Y:S02]  /*296f0*/  STL [R1+0xe48], R2 ;  /* 0x000e480201007387 */ /* 0x0001e40000100800 */
[----:B------:R-:W-:Y:S02]  /*29700*/  STL [R1+0xe44], R12 ;  /* 0x000e440c01007387 */ /* 0x000fe40000100800 */
[----:B------:R-:W-:-:S02]  /*29710*/  IMAD.MOV.U32 R18, RZ, RZ, R3 ;  /* 0x000000ffff127224 */ /* 0x000fc400078e0003 */
[----:B---3--:R-:W-:Y:S02]  /*29720*/  IMAD.MOV.U32 R6, RZ, RZ, R10 ;  /* 0x000000ffff067224 */ /* 0x008fe400078e000a */
[----:B0-----:R-:W-:Y:S01]  /*29730*/  IMAD.MOV.U32 R2, RZ, RZ, R11 ;  /* 0x000000ffff027224 */ /* 0x001fe200078e000b */
[----:B----4-:R-:W-:Y:S01]  /*29740*/  HMMA.16816.F32.BF16 R24, R20, R10, R24 ;  /* 0x0000000a1418723c */ /* 0x010fe20000041818 */
[----:B------:R-:W3:Y:S11]  /*29750*/  LDL.LU.64 R10, [R1+0x10a0] ;  /* 0x0010a000010a7983 */ /* 0x000ef60000300a00 */
[----:B------:R-:W-:Y:S11]  /*29760*/  @!UPT UIADD3 URZ, URZ, URZ, URZ ;  /* 0x0000003f3f3ff290 */ /* 0x000ff6000fffe03f */
[----:B------:R-:W-:Y:S01]  /*29770*/  STL.64 [R1+0x260], R24 ;  /* 0x0002601801007387 */ /* 0x000fe20000100a00 */
[----:B------:R0:W-:Y:S02]  /*29780*/  STL.64 [R1+0x268], R26 ;  /* 0x0002681a01007387 */ /* 0x0001e40000100a00 */
[----:B------:R-:W-:Y:S01]  /*29790*/  IMAD.MOV.U32 R3, RZ, RZ, R24 ;  /* 0x000000ffff037224 */ /* 0x000fe200078e0018 */
[----:B0-----:R-:W4:Y:S01]  /*297a0*/  LDL.LU.64 R26, [R1+0x1098] ;  /* 0x00109800011a7983 */ /* 0x001f220000300a00 */
[----:B------:R-:W4:Y:S03]  /*297b0*/  LDL.LU.64 R24, [R1+0x1090] ;  /* 0x0010900001187983 */ /* 0x000f260000300a00 */
[----:B------:R0:W-:Y:S02]  /*297c0*/  STL [R1+0xe4c], R3 ;  /* 0x000e4c0301007387 */ /* 0x0001e40000100800 */
[----:B---3--:R-:W-:-:S02]  /*297d0*/  IMAD.MOV.U32 R7, RZ, RZ, R10 ;  /* 0x000000ffff077224 */ /* 0x008fc400078e000a */
[----:B0-----:R-:W-:Y:S01]  /*297e0*/  IMAD.MOV.U32 R3, RZ, RZ, R11 ;  /* 0x000000ffff037224 */ /* 0x001fe200078e000b */
[C---:B----4-:R-:W-:Y:S01]  /*297f0*/  HMMA.16816.F32.BF16 R24, R20.reuse, R10, R24 ;  /* 0x0000000a1418723c */ /* 0x050fe20000041818 */
[----:B------:R-:W3:Y:S11]  /*29800*/  LDL.LU.64 R10, [R1+0x1088] ;  /* 0x00108800010a7983 */ /* 0x000ef60000300a00 */
[----:B------:R-:W-:Y:S11]  /*29810*/  @!UPT UIADD3 URZ, URZ, URZ, URZ ;  /* 0x0000003f3f3ff290 */ /* 0x000ff6000fffe03f */
[----:B------:R-:W-:Y:S01]  /*29820*/  STL.64 [R1+0x250], R24 ;  /* 0x0002501801007387 */ /* 0x000fe20000100a00 */
[----:B------:R-:W-:Y:S02]  /*29830*/  IMAD.MOV.U32 R13, RZ, RZ, R27 ;  /* 0x000000ffff0d7224 */ /* 0x000fe400078e001b */
[----:B------:R0:W-:Y:S02]  /*29840*/  STL.64 [R1+0x258], R26 ;  /* 0x0002581a01007387 */ /* 0x0001e40000100a00 */
[----:B0-----:R-:W4:Y:S01]  /*29850*/  LDL.LU.64 R26, [R1+0x1080] ;  /* 0x00108000011a7983 */ /* 0x001f220000300a00 */
[----:B------:R0:W-:Y:S02]  /*29860*/  STL.64 [R1+0x1078], R6 ;  /* 0x0010780601007387 */ /* 0x0001e40000100a00 */
[----:B------:R-:W-:Y:S01]  /*29870*/  STL.64 [R1+0x1070], R4 ;  /* 0x0010700401007387 */ /* 0x000fe20000100a00 */
[----:B0-----:R-:W2:Y:S01]  /*29880*/  LDL.LU.64 R6, [R1+0x28] ;  /* 0x0000280001067983 */ /* 0x001ea20000300a00 */
[----:B------:R-:W-:Y:S02]  /*29890*/  STL [R1+0xe54], R24 ;  /* 0x000e541801007387 */ /* 0x000fe40000100800 */
[----:B------:R0:W-:Y:S02]  /*298a0*/  STL [R1+0xe50], R13 ;  /* 0x000e500d01007387 */ /* 0x0001e40000100800 */
[----:B------:R1:W-:Y:S01]  /*298b0*/  STL.64 [R1+0x1050], R14 ;  /* 0x0010500e01007387 */ /* 0x0003e20000100a00 */
[----:B------:R-:W3:Y:S04]  /*298c0*/  LDL.LU R12, [R1+0xe0] ;  /* 0x0000e000010c7983 */ /* 0x000ee80000300800 */
[----:B0-----:R-:W3:Y:S01]  /*298d0*/  LDL.LU R13, [R1+0xe4] ;  /* 0x0000e400010d7983 */ /* 0x001ee20000300800 */
[----:B-1----:R-:W3:Y:S01]  /*298e0*/  LDL.LU R14, [R1+0xe8] ;  /* 0x0000e800010e7983 */ /* 0x002ee20000300800 */
[----:B--2---:R-:W-:Y:S01]  /*298f0*/  HMMA.16816.F32.BF16 R16, R20, R6, R16 ;  /* 0x000000061410723c */ /* 0x004fe20000041810 */
[----:B------:R-:W-:-:S02]  /*29900*/  IMAD.MOV.U32 R9, RZ, RZ, R6 ;  /* 0x000000ffff097224 */ /* 0x000fc400078e0006 */
[----:B------:R-:W-:Y:S02]  /*29910*/  IMAD.MOV.U32 R8, RZ, RZ, R7 ;  /* 0x000000ffff087224 */ /* 0x000fe400078e0007 */
[----:B------:R-:W2:Y:S01]  /*29920*/  LDL.LU.64 R6, [R1+0x1078] ;  /* 0x0010780001067983 */ /* 0x000ea20000300a00 */
[----:B------:R-:W2:Y:S11]  /*29930*/  LDL.LU.64 R4, [R1+0x1070] ;  /* 0x0010700001047983 */ /* 0x000eb60000300a00 */
[----:B------:R-:W-:Y:S06]  /*29940*/  @!UPT UIADD3 URZ, URZ, URZ, URZ ;  /* 0x0000003f3f3ff290 */ /* 0x000fec000fffe03f */
[----:B------:R-:W-:Y:S01]  /*29950*/  STL.64 [R1+0x240], R16 ;  /* 0x0002401001007387 */ /* 0x000fe20000100a00 */
[----:B------:R0:W-:Y:S02]  /*29960*/  STL.64 [R1+0x248], R18 ;  /* 0x0002481201007387 */ /* 0x0001e40000100a00 */
[----:B------:R-:W-:Y:S01]  /*29970*/  IMAD.MOV.U32 R25, RZ, RZ, R16 ;  /* 0x000000ffff197224 */ /* 0x000fe200078e0010 */
[----:B0-----:R-:W3:Y:S01]  /*29980*/  LDL.LU.64 R18, [R1+0x1068] ;  /* 0x0010680001127983 */ /* 0x001ee20000300a00 */
[----:B------:R-:W3:Y:S03]  /*29990*/  LDL.LU.64 R16, [R1+0x1060] ;  /* 0x0010600001107983 */ /* 0x000ee60000300a00 */
[----:B------:R-:W-:Y:S01]  /*299a0*/  STL [R1+0xe58], R25 ;  /* 0x000e581901007387 */ /* 0x000fe20000100800 */
[----:B---3--:R-:W-:Y:S11]  /*299b0*/  HMMA.16816.F32.BF16 R16, R20, R10, R16 ;  /* 0x0000000a1410723c */ /* 0x008ff60000041810 */
[----:B------:R-:W-:Y:S11]  /*299c0*/  @!UPT UIADD3 URZ, URZ, URZ, URZ ;  /* 0x0000003f3f3ff290 */ /* 0x000ff6000fffe03f */
[----:B------:R-:W-:Y:S01]  /*299d0*/  @!UPT UIADD3 URZ, URZ, URZ, URZ ;  /* 0x0000003f3f3ff290 */ /* 0x000fe2000fffe03f */
[----:B------:R-:W-:Y:S01]  /*299e0*/  STL.64 [R1+0x230], R16 ;  /* 0x0002301001007387 */ /* 0x000fe20000100a00 */
[----:B------:R0:W-:Y:S03]  /*299f0*/  STL.64 [R1+0x238], R18 ;  /* 0x0002381201007387 */ /* 0x0001e60000100a00 */
[----:B0-----:R-:W3:Y:S01]  /*29a00*/  LDL.LU.64 R18, [R1+0x1058] ;  /* 0x0010580001127983 */ /* 0x001ee20000300a00 */
[----:B------:R-:W-:Y:S02]  /*29a10*/  IMAD.MOV.U32 R15, RZ, RZ, R29 ;  /* 0x000000ffff0f7224 */ /* 0x000fe400078e001d */
[----:B------:R0:W-:Y:S02]  /*29a20*/  STL.64 [R1+0xfa0], R10 ;  /* 0x000fa00a01007387 */ /* 0x0001e40000100a00 */
[----:B0-----:R-:W-:Y:S02]  /*29a30*/  IMAD.MOV.U32 R10, RZ, RZ, R9 ;  /* 0x000000ffff0a7224 */ /* 0x001fe400078e0009 */
[----:B------:R-:W-:-:S05]  /*29a40*/  IMAD.MOV.U32 R11, RZ, RZ, R8 ;  /* 0x000000ffff0b7224 */ /* 0x000fca00078e0008 */
[----:B------:R2:W-:Y:S02]  /*29a50*/  STL.64 [R1+0xfb8], R10 ;  /* 0x000fb80a01007387 */ /* 0x0005e40000100a00 */
[----:B--2---:R-:W-:Y:S02]  /*29a60*/  IMAD.MOV.U32 R10, RZ, RZ, R7 ;  /* 0x000000ffff0a7224 */ /* 0x004fe400078e0007 */
[----:B------:R-:W-:-:S05]  /*29a70*/  IMAD.MOV.U32 R11, RZ, RZ, R3 ;  /* 0x000000ffff0b7224 */ /* 0x000fca00078e0003 */
[----:B------:R0:W-:Y:S01]  /*29a80*/  STL.64 [R1+0xfd0], R10 ;  /* 0x000fd00a01007387 */ /* 0x0001e20000100a00 */
[----:B------:R-:W-:Y:S02]  /*29a90*/  IMAD.MOV.U32 R29, RZ, RZ, R16 ;  /* 0x000000ffff1d7224 */ /* 0x000fe400078e0010 */
[----:B0-----:R-:W-:Y:S02]  /*29aa0*/  IMAD.MOV.U32 R10, RZ, RZ, R6 ;  /* 0x000000ffff0a7224 */ /* 0x001fe400078e0006 */
[----:B------:R-:W-:-:S05]  /*29ab0*/  IMAD.MOV.U32 R11, RZ, RZ, R2 ;  /* 0x000000ffff0b7224 */ /* 0x000fca00078e0002 */
[----:B------:R0:W-:Y:S02]  /*29ac0*/  STL.64 [R1+0xfe8], R10 ;  /* 0x000fe80a01007387 */ /* 0x0001e40000100a00 */
[----:B0-----:R-:W-:Y:S02]  /*29ad0*/  IMAD.MOV.U32 R11, RZ, RZ, R4 ;  /* 0x000000ffff0b7224 */ /* 0x001fe400078e0004 */
[----:B------:R-:W-:Y:S01]  /*29ae0*/  IMAD.MOV.U32 R10, RZ, RZ, R5 ;  /* 0x000000ffff0a7224 */ /* 0x000fe200078e0005 */
[----:B------:R-:W2:Y:S01]  /*29af0*/  LDL.LU R4, [R1+0xd0] ;  /* 0x0000d00001047983 */ /* 0x000ea20000300800 */
[----:B------:R-:W2:Y:S02]  /*29b00*/  LDL.LU R5, [R1+0xd4] ;  /* 0x0000d40001057983 */ /* 0x000ea40000300800 */
[----:B------:R-:W2:Y:S02]  /*29b10*/  LDL.LU R6, [R1+0xd8] ;  /* 0x0000d80001067983 */ /* 0x000ea40000300800 */
[----:B------:R-:W2:Y:S01]  /*29b20*/  LDL.LU R7, [R1+0xdc] ;  /* 0x0000dc0001077983 */ /* 0x000ea20000300800 */
[----:B------:R-:W-:Y:S01]  /*29b30*/  STL [R1+0xe5c], R29 ;  /* 0x000e5c1d01007387 */ /* 0x000fe20000100800 */
[----:B---3--:R-:W-:Y:S11]  /*29b40*/  HMMA.16816.F32.BF16 R12, R20, R18, R12 ;  /* 0x00000012140c723c */ /* 0x008ff6000004180c */
[----:B------:R-:W-:Y:S11]  /*29b50*/  @!UPT UIADD3 URZ, URZ, URZ, URZ ;  /* 0x0000003f3f3ff290 */ /* 0x000ff6000fffe03f */
[----:B------:R-:W-:Y:S01]  /*29b60*/  @!UPT UIADD3 URZ, URZ, URZ, URZ ;  /* 0x0000003f3f3ff290 */ /* 0x000fe2000fffe03f */
[----:B------:R-:W-:Y:S01]  /*29b70*/  STL.64 [R1+0x220], R12 ;  /* 0x0002200c01007387 */ /* 0x000fe20000100a00 */
[----:B------:R0:W-:Y:S03]  /*29b80*/  STL.64 [R1+0x228], R14 ;  /* 0x0002280e01007387 */ /* 0x0001e60000100a00 */
[----:B0-----:R-:W3:Y:S01]  /*29b90*/  LDL.LU.64 R14, [R1+0x1050] ;  /* 0x00105000010e7983 */ /* 0x001ee20000300a00 */
[----:B------:R0:W-:Y:S02]  /*29ba0*/  STL.64 [R1+0xf98], R18 ;  /* 0x000f981201007387 */ /* 0x0001e40000100a00 */
[----:B------:R-:W2:Y:S02]  /*29bb0*/  LDL.LU R16, [R1+0x70] ;  /* 0x0000700001107983 */ /* 0x000ea40000300800 */
[----:B------:R-:W2:Y:S01]  /*29bc0*/  LDL.LU R17, [R1+0x74] ;  /* 0x0000740001117983 */ /* 0x000ea20000300800 */
[----:B0-----:R-:W2:Y:S01]  /*29bd0*/  LDL.LU R18, [R1+0x78] ;  /* 0x0000780001127983 */ /* 0x001ea20000300800 */
[----:B---3--:R-:W-:-:S03]  /*29be0*/  IMAD.MOV.U32 R19, RZ, RZ, R15 ;  /* 0x000000ffff137224 */ /* 0x008fc600078e000f */
[----:B------:R-:W3:Y:S04]  /*29bf0*/  LDL.LU R15, [R1+0x1048] ;  /* 0x00104800010f7983 */ /* 0x000ee80000300800 */
[----:B--2---:R-:W-:Y:S01]  /*29c00*/  STL.64 [R1+0xfb0], R18 ;  /* 0x000fb01201007387 */ /* 0x004fe20000100a00 */
[----:B------:R0:W-:Y:S03]  /*29c10*/  STL.64 [R1+0xfa8], R16 ;  /* 0x000fa81001007387 */ /* 0x0001e60000100a00 */
[----:B0-----:R-:W2:Y:S01]  /*29c20*/  LDL.LU R16, [R1+0x80] ;  /* 0x0000800001107983 */ /* 0x001ea20000300800 */
[----:B----4-:R-:W-:Y:S02]  /*29c30*/  IMAD.MOV.U32 R18, RZ, RZ, R26 ;  /* 0x000000ffff127224 */ /* 0x010fe400078e001a */
[----:B------:R-:W-:-:S02]  /*29c40*/  IMAD.MOV.U32 R19, RZ, RZ, R14 ;  /* 0x000000ffff137224 */ /* 0x000fc400078e000e */
[----:B------:R-:W-:Y:S02]  /*29c50*/  IMAD.MOV.U32 R17, RZ, RZ, R27 ;  /* 0x000000ffff117224 */ /* 0x000fe400078e001b */
[----:B------:R-:W4:Y:S01]  /*29c60*/  LDL.LU R27, [R1+0x1044] ;  /* 0x00104400011b7983 */ /* 0x000f220000300800 */
[----:B------:R-:W3:Y:S02]  /*29c70*/  LDL.LU R26, [R1+0x1040] ;  /* 0x00104000011a7983 */ /* 0x000ee40000300800 */
[----:B------:R-:W3:Y:S02]  /*29c80*/  LDL.LU R14, [R1+0x103c] ;  /* 0x00103c00010e7983 */ /* 0x000ee40000300800 */
[----:B------:R-:W-:Y:S01]  /*29c90*/  STL.64 [R1+0xfc8], R18 ;  /* 0x000fc81201007387 */ /* 0x000fe20000100a00 */
[----:B--2---:R0:W-:Y:S04]  /*29ca0*/  STL.64 [R1+0xfc0], R16 ;  /* 0x000fc01001007387 */ /* 0x0041e80000100a00 */
[----:B0-----:R-:W2:Y:S01]  /*29cb0*/  LDL.LU R16, [R1+0x90] ;  /* 0x0000900001107983 */ /* 0x001ea20000300800 */
[----:B------:R-:W2:Y:S02]  /*29cc0*/  LDL.LU R17, [R1+0x94] ;  /* 0x0000940001117983 */ /* 0x000ea40000300800 */
[----:B------:R-:W2:Y:S02]  /*29cd0*/  LDL.LU R18, [R1+0x98] ;  /* 0x0000980001127983 */ /* 0x000ea40000300800 */
[----:B---3--:R-:W-:-:S02]  /*29ce0*/  IMAD.MOV.U32 R19, RZ, RZ, R15 ;  /* 0x000000ffff137224 */ /* 0x008fc400078e000f */
[----:B------:R-:W3:Y:S04]  /*29cf0*/  LDL.LU R15, [R1+0x1038] ;  /* 0x00103800010f7983 */ /* 0x000ee80000300800 */
[----:B--2---:R0:W-:Y:S01]  /*29d00*/  STL.64 [R1+0xfe0], R18 ;  /* 0x000fe01201007387 */ /* 0x0041e20000100a00 */
[----:B------:R1:W-:Y:S02]  /*29d10*/  STL.64 [R1+0xfd8], R16 ;  /* 0x000fd81001007387 */ /* 0x0003e40000100a00 */
[----:B0-----:R-:W-:Y:S01]  /*29d20*/  IMAD.MOV.U32 R18, RZ, RZ, R26 ;  /* 0x000000ffff127224 */ /* 0x001fe200078e001a */
[----:B-1----:R-:W2:Y:S01]  /*29d30*/  LDL.LU R16, [R1+0xa0] ;  /* 0x0000a00001107983 */ /* 0x002ea20000300800 */
[----:B------:R-:W-:Y:S02]  /*29d40*/  IMAD.MOV.U32 R17, RZ, RZ, R14 ;  /* 0x000000ffff117224 */ /* 0x000fe400078e000e */
[----:B------:R-:W2:Y:S02]  /*29d50*/  LDL.LU R14, [R1+0x1034] ;  /* 0x00103400010e7983 */ /* 0x000ea40000300800 */
[----:B------:R-:W2:Y:S02]  /*29d60*/  LDL.LU R26, [R1+0x1030] ;  /* 0x00103000011a7983 */ /* 0x000ea40000300800 */
[----:B----4-:R-:W-:-:S02]  /*29d70*/  IMAD.MOV.U32 R19, RZ, RZ, R27 ;  /* 0x000000ffff137224 */ /* 0x010fc400078e001b */
[----:B------:R-:W2:Y:S03]  /*29d80*/  LDL.LU R27, [R1+0x102c] ;  /* 0x00102c00011b7983 */ /* 0x000ea60000300800 */
[----:B------:R-:W-:Y:S01]  /*29d90*/  STL.64 [R1+0xff8], R18 ;  /* 0x000ff81201007387 */ /* 0x000fe20000100a00 */
[C---:B--2---:R-:W-:Y:S01]  /*29da0*/  HMMA.16816.F32.BF16 R4, R20.reuse, R26, R4 ;  /* 0x0000001a1404723c */ /* 0x044fe20000041804 */
[----:B------:R3:W-:Y:S02]  /*29db0*/  STL.64 [R1+0xff0], R16 ;  /* 0x000ff01001007387 */ /* 0x0007e40000100a00 */
[----:B---3--:R-:W-:Y:S02]  /*29dc0*/  IMAD.MOV.U32 R16, RZ, RZ, R15 ;  /* 0x000000ffff107224 */ /* 0x008fe400078e000f */
[----:B------:R-:W2:Y:S01]  /*29dd0*/  LDL.LU R15, [R1+0x1028] ;  /* 0x00102800010f7983 */ /* 0x000ea20000300800 */
[----:B------:R-:W3:Y:S02]  /*29de0*/  LDL.LU R17, [R1+0xb4] ;  /* 0x0000b40001117983 */ /* 0x000ee40000300800 */
[----:B------:R-:W3:Y:S02]  /*29df0*/  LDL.LU R18, [R1+0xb8] ;  /* 0x0000b80001127983 */ /* 0x000ee40000300800 */
[----:B------:R-:W3:Y:S11]  /*29e00*/  LDL.LU R19, [R1+0xbc] ;  /* 0x0000bc0001137983 */ /* 0x000ef60000300800 */
[----:B------:R-:W-:Y:S02]  /*29e10*/  @!UPT UIADD3 URZ, URZ, URZ, URZ ;  /* 0x0000003f3f3ff290 */ /* 0x000fe4000fffe03f */
[----:B------:R-:W-:Y:S01]  /*29e20*/  STL.64 [R1+0x210], R4 ;  /* 0x0002100401007387 */ /* 0x000fe20000100a00 */
[----:B------:R0:W-:Y:S03]  /*29e30*/  STL.64 [R1+0x218], R6 ;  /* 0x0002180601007387 */ /* 0x0001e60000100a00 */
[----:B0-----:R-:W2:Y:S01]  /*29e40*/  LDL.LU.64 R6, [R1+0x1020] ;  /* 0x0010200001067983 */ /* 0x001ea20000300a00 */
[----:B------:R-:W2:Y:S02]  /*29e50*/  LDL.LU.64 R4, [R1+0x1018] ;  /* 0x0010180001047983 */ /* 0x000ea40000300a00 */
[----:B--2---:R-:W-:Y:S01]  /*29e60*/  HMMA.16816.F32.BF16 R20, R20, R14, R4 ;  /* 0x0000000e1414723c */ /* 0x004fe20000041804 */
[----:B------:R-:W3:Y:S01]  /*29e70*/  LDL.LU.64 R6, [R1+0x1010] ;  /* 0x0010100001067983 */ /* 0x000ee20000300a00 */
[----:B------:R-:W3:Y:S11]  /*29e80*/  LDL.LU.64 R4, [R1+0x1008] ;  /* 0x0010080001047983 */ /* 0x000ef60000300a00 */
[----:B------:R-:W-:Y:S10]  /*29e90*/  @!UPT UIADD3 URZ, URZ, URZ, URZ ;  /* 0x0000003f3f3ff290 */ /* 0x000ff4000fffe03f */
[----:B------:R0:W-:Y:S01]  /*29ea0*/  STL.64 [R1+0x200], R20 ;  /* 0x0002001401007387 */ /* 0x0001e20000100a00 */
[----:B------:R1:W-:Y:S03]  /*29eb0*/  STL.64 [R1+0x208], R22 ;  /* 0x0002081601007387 */ /* 0x0003e60000100a00 */
[----:B0-----:R-:W2:Y:S01]  /*29ec0*/  LDL.LU R20, [R1+0x60] ;  /* 0x0000600001147983 */ /* 0x001ea20000300800 */
[----:B------:R-:W2:Y:S02]  /*29ed0*/  LDL.LU R21, [R1+0x64] ;  /* 0x0000640001157983 */ /* 0x000ea40000300800 */
[----:B-1----:R-:W-:Y:S02]  /*29ee0*/  IMAD.MOV.U32 R22, RZ, RZ, R0 ;  /* 0x000000ffff167224 */ /* 0x002fe400078e0000 */
[----:B------:R-:W4:Y:S01]  /*29ef0*/  LDL.LU R0, [R1+0x1000] ;  /* 0x0010000001007983 */ /* 0x000f220000300800 */
[C---:B---3--:R-:W-:Y:S03]  /*29f00*/  HMMA.16816.F32.BF16 R8, R4.reuse, R10, R16 ;  /* 0x0000000a0408723c */ /* 0x048fe60000041810 */
[----:B------:R-:W3:Y:S01]  /*29f10*/  LDL.LU.64 R18, [R1+0xff8] ;  /* 0x000ff80001127983 */ /* 0x000ee20000300a00 */
[----:B------:R-:W3:Y:S11]  /*29f20*/  LDL.LU.64 R16, [R1+0xff0] ;  /* 0x000ff00001107983 */ /* 0x000ef60000300a00 */
[----:B------:R-:W-:Y:S08]  /*29f30*/  @!UPT UIADD3 URZ, URZ, URZ, URZ ;  /* 0x0000003f3f3ff290 */ /* 0x000ff0000fffe03f */
[----:B------:R-:W-:Y:S01]  /*29f40*/  STL.64 [R1+0x1f0], R8 ;  /* 0x0001f00801007387 */ /* 0x000fe20000100a00 */
[----:B------:R0:W-:Y:S03]  /*29f50*/  STL.64 [R1+0x1f8], R10 ;  /* 0x0001f80a01007387 */ /* 0x0001e60000100a00 */
[----:B0-----:R-:W3:Y:S02]  /*29f60*/  LDL.LU.64 R10, [R1+0xfe8] ;  /* 0x000fe800010a7983 */ /* 0x001ee40000300a00 */
[C---:B---3--:R-:W-:Y:S02]  /*29f70*/  HMMA.16816.F32.BF16 R8, R4.reuse, R10, R16 ;  /* 0x0000000a0408723c */ /* 0x048fe40000041810 */
[----:B------:R-:W3:Y:S01]  /*29f80*/  LDL.LU.64 R18, [R1+0xfe0] ;  /* 0x000fe00001127983 */ /* 0x000ee20000300a00 */
[----:B------:R-:W3:Y:S11]  /*29f90*/  LDL.LU.64 R16, [R1+0xfd8] ;  /* 0x000fd80001107983 */ /* 0x000ef60000300a00 */
[----:B------:R-:W-:Y:S09]  /*29fa0*/  @!UPT UIADD3 URZ, URZ, URZ, URZ ;  /* 0x0000003f3f3ff290 */ /* 0x000ff2000fffe03f */
        /* <DEDUP_REMOVED lines=16> */
[----:B0-----:R-:W3:Y:S01]  /*2a0b0*/  LDL.LU.64 R10, [R1+0xfa0] ;  /* 0x000fa000010a7983 */ /* 0x001ee20000300a00 */
[----:B------:R-:W-:Y:S01]  /*2a0c0*/  IMAD.MOV.U32 R23, RZ, RZ, R28 ;  /* 0x000000ffff177224 */ /* 0x000fe200078e001c */
[C---:B---3--:R-:W-:Y:S02]  /*2a0d0*/  HMMA.16816.F32.BF16 R8, R4.reuse, R10, R16 ;  /* 0x0000000a0408723c */ /* 0x048fe40000041810 */
[----:B------:R-:W2:Y:S11]  /*2a0e0*/  LDL.LU.64 R18, [R1+0xf98] ;  /* 0x000f980001127983 */ /* 0x000eb60000300a00 */
[----:B------:R-:W-:Y:S10]  /*2a0f0*/  @!UPT UIADD3 URZ, URZ, URZ, URZ ;  /* 0x0000003f3f3ff290 */ /* 0x000ff4000fffe03f */
[----:B------:R-:W-:Y:S01]  /*2a100*/  STL.64 [R1+0x1b0], R8 ;  /* 0x0001b00801007387 */ /* 0x000fe20000100a00 */
[----:B------:R0:W-:Y:S03]  /*2a110*/  STL.64 [R1+0x1b8], R10 ;  /* 0x0001b80a01007387 */ /* 0x0001e60000100a00 */
[----:B0-----:R-:W3:Y:S01]  /*2a120*/  LDL.LU.64 R10, [R1+0xf90] ;  /* 0x000f9000010a7983 */ /* 0x001ee20000300a00 */
[----:B------:R-:W3:Y:S02]  /*2a130*/  LDL.LU.64 R8, [R1+0xf88] ;  /* 0x000f880001087983 */ /* 0x000ee40000300a00 */
[----:B------:R-:W4:Y:S01]  /*2a140*/  LDL.LU R2, [R1+0xc54] ;  /* 0x000c540001027983 */ /* 0x000f220000300800 */
[C---:B--2---:R-:W-:Y:S01]  /*2a150*/  HMMA.16816.F32.BF16 R16, R4.reuse, R18, R20 ;  /* 0x000000120410723c */ /* 0x044fe20000041814 */
[----:B------:R-:W2:Y:S01]  /*2a160*/  LDL.LU R20, [R1+0xc30] ;  /* 0x000c300001147983 */ /* 0x000ea20000300800 */
[----:B------:R-:W2:Y:S11]  /*2a170*/  LDL.LU R21, [R1+0x380] ;  /* 0x0003800001157983 */ /* 0x000eb60000300800 */
[----:B------:R-:W-:Y:S10]  /*2a180*/  @!UPT UIADD3 URZ, URZ, URZ, URZ ;  /* 0x0000003f3f3ff290 */ /* 0x000ff4000fffe03f */
[----:B------:R-:W-:Y:S01]  /*2a190*/  STL.64 [R1+0x1a0], R16 ;  /* 0x0001a01001007387 */ /* 0x000fe20000100a00 */
[----:B------:R3:W-:Y:S02]  /*2a1a0*/  STL.64 [R1+0x1a8], R18 ;  /* 0x0001a81201007387 */ /* 0x0007e40000100a00 */
[----:B------:R-:W2:Y:S02]  /*2a1b0*/  LDL.LU R22, [R1+0xc28] ;  /* 0x000c280001167983 */ /* 0x000ea40000300800 */
[----:B------:R-:W2:Y:S01]  /*2a1c0*/  LDL.LU R23, [R1+0x37c] ;  /* 0x00037c0001177983 */ /* 0x000ea20000300800 */
[----:B------:R-:W2:Y:S01]  /*2a1d0*/  LDL.LU R29, [R1+0xc20] ;  /* 0x000c2000011d7983 */ /* 0x000ea20000300800 */
[----:B------:R-:W2:Y:S02]  /*2a1e0*/  LDL.LU R25, [R1+0x374] ;  /* 0x0003740001197983 */ /* 0x000ea40000300800 */
[----:B------:R-:W2:Y:S02]  /*2a1f0*/  LDL.LU R24, [R1+0xc18] ;  /* 0x000c180001187983 */ /* 0x000ea40000300800 */
[----:B------:R-:W2:Y:S01]  /*2a200*/  LDL.LU R28, [R1+0xc3c] ;  /* 0x000c3c00011c7983 */ /* 0x000ea20000300800 */
[C---:B---3--:R-:W-:Y:S11]  /*2a210*/  HMMA.16816.F32.BF16 R16, R4.reuse, R26, R8 ;  /* 0x0000001a0410723c */ /* 0x048ff60000041808 */
[----:B------:R-:W-:Y:S11]  /*2a220*/  @!UPT UIADD3 URZ, URZ, URZ, URZ ;  /* 0x0000003f3f3ff290 */ /* 0x000ff6000fffe03f */
[----:B------:R-:W-:Y:S01]  /*2a230*/  @!UPT UIADD3 URZ, URZ, URZ, URZ ;  /* 0x0000003f3f3ff290 */ /* 0x000fe2000fffe03f */
[----:B------:R-:W-:Y:S01]  /*2a240*/  STL.64 [R1+0x190], R16 ;  /* 0x0001901001007387 */ /* 0x000fe20000100a00 */
[----:B------:R-:W-:Y:S02]  /*2a250*/  IMAD.MOV.U32 R8, RZ, RZ, R19 ;  /* 0x000000ffff087224 */ /* 0x000fe400078e0013 */
[----:B------:R0:W-:Y:S02]  /*2a260*/  STL.64 [R1+0x198], R18 ;  /* 0x0001981201007387 */ /* 0x0001e40000100a00 */
[----:B------:R-:W-:Y:S01]  /*2a270*/  IMAD.MOV.U32 R11, RZ, RZ, R16 ;  /* 0x000000ffff0b7224 */ /* 0x000fe200078e0010 */
[----:B0-----:R-:W3:Y:S01]  /*2a280*/  LDL.LU.64 R18, [R1+0xf80] ;  /* 0x000f800001127983 */ /* 0x001ee20000300a00 */
[----:B------:R-:W3:Y:S02]  /*2a290*/  LDL.LU.64 R16, [R1+0xf78] ;  /* 0x000f780001107983 */ /* 0x000ee40000300a00 */
[----:B------:R-:W2:Y:S02]  /*2a2a0*/  LDL.LU R26, [R1+0xc40] ;  /* 0x000c4000011a7983 */ /* 0x000ea40000300800 */
[----:B------:R-:W2:Y:S01]  /*2a2b0*/  LDL.LU R27, [R1+0xc50] ;  /* 0x000c5000011b7983 */ /* 0x000ea20000300800 */
[----:B------:R-:W2:Y:S01]  /*2a2c0*/  LDL.LU R9, [R1+0xc38] ;  /* 0x000c380001097983 */ /* 0x000ea20000300800 */
[----:B------:R-:W2:Y:S02]  /*2a2d0*/  LDL.LU R10, [R1+0x378] ;  /* 0x00037800010a7983 */ /* 0x000ea40000300800 */
[----:B------:R-:W2:Y:S02]  /*2a2e0*/  LDL.LU R3, [R1+0xc10] ;  /* 0x000c100001037983 */ /* 0x000ea40000300800 */
[----:B------:R-:W2:Y:S01]  /*2a2f0*/  LDL.LU R13, [R1+0xc34] ;  /* 0x000c3400010d7983 */ /* 0x000ea20000300800 */
[----:B------:R-:W2:Y:S01]  /*2a300*/  LDL.LU R12, [R1+0xc08] ;  /* 0x000c0800010c7983 */ /* 0x000ea20000300800 */
[----:B------:R0:W-:Y:S03]  /*2a310*/  STL [R1+0xe64], R11 ;  /* 0x000e640b01007387 */ /* 0x0001e60000100800 */
[----:B0-----:R-:W2:Y:S01]  /*2a320*/  LDL.LU R11, [R1+0xc44] ;  /* 0x000c4400010b7983 */ /* 0x001ea20000300800 */
[----:B------:R0:W-:Y:S03]  /*2a330*/  STL [R1+0xe60], R8 ;  /* 0x000e600801007387 */ /* 0x0001e60000100800 */
[----:B0-----:R-:W2:Y:S01]  /*2a340*/  LDL.LU R8, [R1+0xc48] ;  /* 0x000c480001087983 */ /* 0x001ea20000300800 */
[----:B---3--:R-:W-:Y:S07]  /*2a350*/  HMMA.16816.F32.BF16 R4, R4, R14, R16 ;  /* 0x0000000e0404723c */ /* 0x008fee0000041810 */
[----:B------:R-:W-:-:S05]  /*2a360*/  IMAD.MOV.U32 R19, RZ, RZ, 0x7f ;  /* 0x0000007fff137424 */ /* 0x000fca00078e00ff */
[----:B------:R-:W-:-:S04]  /*2a370*/  IADD3 R19, R19, c[0x0][0x180], RZ ;  /* 0x0000600013137a10 */ /* 0x000fc80007ffe0ff */
[----:B------:R-:W-:-:S04]  /*2a380*/  SHF.R.S32.HI R17, RZ, 0x1f, R19 ;  /* 0x0000001fff117819 */ /* 0x000fc80000011413 */
[----:B------:R-:W-:-:S03]  /*2a390*/  LEA.HI R17, R17, R19, RZ, 0x7 ;  /* 0x0000001311117211 */ /* 0x000fc600078f38ff */
[----:B------:R0:W-:Y:S01]  /*2a3a0*/  STL.64 [R1+0x180], R4 ;  /* 0x0001800401007387 */ /* 0x0001e20000100a00 */
[----:B------:R-:W-:Y:S02]  /*2a3b0*/  STL.64 [R1+0x188], R6 ;  /* 0x0001880601007387 */ /* 0x000fe40000100a00 */
[----:B------:R-:W3:Y:S02]  /*2a3c0*/  LDL.LU R18, [R1+0x384] ;  /* 0x0003840001127983 */ /* 0x000ee40000300800 */
[----:B------:R-:W3:Y:S01]  /*2a3d0*/  LDL.LU R19, [R1+0xc4c] ;  /* 0x000c4c0001137983 */ /* 0x000ee20000300800 */
[----:B----4-:R-:W-:Y:S02]  /*2a3e0*/  IADD3 R2, P6, R2, UR10, RZ ;  /* 0x0000000a02027c10 */ /* 0x010fe4000ffde0ff */
[----:B--2---:R-:W-:Y:S02]  /*2a3f0*/  IADD3 R11, P4, R11, UR10, RZ ;  /* 0x0000000a0b0b7c10 */ /* 0x004fe4000ff9e0ff */
[----:B------:R-:W-:Y:S01]  /*2a400*/  IADD3 R8, P3, R8, UR10, RZ ;  /* 0x0000000a08087c10 */ /* 0x000fe2000ff7e0ff */
[----:B0-----:R-:W-:Y:S01]  /*2a410*/  IMAD.MOV.U32 R4, RZ, RZ, R7 ;  /* 0x000000ffff047224 */ /* 0x001fe200078e0007 */
[----:B------:R-:W-:-:S04]  /*2a420*/  IADD3 R26, P5, R26, UR10, RZ ;  /* 0x0000000a1a1a7c10 */ /* 0x000fc8000ffbe0ff */
[----:B------:R-:W-:Y:S01]  /*2a430*/  STL [R1+0xe68], R4 ;  /* 0x000e680401007387 */ /* 0x000fe20000100800 */
[----:B------:R0:W-:Y:S01]  /*2a440*/  STL [R1+0xc54], R2 ;  /* 0x000c540201007387 */ /* 0x0001e20000100800 */
[----:B------:R-:W-:Y:S01]  /*2a450*/  IADD3.X R27, R27, UR5, RZ, P6, !PT ;  /* 0x000000051b1b7c10 */ /* 0x000fe2000b7fe4ff */
[----:B------:R-:W-:Y:S01]  /*2a460*/  IADD3 R9, P6, R9, UR10, RZ ;  /* 0x0000000a09097c10 */ /* 0x000fe2000ffde0ff */
[----:B0-----:R-:W2:Y:S01]  /*2a470*/  LDL.LU R2, [R1+0xc2c] ;  /* 0x000c2c0001027983 */ /* 0x001ea20000300800 */
[----:B------:R-:W-:Y:S01]  /*2a480*/  IADD3.X R23, R23, UR5, RZ, P3, !PT ;  /* 0x0000000517177c10 */ /* 0x000fe20009ffe4ff */
[----:B------:R-:W-:Y:S01]  /*2a490*/  IADD3 R29, P3, R29, UR10, RZ ;  /* 0x0000000a1d1d7c10 */ /* 0x000fe2000ff7e0ff */
[----:B------:R-:W-:Y:S01]  /*2a4a0*/  IADD3.X R25, R25, UR5, RZ, P4, !PT ;  /* 0x0000000519197c10 */ /* 0x000fe2000a7fe4ff */
[----:B------:R-:W-:Y:S01]  /*2a4b0*/  IADD3 R24, P4, R24, UR10, RZ ;  /* 0x0000000a18187c10 */ /* 0x000fe2000ff9e0ff */
[----:B------:R-:W-:Y:S01]  /*2a4c0*/  IADD3.X R28, R28, UR5, RZ, P5, !PT ;  /* 0x000000051c1c7c10 */ /* 0x000fe2000affe4ff */
[----:B------:R-:W-:Y:S01]  /*2a4d0*/  IADD3 R3, P5, R3, UR10, RZ ;  /* 0x0000000a03037c10 */ /* 0x000fe2000ffbe0ff */
[----:B---3--:R-:W-:-:S02]  /*2a4e0*/  IADD3 R18, P1, R18, UR10, RZ ;  /* 0x0000000a12127c10 */ /* 0x008fc4000ff3e0ff */
[----:B------:R-:W-:-:S03]  /*2a4f0*/  IADD3 R19, P2, R19, UR10, RZ ;  /* 0x0000000a13137c10 */ /* 0x000fc6000ff5e0ff */
[----:B------:R-:W-:Y:S02]  /*2a500*/  STL [R1+0x384], R18 ;  /* 0x0003841201007387 */ /* 0x000fe40000100800 */
[----:B------:R-:W-:Y:S02]  /*2a510*/  STL [R1+0xc4c], R19 ;  /* 0x000c4c1301007387 */ /* 0x000fe40000100800 */
[----:B------:R-:W-:Y:S01]  /*2a520*/  STL [R1+0xc48], R8 ;  /* 0x000c480801007387 */ /* 0x000fe20000100800 */
[----:B------:R-:W-:Y:S01]  /*2a530*/  IADD3.X R10, R10, UR5, RZ, P1, !PT ;  /* 0x000000050a0a7c10 */ /* 0x000fe20008ffe4ff */
[----:B------:R-:W-:Y:S01]  /*2a540*/  STL [R1+0xc44], R11 ;  /* 0x000c440b01007387 */ /* 0x000fe20000100800 */
[----:B------:R-:W-:Y:S01]  /*2a550*/  IADD3 R20, P1, R20, UR10, RZ ;  /* 0x0000000a14147c10 */ /* 0x000fe2000ff3e0ff */
[----:B------:R-:W-:Y:S01]  /*2a560*/  STL [R1+0xc40], R26 ;  /* 0x000c401a01007387 */ /* 0x000fe20000100800 */
[----:B------:R-:W-:Y:S01]  /*2a570*/  IADD3.X R21, R21, UR5, RZ, P2, !PT ;  /* 0x0000000515157c10 */ /* 0x000fe200097fe4ff */
[----:B------:R-:W-:Y:S01]  /*2a580*/  STL [R1+0xc50], R27 ;  /* 0x000c501b01007387 */ /* 0x000fe20000100800 */
[----:B------:R-:W-:Y:S01]  /*2a590*/  IADD3 R22, P2, R22, UR10, RZ ;  /* 0x0000000a16167c10 */ /* 0x000fe2000ff5e0ff */
[----:B------:R-:W-:Y:S02]  /*2a5a0*/  STL [R1+0xc38], R9 ;  /* 0x000c380901007387 */ /* 0x000fe40000100800 */
[----:B------:R-:W-:Y:S01]  /*2a5b0*/  STL [R1+0x378], R10 ;  /* 0x0003780a01007387 */ /* 0x000fe20000100800 */
[----:B------:R-:W-:Y:S01]  /*2a5c0*/  STL [R1+0xc30], R20 ;  /* 0x000c301401007387 */ /* 0x000fe20000100800 */
[----:B------:R-:W-:Y:S02]  /*2a5d0*/  STL [R1+0x380], R21 ;  /* 0x0003801501007387 */ /* 0x000fe40000100800 */
[----:B------:R-:W-:Y:S02]  /*2a5e0*/  STL [R1+0xc28], R22 ;  /* 0x000c281601007387 */ /* 0x000fe40000100800 */
[----:B------:R-:W-:Y:S01]  /*2a5f0*/  STL [R1+0x37c], R23 ;  /* 0x00037c1701007387 */ /* 0x000fe20000100800 */
[----:B------:R-:W-:Y:S01]  /*2a600*/  STL [R1+0xc20], R29 ;  /* 0x000c201d01007387 */ /* 0x000fe20000100800 */
[----:B------:R-:W3:Y:S02]  /*2a610*/  LDL.LU R5, [R1+0xc00] ;  /* 0x000c000001057983 */ /* 0x000ee40000300800 */
[----:B------:R-:W-:Y:S02]  /*2a620*/  STL [R1+0x374], R25 ;  /* 0x0003741901007387 */ /* 0x000fe40000100800 */
[----:B------:R-:W4:Y:S01]  /*2a630*/  LDL.LU R6, [R1+0xc24] ;  /* 0x000c240001067983 */ /* 0x000f220000300800 */
[----:B------:R-:W-:Y:S01]  /*2a640*/  STL [R1+0xc18], R24 ;  /* 0x000c181801007387 */ /* 0x000fe20000100800 */
[----:B------:R0:W-:Y:S03]  /*2a650*/  STL [R1+0xc3c], R28 ;  /* 0x000c3c1c01007387 */ /* 0x0001e60000100800 */
[----:B0-----:R-:W4:Y:S01]  /*2a660*/  LDL.LU R28, [R1+0xbf8] ;  /* 0x000bf800011c7983 */ /* 0x001f220000300800 */
[----:B------:R-:W4:Y:S02]  /*2a670*/  LDL.LU R24, [R1+0xc1c] ;  /* 0x000c1c0001187983 */ /* 0x000f240000300800 */
[----:B------:R0:W-:Y:S02]  /*2a680*/  STL [R1+0xc10], R3 ;  /* 0x000c100301007387 */ /* 0x0001e40000100800 */
[----:B0-----:R-:W4:Y:S01]  /*2a690*/  LDL.LU R3, [R1+0xbf0] ;  /* 0x000bf00001037983 */ /* 0x001f220000300800 */
[----:B------:R-:W-:Y:S01]  /*2a6a0*/  IADD3.X R13, R13, UR5, RZ, P6, !PT ;  /* 0x000000050d0d7c10 */ /* 0x000fe2000b7fe4ff */
[----:B------:R-:W-:Y:S01]  /*2a6b0*/  UIADD3 UR4, UR4, 0x1, URZ ;  /* 0x0000000104047890 */ /* 0x000fe2000fffe03f */
[----:B------:R-:W-:-:S02]  /*2a6c0*/  IADD3 R12, P6, R12, UR10, RZ ;  /* 0x0000000a0c0c7c10 */ /* 0x000fc4000ffde0ff */
[----:B------:R-:W-:Y:S01]  /*2a6d0*/  SHF.R.S32.HI R17, RZ, 0x7, R17 ;  /* 0x00000007ff117819 */ /* 0x000fe20000011411 */
[----:B------:R-:W4:Y:S01]  /*2a6e0*/  LDL.LU R7, [R1+0xc14] ;  /* 0x000c140001077983 */ /* 0x000f220000300800 */
[----:B------:R-:W4:Y:S02]  /*2a6f0*/  LDL.LU R14, [R1+0xbe8] ;  /* 0x000be800010e7983 */ /* 0x000f240000300800 */
[----:B------:R-:W-:Y:S02]  /*2a700*/  STL [R1+0xc34], R13 ;  /* 0x000c340d01007387 */ /* 0x000fe40000100800 */
[----:B------:R-:W4:Y:S01]  /*2a710*/  LDL.LU R15, [R1+0xc0c] ;  /* 0x000c0c00010f7983 */ /* 0x000f220000300800 */
[----:B------:R0:W-:Y:S01]  /*2a720*/  STL [R1+0xc08], R12 ;  /* 0x000c080c01007387 */ /* 0x0001e20000100800 */
[----:B------:R-:W-:Y:S01]  /*2a730*/  ISETP.NE.U32.AND P0, PT, R17, UR4, PT ;  /* 0x0000000411007c0c */ /* 0x000fe2000bf05070 */
[----:B------:R-:W4:Y:S02]  /*2a740*/  LDL.LU R16, [R1+0xbe0] ;  /* 0x000be00001107983 */ /* 0x000f240000300800 */
[----:B------:R-:W4:Y:S01]  /*2a750*/  LDL.LU R17, [R1+0xc04] ;  /* 0x000c040001117983 */ /* 0x000f220000300800 */
[----:B--2---:R-:W-:Y:S01]  /*2a760*/  IADD3.X R2, R2, UR5, RZ, P1, !PT ;  /* 0x0000000502027c10 */ /* 0x004fe20008ffe4ff */
[----:B0-----:R-:W2:Y:S01]  /*2a770*/  LDL.LU R12, [R1+0xbd8] ;  /* 0x000bd800010c7983 */ /* 0x001ea20000300800 */
[----:B------:R-:W2:Y:S02]  /*2a780*/  LDL.LU R18, [R1+0xbfc] ;  /* 0x000bfc0001127983 */ /* 0x000ea40000300800 */
[----:B------:R-:W2:Y:S02]  /*2a790*/  LDL.LU R19, [R1+0xbd0] ;  /* 0x000bd00001137983 */ /* 0x000ea40000300800 */
[----:B------:R-:W2:Y:S01]  /*2a7a0*/  LDL.LU R8, [R1+0xbf4] ;  /* 0x000bf40001087983 */ /* 0x000ea20000300800 */
[----:B------:R0:W-:Y:S01]  /*2a7b0*/  STL [R1+0xc2c], R2 ;  /* 0x000c2c0201007387 */ /* 0x0001e20000100800 */
[----:B------:R-:W2:Y:S02]  /*2a7c0*/  LDL.LU R11, [R1+0xbc8] ;  /* 0x000bc800010b7983 */ /* 0x000ea40000300800 */
        /* <DEDUP_REMOVED lines=11> */
[----:B0-----:R-:W2:Y:S01]  /*2a880*/  LDL.LU R2, [R1+0xb98] ;  /* 0x000b980001027983 */ /* 0x001ea20000300800 */
[----:B---3--:R-:W-:-:S02]  /*2a890*/  IADD3 R5, P1, R5, UR10, RZ ;  /* 0x0000000a05057c10 */ /* 0x008fc4000ff3e0ff */
[----:B----4-:R-:W-:Y:S02]  /*2a8a0*/  IADD3.X R6, R6, UR5, RZ, P2, !PT ;  /* 0x0000000506067c10 */ /* 0x010fe400097fe4ff */
[----:B------:R-:W-:Y:S02]  /*2a8b0*/  IADD3 R28, P2, R28, UR10, RZ ;  /* 0x0000000a1c1c7c10 */ /* 0x000fe4000ff5e0ff */
[----:B------:R-:W-:-:S03]  /*2a8c0*/  IADD3.X R24, R24, UR5, RZ, P3, !PT ;  /* 0x0000000518187c10 */ /* 0x000fc60009ffe4ff */
[----:B------:R0:W-:Y:S01]  /*2a8d0*/  STL [R1+0xbf8], R28 ;  /* 0x000bf81c01007387 */ /* 0x0001e20000100800 */
[----:B------:R-:W-:Y:S01]  /*2a8e0*/  STL [R1+0xc00], R5 ;  /* 0x000c000501007387 */ /* 0x000fe20000100800 */
[----:B------:R-:W-:Y:S02]  /*2a8f0*/  IADD3 R3, P3, R3, UR10, RZ ;  /* 0x0000000a03037c10 */ /* 0x000fe4000ff7e0ff */
[----:B0-----:R-:W3:Y:S01]  /*2a900*/  LDL.LU R28, [R1+0xbbc] ;  /* 0x000bbc00011c7983 */ /* 0x001ee20000300800 */
[----:B------:R-:W-:Y:S02]  /*2a910*/  STL [R1+0xc24], R6 ;  /* 0x000c240601007387 */ /* 0x000fe40000100800 */
[----:B------:R0:W-:Y:S02]  /*2a920*/  STL [R1+0xc1c], R24 ;  /* 0x000c1c1801007387 */ /* 0x0001e40000100800 */
[----:B0-----:R-:W4:Y:S01]  /*2a930*/  LDL.LU R24, [R1+0xb90] ;  /* 0x000b900001187983 */ /* 0x001f220000300800 */
[----:B------:R0:W-:Y:S03]  /*2a940*/  STL [R1+0xbf0], R3 ;  /* 0x000bf00301007387 */ /* 0x0001e60000100800 */
[----:B0-----:R-:W4:Y:S01]  /*2a950*/  LDL.LU R3, [R1+0xbb4] ;  /* 0x000bb40001037983 */ /* 0x001f220000300800 */
[----:B------:R-:W-:Y:S01]  /*2a960*/  IADD3.X R7, R7, UR5, RZ, P4, !PT ;  /* 0x0000000507077c10 */ /* 0x000fe2000a7fe4ff */
[----:B------:R-:W-:Y:S01]  /*2a970*/  IADD3 R14, P4, R14, UR10, RZ ;  /* 0x0000000a0e0e7c10 */ /* 0x000fe2000ff9e0ff */
[----:B------:R-:W-:-:S02]  /*2a980*/  IADD3.X R15, R15, UR5, RZ, P5, !PT ;  /* 0x000000050f0f7c10 */ /* 0x000fc4000affe4ff */
[----:B------:R-:W-:Y:S01]  /*2a990*/  IADD3.X R17, R17, UR5, RZ, P6, !PT ;  /* 0x0000000511117c10 */ /* 0x000fe2000b7fe4ff */
[----:B--2---:R-:W-:Y:S01]  /*2a9a0*/  IADD3 R12, P6, R12, UR10, RZ ;  /* 0x0000000a0c0c7c10 */ /* 0x004fe2000ffde0ff */
[----:B------:R-:W-:Y:S01]  /*2a9b0*/  IADD3 R16, P5, R16, UR10, RZ ;  /* 0x0000000a10107c10 */ /* 0x000fe2000ffbe0ff */
[----:B------:R-:W-:Y:S01]  /*2a9c0*/  STL [R1+0xc14], R7 ;  /* 0x000c140701007387 */ /* 0x000fe20000100800 */
[----:B------:R-:W-:Y:S02]  /*2a9d0*/  STL [R1+0xbe8], R14 ;  /* 0x000be80e01007387 */ /* 0x000fe40000100800 */
[----:B------:R-:W-:Y:S01]  /*2a9e0*/  STL [R1+0xc0c], R15 ;  /* 0x000c0c0f01007387 */ /* 0x000fe20000100800 */
[----:B------:R-:W-:Y:S01]  /*2a9f0*/  IADD3.X R18, R18, UR5, RZ, P1, !PT ;  /* 0x0000000512127c10 */ /* 0x000fe20008ffe4ff */
[----:B------:R0:W-:Y:S01]  /*2aa00*/  STL [R1+0xbd8], R12 ;  /* 0x000bd80c01007387 */ /* 0x0001e20000100800 */
[----:B------:R-:W-:Y:S01]  /*2aa10*/  IADD3 R19, P1, R19, UR10, RZ ;  /* 0x0000000a13137c10 */ /* 0x000fe2000ff3e0ff */
[----:B------:R-:W-:Y:S01]  /*2aa20*/  STL [R1+0xbe0], R16 ;  /* 0x000be01001007387 */ /* 0x000fe20000100800 */
[----:B------:R-:W-:Y:S01]  /*2aa30*/  IADD3.X R8, R8, UR5, RZ, P2, !PT ;  /* 0x0000000508087c10 */ /* 0x000fe200097fe4ff */
[----:B------:R-:W-:Y:S01]  /*2aa40*/  IADD3 R11, P2, R11, UR10, RZ ;  /* 0x0000000a0b0b7c10 */ /* 0x000fe2000ff5e0ff */
[----:B------:R-:W-:Y:S01]  /*2aa50*/  IADD3.X R26, R26, UR5, RZ, P3, !PT ;  /* 0x000000051a1a7c10 */ /* 0x000fe20009ffe4ff */
[----:B------:R-:W-:Y:S01]  /*2aa60*/  IADD3 R27, P3, R27, UR10, RZ ;  /* 0x0000000a1b1b7c10 */ /* 0x000fe2000ff7e0ff */
[----:B------:R-:W-:Y:S01]  /*2aa70*/  IADD3.X R9, R9, UR5, RZ, P4, !PT ;  /* 0x0000000509097c10 */ /* 0x000fe2000a7fe4ff */
[----:B0-----:R-:W2:Y:S01]  /*2aa80*/  LDL.LU R12, [R1+0xb88] ;  /* 0x000b8800010c7983 */ /* 0x001ea20000300800 */
[----:B------:R-:W-:Y:S02]  /*2aa90*/  STL [R1+0xc04], R17 ;  /* 0x000c041101007387 */ /* 0x000fe40000100800 */
[----:B------:R-:W-:Y:S02]  /*2aaa0*/  STL [R1+0xbfc], R18 ;  /* 0x000bfc1201007387 */ /* 0x000fe40000100800 */
[----:B------:R-:W-:Y:S01]  /*2aab0*/  STL [R1+0xbd0], R19 ;  /* 0x000bd01301007387 */ /* 0x000fe20000100800 */
[----:B------:R-:W-:Y:S01]  /*2aac0*/  STL [R1+0xbf4], R8 ;  /* 0x000bf40801007387 */ /* 0x000fe20000100800 */
[----:B------:R-:W-:Y:S01]  /*2aad0*/  IADD3 R10, P4, R10, UR10, RZ ;  /* 0x0000000a0a0a7c10 */ /* 0x000fe2000ff9e0ff */
        /* <DEDUP_REMOVED lines=11> */
[----:B------:R-:W-:Y:S01]  /*2ab90*/  STL [R1+0xbb0], R21 ;  /* 0x000bb01501007387 */ /* 0x000fe20000100800 */
[----:B------:R-:W-:Y:S01]  /*2aba0*/  IADD3 R25, P1, R25, UR10, RZ ;  /* 0x0000000a19197c10 */ /* 0x000fe2000ff3e0ff */
[----:B------:R-:W-:Y:S01]  /*2abb0*/  STL [R1+0xbd4], R22 ;  /* 0x000bd41601007387 */ /* 0x000fe20000100800 */
[----:B------:R-:W-:Y:S01]  /*2abc0*/  IADD3.X R13, R13, UR5, RZ, P2, !PT ;  /* 0x000000050d0d7c10 */ /* 0x000fe200097fe4ff */
[----:B------:R-:W-:Y:S01]  /*2abd0*/  STL [R1+0xba8], R23 ;  /* 0x000ba81701007387 */ /* 0x000fe20000100800 */
[----:B------:R-:W-:Y:S01]  /*2abe0*/  IADD3 R2, P2, R2, UR10, RZ ;  /* 0x0000000a02027c10 */ /* 0x000fe2000ff5e0ff */
[----:B------:R-:W-:Y:S02]  /*2abf0*/  STL [R1+0xbcc], R29 ;  /* 0x000bcc1d01007387 */ /* 0x000fe40000100800 */
[----:B------:R-:W2:Y:S01]  /*2ac00*/  LDL.LU R5, [R1+0xbac] ;  /* 0x000bac0001057983 */ /* 0x000ea20000300800 */
[----:B------:R-:W-:Y:S01]  /*2ac10*/  STL [R1+0xba0], R25 ;  /* 0x000ba01901007387 */ /* 0x000fe20000100800 */
[----:B------:R-:W2:Y:S02]  /*2ac20*/  LDL.LU R6, [R1+0xb80] ;  /* 0x000b800001067983 */ /* 0x000ea40000300800 */
[----:B------:R-:W-:Y:S02]  /*2ac30*/  STL [R1+0xbc4], R13 ;  /* 0x000bc40d01007387 */ /* 0x000fe40000100800 */
[----:B------:R0:W-:Y:S02]  /*2ac40*/  STL [R1+0xb98], R2 ;  /* 0x000b980201007387 */ /* 0x0001e40000100800 */
[----:B0-----:R-:W2:Y:S01]  /*2ac50*/  LDL.LU R2, [R1+0xba4] ;  /* 0x000ba40001027983 */ /* 0x001ea20000300800 */
[----:B------:R-:W2:Y:S01]  /*2ac60*/  LDL.LU R13, [R1+0xb78] ;  /* 0x000b7800010d7983 */ /* 0x000ea20000300800 */
[----:B---3--:R-:W-:-:S05]  /*2ac70*/  IADD3.X R28, R28, UR5, RZ, P3, !PT ;  /* 0x000000051c1c7c10 */ /* 0x008fca0009ffe4ff */
[----:B------:R0:W-:Y:S01]  /*2ac80*/  STL [R1+0xbbc], R28 ;  /* 0x000bbc1c01007387 */ /* 0x0001e20000100800 */
[----:B----4-:R-:W-:-:S03]  /*2ac90*/  IADD3 R24, P3, R24, UR10, RZ ;  /* 0x0000000a18187c10 */ /* 0x010fc6000ff7e0ff */
[----:B0-----:R-:W3:Y:S01]  /*2aca0*/  LDL.LU R28, [R1+0xb9c] ;  /* 0x000b9c00011c7983 */ /* 0x001ee20000300800 */
[----:B------:R-:W4:Y:S02]  /*2acb0*/  LDL.LU R7, [R1+0xb70] ;  /* 0x000b700001077983 */ /* 0x000f240000300800 */
[----:B------:R-:W4:Y:S01]  /*2acc0*/  LDL.LU R14, [R1+0xb94] ;  /* 0x000b9400010e7983 */ /* 0x000f220000300800 */
[----:B------:R0:W-:Y:S04]  /*2acd0*/  STL [R1+0xb90], R24 ;  /* 0x000b901801007387 */ /* 0x0001e80000100800 */
[----:B------:R-:W4:Y:S01]  /*2ace0*/  LDL.LU R15, [R1+0xb68] ;  /* 0x000b6800010f7983 */ /* 0x000f220000300800 */
[----:B------:R-:W-:-:S05]  /*2acf0*/  IADD3.X R3, R3, UR5, RZ, P4, !PT ;  /* 0x0000000503037c10 */ /* 0x000fca000a7fe4ff */
[----:B------:R1:W-:Y:S01]  /*2ad00*/  STL [R1+0xbb4], R3 ;  /* 0x000bb40301007387 */ /* 0x0003e20000100800 */
[----:B------:R-:W4:Y:S02]  /*2ad10*/  LDL.LU R16, [R1+0xb8c] ;  /* 0x000b8c0001107983 */ /* 0x000f240000300800 */
[----:B------:R-:W4:Y:S02]  /*2ad20*/  LDL.LU R17, [R1+0xb60] ;  /* 0x000b600001117983 */ /* 0x000f240000300800 */
[----:B0-----:R-:W4:Y:S01]  /*2ad30*/  LDL.LU R24, [R1+0xb84] ;  /* 0x000b840001187983 */ /* 0x001f220000300800 */
[----:B------:R-:W4:Y:S01]  /*2ad40*/  LDL.LU R18, [R1+0xb58] ;  /* 0x000b580001127983 */ /* 0x000f220000300800 */
[----:B------:R-:W4:Y:S02]  /*2ad50*/  LDL.LU R19, [R1+0xb7c] ;  /* 0x000b7c0001137983 */ /* 0x000f240000300800 */
[----:B------:R-:W4:Y:S01]  /*2ad60*/  LDL.LU R8, [R1+0xb50] ;  /* 0x000b500001087983 */ /* 0x000f220000300800 */
[----:B--2---:R-:W-:-:S05]  /*2ad70*/  IADD3 R12, P4, R12, UR10, RZ ;  /* 0x0000000a0c0c7c10 */ /* 0x004fca000ff9e0ff */
        /* <DEDUP_REMOVED lines=12> */
[----:B-1----:R-:W2:Y:S01]  /*2ae40*/  LDL.LU R3, [R1+0xb20] ;  /* 0x000b200001037983 */ /* 0x002ea20000300800 */
[----:B0-----:R-:W2:Y:S01]  /*2ae50*/  LDL.LU R12, [R1+0xb44] ;  /* 0x000b4400010c7983 */ /* 0x001ea20000300800 */
[----:B------:R-:W-:-:S02]  /*2ae60*/  IADD3.X R5, R5, UR5, RZ, P5, !PT ;  /* 0x0000000505057c10 */ /* 0x000fc4000affe4ff */
[----:B------:R-:W-:Y:S02]  /*2ae70*/  IADD3 R6, P5, R6, UR10, RZ ;  /* 0x0000000a06067c10 */ /* 0x000fe4000ffbe0ff */
[----:B------:R-:W-:Y:S01]  /*2ae80*/  IADD3.X R2, R2, UR5, RZ, P6, !PT ;  /* 0x0000000502027c10 */ /* 0x000fe2000b7fe4ff */
[----:B------:R-:W-:-:S04]  /*2ae90*/  IADD3 R13, P6, R13, UR10, RZ ;  /* 0x0000000a0d0d7c10 */ /* 0x000fc8000ffde0ff */
[----:B------:R0:W-:Y:S01]  /*2aea0*/  STL [R1+0xba4], R2 ;  /* 0x000ba40201007387 */ /* 0x0001e20000100800 */
[----:B------:R-:W-:Y:S03]  /*2aeb0*/  STL [R1+0xbac], R5 ;  /* 0x000bac0501007387 */ /* 0x000fe60000100800 */
[----:B0-----:R-:W2:Y:S01]  /*2aec0*/  LDL.LU R2, [R1+0xb18] ;  /* 0x000b180001027983 */ /* 0x001ea20000300800 */
[----:B------:R-:W-:Y:S02]  /*2aed0*/  STL [R1+0xb80], R6 ;  /* 0x000b800601007387 */ /* 0x000fe40000100800 */
[----:B------:R0:W-:Y:S02]  /*2aee0*/  STL [R1+0xb78], R13 ;  /* 0x000b780d01007387 */ /* 0x0001e40000100800 */
[----:B0-----:R-:W2:Y:S01]  /*2aef0*/  LDL.LU R13, [R1+0xb3c] ;  /* 0x000b3c00010d7983 */ /* 0x001ea20000300800 */
[----:B---3--:R-:W-:Y:S01]  /*2af00*/  IADD3.X R28, R28, UR5, RZ, P1, !PT ;  /* 0x000000051c1c7c10 */ /* 0x008fe20008ffe4ff */
[----:B----4-:R-:W-:Y:S01]  /*2af10*/  IADD3 R7, P1, R7, UR10, RZ ;  /* 0x0000000a07077c10 */ /* 0x010fe2000ff3e0ff */
[----:B------:R-:W-:-:S03]  /*2af20*/  IADD3.X R14, R14, UR5, RZ, P2, !PT ;  /* 0x000000050e0e7c10 */ /* 0x000fc600097fe4ff */
[----:B------:R0:W-:Y:S01]  /*2af30*/  STL [R1+0xb9c], R28 ;  /* 0x000b9c1c01007387 */ /* 0x0001e20000100800 */
[----:B------:R-:W-:-:S03]  /*2af40*/  IADD3 R15, P2, R15, UR10, RZ ;  /* 0x0000000a0f0f7c10 */ /* 0x000fc6000ff5e0ff */
[----:B0-----:R-:W3:Y:S01]  /*2af50*/  LDL.LU R28, [R1+0xb10] ;  /* 0x000b1000011c7983 */ /* 0x001ee20000300800 */
[----:B------:R-:W-:Y:S02]  /*2af60*/  IADD3.X R24, R24, UR5, RZ, P4, !PT ;  /* 0x0000000518187c10 */ /* 0x000fe4000a7fe4ff */
[----:B------:R-:W-:Y:S01]  /*2af70*/  IADD3.X R16, R16, UR5, RZ, P3, !PT ;  /* 0x0000000510107c10 */ /* 0x000fe20009ffe4ff */
[----:B------:R-:W-:Y:S01]  /*2af80*/  STL [R1+0xb70], R7 ;  /* 0x000b700701007387 */ /* 0x000fe20000100800 */
[----:B------:R-:W-:Y:S01]  /*2af90*/  STL [R1+0xb94], R14 ;  /* 0x000b940e01007387 */ /* 0x000fe20000100800 */
[----:B------:R-:W-:Y:S02]  /*2afa0*/  STL [R1+0xb68], R15 ;  /* 0x000b680f01007387 */ /* 0x000fe40000100800 */
[----:B------:R0:W-:Y:S02]  /*2afb0*/  STL [R1+0xb84], R24 ;  /* 0x000b841801007387 */ /* 0x0001e40000100800 */
[----:B------:R-:W-:Y:S01]  /*2afc0*/  STL [R1+0xb8c], R16 ;  /* 0x000b8c1001007387 */ /* 0x000fe20000100800 */
[----:B0-----:R-:W4:Y:S01]  /*2afd0*/  LDL.LU R24, [R1+0xb34] ;  /* 0x000b340001187983 */ /* 0x001f220000300800 */
[----:B------:R-:W-:-:S02]  /*2afe0*/  IADD3 R17, P3, R17, UR10, RZ ;  /* 0x0000000a11117c10 */ /* 0x000fc4000ff7e0ff */
[----:B------:R-:W-:Y:S02]  /*2aff0*/  IADD3 R18, P4, R18, UR10, RZ ;  /* 0x0000000a12127c10 */ /* 0x000fe4000ff9e0ff */
[----:B------:R-:W-:Y:S01]  /*2b000*/  IADD3.X R19, R19, UR5, RZ, P5, !PT ;  /* 0x0000000513137c10 */ /* 0x000fe2000affe4ff */
[----:B------:R-:W-:Y:S01]  /*2b010*/  IADD3 R8, P5, R8, UR10, RZ ;  /* 0x0000000a08087c10 */ /* 0x000fe2000ffbe0ff */
[----:B--2---:R-:W-:Y:S01]  /*2b020*/  IADD3.X R11, R11, UR5, RZ, P6, !PT ;  /* 0x000000050b0b7c10 */ /* 0x004fe2000b7fe4ff */
        /* <DEDUP_REMOVED lines=20> */
[----:B------:R-:W-:Y:S01]  /*2b170*/  IADD3.X R25, R25, UR5, RZ, P5, !PT ;  /* 0x0000000519197c10 */ /* 0x000fe2000affe4ff */
[----:B------:R-:W-:Y:S01]  /*2b180*/  STL [R1+0xb30], R22 ;  /* 0x000b301601007387 */ /* 0x000fe20000100800 */
[----:B------:R-:W-:Y:S01]  /*2b190*/  IADD3 R3, P5, R3, UR10, RZ ;  /* 0x0000000a03037c10 */ /* 0x000fe2000ffbe0ff */
[----:B------:R-:W-:Y:S02]  /*2b1a0*/  STL [R1+0xb54], R23 ;  /* 0x000b541701007387 */ /* 0x000fe40000100800 */
[----:B------:R-:W-:Y:S01]  /*2b1b0*/  STL [R1+0xb28], R29 ;  /* 0x000b281d01007387 */ /* 0x000fe20000100800 */
[----:B------:R-:W-:Y:S01]  /*2b1c0*/  IADD3.X R12, R12, UR5, RZ, P6, !PT ;  /* 0x000000050c0c7c10 */ /* 0x000fe2000b7fe4ff */
[----:B------:R-:W2:Y:S01]  /*2b1d0*/  LDL.LU R5, [R1+0xb08] ;  /* 0x000b080001057983 */ /* 0x000ea20000300800 */
[----:B------:R-:W-:Y:S02]  /*2b1e0*/  STL [R1+0xb4c], R25 ;  /* 0x000b4c1901007387 */ /* 0x000fe40000100800 */
[----:B------:R-:W2:Y:S02]  /*2b1f0*/  LDL.LU R6, [R1+0xb2c] ;  /* 0x000b2c0001067983 */ /* 0x000ea40000300800 */
[----:B------:R0:W-:Y:S02]  /*2b200*/  STL [R1+0xb20], R3 ;  /* 0x000b200301007387 */ /* 0x0001e40000100800 */
[----:B0-----:R-:W2:Y:S01]  /*2b210*/  LDL.LU R3, [R1+0xb00] ;  /* 0x000b000001037983 */ /* 0x001ea20000300800 */
[----:B------:R0:W-:Y:S01]  /*2b220*/  STL [R1+0xb44], R12 ;  /* 0x000b440c01007387 */ /* 0x0001e20000100800 */
[----:B------:R-:W-:-:S02]  /*2b230*/  IADD3 R2, P6, R2, UR10, RZ ;  /* 0x0000000a02027c10 */ /* 0x000fc4000ffde0ff */
[----:B0-----:R-:W2:Y:S03]  /*2b240*/  LDL.LU R12, [R1+0xb24] ;  /* 0x000b2400010c7983 */ /* 0x001ea60000300800 */
[----:B------:R0:W-:Y:S01]  /*2b250*/  STL [R1+0xb18], R2 ;  /* 0x000b180201007387 */ /* 0x0001e20000100800 */
[----:B------:R-:W-:Y:S01]  /*2b260*/  IADD3.X R13, R13, UR5, RZ, P1, !PT ;  /* 0x000000050d0d7c10 */ /* 0x000fe20008ffe4ff */
[----:B0-----:R-:W2:Y:S01]  /*2b270*/  LDL.LU R2, [R1+0xaf8] ;  /* 0x000af80001027983 */ /* 0x001ea20000300800 */
[----:B------:R-:W2:Y:S02]  /*2b280*/  LDL.LU R7, [R1+0xb1c] ;  /* 0x000b1c0001077983 */ /* 0x000ea40000300800 */
[----:B------:R-:W2:Y:S02]  /*2b290*/  LDL.LU R14, [R1+0xaf0] ;  /* 0x000af000010e7983 */ /* 0x000ea40000300800 */
[----:B------:R-:W-:Y:S01]  /*2b2a0*/  STL [R1+0xb3c], R13 ;  /* 0x000b3c0d01007387 */ /* 0x000fe20000100800 */
[----:B------:R-:W2:Y:S01]  /*2b2b0*/  LDL.LU R15, [R1+0xb14] ;  /* 0x000b1400010f7983 */ /* 0x000ea20000300800 */
[----:B---3--:R-:W-:-:S05]  /*2b2c0*/  IADD3 R28, P1, R28, UR10, RZ ;  /* 0x0000000a1c1c7c10 */ /* 0x008fca000ff3e0ff */
[----:B------:R0:W-:Y:S01]  /*2b2d0*/  STL [R1+0xb10], R28 ;  /* 0x000b101c01007387 */ /* 0x0001e20000100800 */
[----:B------:R-:W3:Y:S02]  /*2b2e0*/  LDL.LU R16, [R1+0xae8] ;  /* 0x000ae80001107983 */ /* 0x000ee40000300800 */
[----:B------:R-:W3:Y:S01]  /*2b2f0*/  LDL.LU R17, [R1+0xb0c] ;  /* 0x000b0c0001117983 */ /* 0x000ee20000300800 */
[----:B0-----:R-:W3:Y:S01]  /*2b300*/  LDL.LU R28, [R1+0xae0] ;  /* 0x000ae000011c7983 */ /* 0x001ee20000300800 */
[----:B----4-:R-:W-:Y:S01]  /*2b310*/  IADD3.X R24, R24, UR5, RZ, P2, !PT ;  /* 0x0000000518187c10 */ /* 0x010fe200097fe4ff */
[----:B------:R-:W4:Y:S02]  /*2b320*/  LDL.LU R18, [R1+0xb04] ;  /* 0x000b040001127983 */ /* 0x000f240000300800 */
[----:B------:R-:W4:Y:S01]  /*2b330*/  LDL.LU R19, [R1+0xad8] ;  /* 0x000ad80001137983 */ /* 0x000f220000300800 */
[----:B------:R-:W4:Y:S01]  /*2b340*/  LDL.LU R8, [R1+0xafc] ;  /* 0x000afc0001087983 */ /* 0x000f220000300800 */
[----:B------:R0:W-:Y:S02]  /*2b350*/  STL [R1+0xb34], R24 ;  /* 0x000b341801007387 */ /* 0x0001e40000100800 */
[----:B------:R-:W4:Y:S02]  /*2b360*/  LDL.LU R11, [R1+0xad0] ;  /* 0x000ad000010b7983 */ /* 0x000f240000300800 */
[----:B------:R-:W4:Y:S01]  /*2b370*/  LDL.LU R26, [R1+0xaf4] ;  /* 0x000af400011a7983 */ /* 0x000f220000300800 */
        /* <DEDUP_REMOVED lines=10> */
[----:B0-----:R-:W4:Y:S01]  /*2b420*/  LDL.LU R24, [R1+0xaa0] ;  /* 0x000aa00001187983 */ /* 0x001f220000300800 */
[----:B--2---:R-:W-:-:S02]  /*2b430*/  IADD3 R5, P2, R5, UR10, RZ ;  /* 0x0000000a05057c10 */ /* 0x004fc4000ff5e0ff */
[----:B------:R-:W-:Y:S02]  /*2b440*/  IADD3.X R6, R6, UR5, RZ, P3, !PT ;  /* 0x0000000506067c10 */ /* 0x000fe40009ffe4ff */
[----:B------:R-:W-:-:S05]  /*2b450*/  IADD3 R3, P3, R3, UR10, RZ ;  /* 0x0000000a03037c10 */ /* 0x000fca000ff7e0ff */
[----:B------:R0:W-:Y:S01]  /*2b460*/  STL [R1+0xb00], R3 ;  /* 0x000b000301007387 */ /* 0x0001e20000100800 */
[----:B------:R-:W-:Y:S01]  /*2b470*/  STL [R1+0xb08], R5 ;  /* 0x000b080501007387 */ /* 0x000fe20000100800 */
[----:B------:R-:W-:Y:S02]  /*2b480*/  IADD3.X R12, R12, UR5, RZ, P4, !PT ;  /* 0x000000050c0c7c10 */ /* 0x000fe4000a7fe4ff */
[----:B0-----:R-:W2:Y:S01]  /*2b490*/  LDL.LU R3, [R1+0xac4] ;  /* 0x000ac40001037983 */ /* 0x001ea20000300800 */
[----:B------:R-:W-:Y:S02]  /*2b4a0*/  STL [R1+0xb2c], R6 ;  /* 0x000b2c0601007387 */ /* 0x000fe40000100800 */
[----:B------:R0:W-:Y:S01]  /*2b4b0*/  STL [R1+0xb24], R12 ;  /* 0x000b240c01007387 */ /* 0x0001e20000100800 */
[----:B------:R-:W-:Y:S02]  /*2b4c0*/  IADD3 R2, P4, R2, UR10, RZ ;  /* 0x0000000a02027c10 */ /* 0x000fe4000ff9e0ff */
[----:B------:R-:W-:Y:S01]  /*2b4d0*/  IADD3.X R7, R7, UR5, RZ, P5, !PT ;  /* 0x0000000507077c10 */ /* 0x000fe2000affe4ff */
[----:B------:R-:W-:Y:S01]  /*2b4e0*/  IADD3 R14, P5, R14, UR10, RZ ;  /* 0x0000000a0e0e7c10 */ /* 0x000fe2000ffbe0ff */
[----:B------:R-:W-:Y:S01]  /*2b4f0*/  IADD3.X R15, R15, UR5, RZ, P6, !PT ;  /* 0x000000050f0f7c10 */ /* 0x000fe2000b7fe4ff */
[----:B0-----:R-:W2:Y:S01]  /*2b500*/  LDL.LU R12, [R1+0xa98] ;  /* 0x000a9800010c7983 */ /* 0x001ea20000300800 */
[----:B------:R0:W-:Y:S03]  /*2b510*/  STL [R1+0xaf8], R2 ;  /* 0x000af80201007387 */ /* 0x0001e60000100800 */
[----:B0-----:R-:W2:Y:S01]  /*2b520*/  LDL.LU R2, [R1+0xabc] ;  /* 0x000abc0001027983 */ /* 0x001ea20000300800 */
[----:B------:R-:W-:Y:S02]  /*2b530*/  STL [R1+0xb1c], R7 ;  /* 0x000b1c0701007387 */ /* 0x000fe40000100800 */
[----:B------:R-:W-:Y:S02]  /*2b540*/  STL [R1+0xaf0], R14 ;  /* 0x000af00e01007387 */ /* 0x000fe40000100800 */
[----:B------:R-:W-:Y:S01]  /*2b550*/  STL [R1+0xb14], R15 ;  /* 0x000b140f01007387 */ /* 0x000fe20000100800 */
[----:B---3--:R-:W-:-:S02]  /*2b560*/  IADD3.X R17, R17, UR5, RZ, P1, !PT ;  /* 0x0000000511117c10 */ /* 0x008fc40008ffe4ff */
[----:B------:R-:W-:Y:S02]  /*2b570*/  IADD3 R16, P6, R16, UR10, RZ ;  /* 0x0000000a10107c10 */ /* 0x000fe4000ffde0ff */
[----:B------:R-:W-:Y:S02]  /*2b580*/  IADD3 R28, P1, R28, UR10, RZ ;  /* 0x0000000a1c1c7c10 */ /* 0x000fe4000ff3e0ff */
[----:B----4-:R-:W-:Y:S01]  /*2b590*/  IADD3.X R18, R18, UR5, RZ, P2, !PT ;  /* 0x0000000512127c10 */ /* 0x010fe200097fe4ff */
[----:B------:R-:W-:Y:S01]  /*2b5a0*/  IADD3 R19, P2, R19, UR10, RZ ;  /* 0x0000000a13137c10 */ /* 0x000fe2000ff5e0ff */
[----:B------:R-:W-:Y:S01]  /*2b5b0*/  IADD3.X R8, R8, UR5, RZ, P3, !PT ;  /* 0x0000000508087c10 */ /* 0x000fe20009ffe4ff */
[----:B------:R0:W-:Y:S01]  /*2b5c0*/  STL [R1+0xae0], R28 ;  /* 0x000ae01c01007387 */ /* 0x0001e20000100800 */
[----:B------:R1:W-:Y:S01]  /*2b5d0*/  STL [R1+0xae8], R16 ;  /* 0x000ae81001007387 */ /* 0x0003e20000100800 */
[----:B------:R-:W-:Y:S02]  /*2b5e0*/  IADD3 R11, P3, R11, UR10, RZ ;  /* 0x0000000a0b0b7c10 */ /* 0x000fe4000ff7e0ff */
[----:B------:R-:W-:Y:S01]  /*2b5f0*/  IADD3.X R26, R26, UR5, RZ, P4, !PT ;  /* 0x000000051a1a7c10 */ /* 0x000fe2000a7fe4ff */
[----:B------:R-:W-:Y:S01]  /*2b600*/  IADD3 R27, P4, R27, UR10, RZ ;  /* 0x0000000a1b1b7c10 */ /* 0x000fe2000ff9e0ff */
[----:B------:R-:W-:Y:S01]  /*2b610*/  IADD3.X R9, R9, UR5, RZ, P5, !PT ;  /* 0x0000000509097c10 */ /* 0x000fe2000affe4ff */
[----:B------:R-:W-:Y:S01]  /*2b620*/  IADD3 R10, P5, R10, UR10, RZ ;  /* 0x0000000a0a0a7c10 */ /* 0x000fe2000ffbe0ff */
[----:B0-----:R-:W3:Y:S01]  /*2b630*/  LDL.LU R28, [R1+0xa90] ;  /* 0x000a9000011c7983 */ /* 0x001ee20000300800 */
[----:B------:R0:W-:Y:S02]  /*2b640*/  STL [R1+0xb0c], R17 ;  /* 0x000b0c1101007387 */ /* 0x0001e40000100800 */
[----:B------:R4:W-:Y:S02]  /*2b650*/  STL [R1+0xb04], R18 ;  /* 0x000b041201007387 */ /* 0x0009e40000100800 */
[----:B------:R0:W-:Y:S01]  /*2b660*/  STL [R1+0xad8], R19 ;  /* 0x000ad81301007387 */ /* 0x0001e20000100800 */
[----:B------:R0:W-:Y:S01]  /*2b670*/  STL [R1+0xafc], R8 ;  /* 0x000afc0801007387 */ /* 0x0001e20000100800 */
[----:B------:R0:W-:Y:S01]  /*2b680*/  STL [R1+0xad0], R11 ;  /* 0x000ad00b01007387 */ /* 0x0001e20000100800 */
[----:B------:R-:W-:Y:S01]  /*2b690*/  IADD3.X R20, R20, UR5, RZ, P6, !PT ;  /* 0x0000000514147c10 */ /* 0x000fe2000b7fe4ff */
[----:B------:R0:W-:Y:S01]  /*2b6a0*/  STL [R1+0xaf4], R26 ;  /* 0x000af41a01007387 */ /* 0x0001e20000100800 */
[----:B------:R-:W-:Y:S01]  /*2b6b0*/  IADD3 R21, P6, R21, UR10, RZ ;  /* 0x0000000a15157c10 */ /* 0x000fe2000ffde0ff */
[----:B------:R0:W-:Y:S01]  /*2b6c0*/  STL [R1+0xac8], R27 ;  /* 0x000ac81b01007387 */ /* 0x0001e20000100800 */
[----:B------:R-:W-:Y:S01]  /*2b6d0*/  IADD3.X R22, R22, UR5, RZ, P1, !PT ;  /* 0x0000000516167c10 */ /* 0x000fe20008ffe4ff */
[----:B------:R0:W-:Y:S01]  /*2b6e0*/  STL [R1+0xaec], R9 ;  /* 0x000aec0901007387 */ /* 0x0001e20000100800 */
[----:B------:R-:W-:Y:S01]  /*2b6f0*/  IADD3 R23, P1, R23, UR10, RZ ;  /* 0x0000000a17177c10 */ /* 0x000fe2000ff3e0ff */
[----:B------:R0:W-:Y:S01]  /*2b700*/  STL [R1+0xac0], R10 ;  /* 0x000ac00a01007387 */ /* 0x0001e20000100800 */
[----:B------:R-:W-:Y:S01]  /*2b710*/  IADD3.X R29, R29, UR5, RZ, P2, !PT ;  /* 0x000000051d1d7c10 */ /* 0x000fe200097fe4ff */
[----:B------:R0:W-:Y:S02]  /*2b720*/  STL [R1+0xae4], R20 ;  /* 0x000ae41401007387 */ /* 0x0001e40000100800 */
[----:B------:R0:W-:Y:S01]  /*2b730*/  STL [R1+0xab8], R21 ;  /* 0x000ab81501007387 */ /* 0x0001e20000100800 */
[----:B------:R-:W-:Y:S01]  /*2b740*/  IADD3 R25, P2, R25, UR10, RZ ;  /* 0x0000000a19197c10 */ /* 0x000fe2000ff5e0ff */
[----:B------:R0:W-:Y:S01]  /*2b750*/  STL [R1+0xadc], R22 ;  /* 0x000adc1601007387 */ /* 0x0001e20000100800 */
[----:B------:R-:W-:Y:S01]  /*2b760*/  IADD3.X R13, R13, UR5, RZ, P3, !PT ;  /* 0x000000050d0d7c10 */ /* 0x000fe20009ffe4ff */
[----:B------:R0:W-:Y:S02]  /*2b770*/  STL [R1+0xab0], R23 ;  /* 0x000ab01701007387 */ /* 0x0001e40000100800 */
[----:B------:R0:W-:Y:S01]  /*2b780*/  STL [R1+0xad4], R29 ;  /* 0x000ad41d01007387 */ /* 0x0001e20000100800 */
[----:B------:R-:W-:Y:S01]  /*2b790*/  IADD3 R24, P3, R24, UR10, RZ ;  /* 0x0000000a18187c10 */ /* 0x000fe2000ff7e0ff */
[----:B------:R-:W3:Y:S01]  /*2b7a0*/  LDL.LU R5, [R1+0xab4] ;  /* 0x000ab40001057983 */ /* 0x000ee20000300800 */
[----:B------:R0:W-:Y:S02]  /*2b7b0*/  STL [R1+0xaa8], R25 ;  /* 0x000aa81901007387 */ /* 0x0001e40000100800 */
[----:B------:R-:W3:Y:S02]  /*2b7c0*/  LDL.LU R6, [R1+0xa88] ;  /* 0x000a880001067983 */ /* 0x000ee40000300800 */
[----:B------:R0:W-:Y:S01]  /*2b7d0*/  STL [R1+0xacc], R13 ;  /* 0x000acc0d01007387 */ /* 0x0001e20000100800 */
[----:B------:R-:W3:Y:S01]  /*2b7e0*/  LDL.LU R15, [R1+0xaac] ;  /* 0x000aac00010f7983 */ /* 0x000ee20000300800 */
[----:B------:R0:W-:Y:S02]  /*2b7f0*/  STL [R1+0xaa0], R24 ;  /* 0x000aa01801007387 */ /* 0x0001e40000100800 */
[----:B------:R-:W3:Y:S02]  /*2b800*/  LDL.LU R7, [R1+0xa80] ;  /* 0x000a800001077983 */ /* 0x000ee40000300800 */
[----:B------:R-:W3:Y:S01]  /*2b810*/  LDL.LU R14, [R1+0xaa4] ;  /* 0x000aa400010e7983 */ /* 0x000ee20000300800 */
[----:B--2---:R-:W-:-:S05]  /*2b820*/  IADD3.X R3, R3, UR5, RZ, P4, !PT ;  /* 0x0000000503037c10 */ /* 0x004fca000a7fe4ff */
[----:B------:R2:W-:Y:S01]  /*2b830*/  STL [R1+0xac4], R3 ;  /* 0x000ac40301007387 */ /* 0x0005e20000100800 */
[----:B-1----:R-:W3:Y:S02]  /*2b840*/  LDL.LU R16, [R1+0xa9c] ;  /* 0x000a9c0001107983 */ /* 0x002ee40000300800 */
[----:B0-----:R-:W3:Y:S01]  /*2b850*/  LDL.LU R17, [R1+0xa70] ;  /* 0x000a700001117983 */ /* 0x001ee20000300800 */
[----:B------:R-:W-:-:S05]  /*2b860*/  IADD3 R12, P4, R12, UR10, RZ ;  /* 0x0000000a0c0c7c10 */ /* 0x000fca000ff9e0ff */
[----:B------:R0:W-:Y:S01]  /*2b870*/  STL [R1+0xa98], R12 ;  /* 0x000a980c01007387 */ /* 0x0001e20000100800 */
[----:B----4-:R-:W3:Y:S01]  /*2b880*/  LDL.LU R18, [R1+0xa94] ;  /* 0x000a940001127983 */ /* 0x010ee20000300800 */
[----:B------:R-:W-:-:S05]  /*2b890*/  IADD3.X R2, R2, UR5, RZ, P5, !PT ;  /* 0x0000000502027c10 */ /* 0x000fca000affe4ff */
[----:B------:R1:W-:Y:S01]  /*2b8a0*/  STL [R1+0xabc], R2 ;  /* 0x000abc0201007387 */ /* 0x0003e20000100800 */
[----:B------:R-:W3:Y:S02]  /*2b8b0*/  LDL.LU R19, [R1+0xa68] ;  /* 0x000a680001137983 */ /* 0x000ee40000300800 */
[----:B------:R-:W3:Y:S02]  /*2b8c0*/  LDL.LU R8, [R1+0xa8c] ;  /* 0x000a8c0001087983 */ /* 0x000ee40000300800 */
[----:B------:R-:W3:Y:S01]  /*2b8d0*/  LDL.LU R11, [R1+0xa60] ;  /* 0x000a6000010b7983 */ /* 0x000ee20000300800 */
[----:B------:R-:W3:Y:S01]  /*2b8e0*/  LDL.LU R26, [R1+0xa58] ;  /* 0x000a5800011a7983 */ /* 0x000ee20000300800 */
[----:B------:R-:W3:Y:S02]  /*2b8f0*/  LDL.LU R27, [R1+0xa7c] ;  /* 0x000a7c00011b7983 */ /* 0x000ee40000300800 */
[----:B------:R-:W3:Y:S02]  /*2b900*/  LDL.LU R9, [R1+0xa50] ;  /* 0x000a500001097983 */ /* 0x000ee40000300800 */
[----:B---3--:R-:W-:-:S05]  /*2b910*/  IADD3 R28, P5, R28, UR10, RZ ;  /* 0x0000000a1c1c7c10 */ /* 0x008fca000ffbe0ff */
[----:B------:R3:W-:Y:S01]  /*2b920*/  STL [R1+0xa90], R28 ;  /* 0x000a901c01007387 */ /* 0x0007e20000100800 */
        /* <DEDUP_REMOVED lines=9> */
[----:B--2---:R-:W2:Y:S02]  /*2b9c0*/  LDL.LU R3, [R1+0xa28] ;  /* 0x000a280001037983 */ /* 0x004ea40000300800 */
[----:B0-----:R-:W2:Y:S01]  /*2b9d0*/  LDL.LU R12, [R1+0xa4c] ;  /* 0x000a4c00010c7983 */ /* 0x001ea20000300800 */
[----:B-1----:R-:W2:Y:S01]  /*2b9e0*/  LDL.LU R2, [R1+0xa20] ;  /* 0x000a200001027983 */ /* 0x002ea20000300800 */
[----:B---3--:R-:W3:Y:S01]  /*2b9f0*/  LDL.LU R28, [R1+0xa44] ;  /* 0x000a4400011c7983 */ /* 0x008ee20000300800 */
[----:B------:R-:W-:-:S02]  /*2ba00*/  IADD3.X R5, R5, UR5, RZ, P6, !PT ;  /* 0x0000000505057c10 */ /* 0x000fc4000b7fe4ff */
[----:B------:R-:W-:Y:S02]  /*2ba10*/  IADD3 R6, P6, R6, UR10, RZ ;  /* 0x0000000a06067c10 */ /* 0x000fe4000ffde0ff */
[----:B------:R-:W-:Y:S02]  /*2ba20*/  IADD3.X R15, R15, UR5, RZ, P1, !PT ;  /* 0x000000050f0f7c10 */ /* 0x000fe40008ffe4ff */
[----:B------:R-:W-:Y:S01]  /*2ba30*/  IADD3.X R14, R14, UR5, RZ, P2, !PT ;  /* 0x000000050e0e7c10 */ /* 0x000fe200097fe4ff */
[----:B------:R-:W-:Y:S01]  /*2ba40*/  IADD3 R0, P2, R0, UR10, RZ ;  /* 0x0000000a00007c10 */ /* 0x000fe2000ff5e0ff */
[----:B------:R-:W-:Y:S01]  /*2ba50*/  IADD3 R7, P1, R7, UR10, RZ ;  /* 0x0000000a07077c10 */ /* 0x000fe2000ff3e0ff */
[----:B------:R-:W-:Y:S01]  /*2ba60*/  STL [R1+0xaac], R15 ;  /* 0x000aac0f01007387 */ /* 0x000fe20000100800 */
[----:B------:R-:W-:Y:S02]  /*2ba70*/  STL [R1+0xab4], R5 ;  /* 0x000ab40501007387 */ /* 0x000fe40000100800 */
[----:B------:R-:W-:Y:S02]  /*2ba80*/  STL [R1+0xa88], R6 ;  /* 0x000a880601007387 */ /* 0x000fe40000100800 */
[----:B------:R0:W-:Y:S01]  /*2ba90*/  STL [R1+0xa78], R0 ;  /* 0x000a780001007387 */ /* 0x0001e20000100800 */
[----:B------:R-:W-:Y:S04]  /*2baa0*/  STL [R1+0xa80], R7 ;  /* 0x000a800701007387 */ /* 0x000fe80000100800 */
[----:B0-----:R-:W2:Y:S01]  /*2bab0*/  LDL.LU R0, [R1+0xf70] ;  /* 0x000f700001007983 */ /* 0x001ea20000300800 */
[----:B------:R-:W-:-:S04]  /*2bac0*/  IMAD.MOV.U32 R15, RZ, RZ, c[0x0][0x18c] ;  /* 0x00006300ff0f7624 */ /* 0x000fc800078e00ff */
[----:B------:R-:W-:Y:S01]  /*2bad0*/  IMAD.SHL.U32 R5, R15, 0x80, RZ ;  /* 0x000000800f057824 */ /* 0x000fe200078e00ff */
[----:B------:R-:W-:-:S03]  /*2bae0*/  IADD3.X R16, R16, UR5, RZ, P3, !PT ;  /* 0x0000000510107c10 */ /* 0x000fc60009ffe4ff */
[----:B------:R-:W-:Y:S01]  /*2baf0*/  IMAD.SHL.U32 R5, R5, 0x2, RZ ;  /* 0x0000000205057824 */ /* 0x000fe200078e00ff */
[----:B------:R-:W-:Y:S01]  /*2bb00*/  IADD3 R17, P3, R17, UR10, RZ ;  /* 0x0000000a11117c10 */ /* 0x000fe2000ff7e0ff */
[----:B------:R-:W-:Y:S01]  /*2bb10*/  STL [R1+0xaa4], R14 ;  /* 0x000aa40e01007387 */ /* 0x000fe20000100800 */
[----:B------:R-:W-:Y:S01]  /*2bb20*/  STL [R1+0xa9c], R16 ;  /* 0x000a9c1001007387 */ /* 0x000fe20000100800 */
[----:B------:R-:W-:Y:S02]  /*2bb30*/  IADD3.X R18, R18, UR5, RZ, P4, !PT ;  /* 0x0000000512127c10 */ /* 0x000fe4000a7fe4ff */
[----:B------:R-:W-:Y:S04]  /*2bb40*/  STL [R1+0xa70], R17 ;  /* 0x000a701101007387 */ /* 0x000fe80000100800 */
[----:B------:R-:W-:Y:S01]  /*2bb50*/  STL [R1+0xa94], R18 ;  /* 0x000a941201007387 */ /* 0x000fe20000100800 */
[----:B------:R-:W-:-:S02]  /*2bb60*/  IADD3 R19, P4, R19, R5, RZ ;  /* 0x0000000513137210 */ /* 0x000fc40007f9e0ff */
[----:B------:R-:W-:-:S03]  /*2bb70*/  IADD3.X R8, R8, UR5, RZ, P5, !PT ;  /* 0x0000000508087c10 */ /* 0x000fc6000affe4ff */
[----:B------:R-:W-:Y:S01]  /*2bb80*/  STL [R1+0xa68], R19 ;  /* 0x000a681301007387 */ /* 0x000fe20000100800 */
[----:B--2---:R-:W-:-:S05]  /*2bb90*/  IADD3.X R0, R0, UR5, RZ, P6, !PT ;  /* 0x0000000500007c10 */ /* 0x004fca000b7fe4ff */
[----:B------:R0:W-:Y:S01]  /*2bba0*/  STL [R1+0xa84], R0 ;  /* 0x000a840001007387 */ /* 0x0001e20000100800 */
[----:B------:R-:W-:Y:S03]  /*2bbb0*/  STL [R1+0xa8c], R8 ;  /* 0x000a8c0801007387 */ /* 0x000fe60000100800 */
[----:B0-----:R-:W2:Y:S01]  /*2bbc0*/  LDL.LU R0, [R1+0xf6c] ;  /* 0x000f6c0001007983 */ /* 0x001ea20000300800 */
[-C--:B------:R-:W-:Y:S02]  /*2bbd0*/  IADD3 R11, P5, R11, R5.reuse, RZ ;  /* 0x000000050b0b7210 */ /* 0x080fe40007fbe0ff */
[-C--:B------:R-:W-:Y:S02]  /*2bbe0*/  IADD3 R26, P6, R26, R5.reuse, RZ ;  /* 0x000000051a1a7210 */ /* 0x080fe40007fde0ff */
[----:B------:R-:W-:Y:S01]  /*2bbf0*/  IADD3.X R27, R27, UR5, RZ, P1, !PT ;  /* 0x000000051b1b7c10 */ /* 0x000fe20008ffe4ff */
[-C--:B------:R-:W-:Y:S01]  /*2bc00*/  IADD3 R9, P1, R9, R5.reuse, RZ ;  /* 0x0000000509097210 */ /* 0x080fe20007f3e0ff */
[----:B----4-:R-:W-:Y:S01]  /*2bc10*/  IADD3.X R10, R10, UR5, RZ, P2, !PT ;  /* 0x000000050a0a7c10 */ /* 0x010fe200097fe4ff */
[----:B------:R-:W-:Y:S01]  /*2bc20*/  STL [R1+0xa60], R11 ;  /* 0x000a600b01007387 */ /* 0x000fe20000100800 */
[-C--:B------:R-:W-:Y:S01]  /*2bc30*/  IADD3 R20, P2, R20, R5.reuse, RZ ;  /* 0x0000000514147210 */ /* 0x080fe20007f5e0ff */
[----:B------:R-:W-:Y:S01]  /*2bc40*/  STL [R1+0xa58], R26 ;  /* 0x000a581a01007387 */ /* 0x000fe20000100800 */
[----:B------:R-:W-:Y:S01]  /*2bc50*/  IADD3.X R21, R21, UR5, RZ, P3, !PT ;  /* 0x0000000515157c10 */ /* 0x000fe20009ffe4ff */
[----:B------:R-:W-:Y:S01]  /*2bc60*/  STL [R1+0xa7c], R27 ;  /* 0x000a7c1b01007387 */ /* 0x000fe20000100800 */
[-C--:B------:R-:W-:Y:S01]  /*2bc70*/  IADD3 R22, P3, R22, R5.reuse, RZ ;  /* 0x0000000516167210 */ /* 0x080fe20007f7e0ff */
[----:B------:R-:W-:Y:S02]  /*2bc80*/  STL [R1+0xa50], R9 ;  /* 0x000a500901007387 */ /* 0x000fe40000100800 */
[----:B------:R-:W-:Y:S01]  /*2bc90*/  STL [R1+0xa74], R10 ;  /* 0x000a740a01007387 */ /* 0x000fe20000100800 */
[----:B------:R-:W-:Y:S01]  /*2bca0*/  STL [R1+0xa48], R20 ;  /* 0x000a481401007387 */ /* 0x000fe20000100800 */
[----:B------:R-:W-:Y:S02]  /*2bcb0*/  STL [R1+0xa6c], R21 ;  /* 0x000a6c1501007387 */ /* 0x000fe40000100800 */
[----:B------:R-:W-:Y:S02]  /*2bcc0*/  STL [R1+0xa40], R22 ;  /* 0x000a401601007387 */ /* 0x000fe40000100800 */
[--C-:B--2---:R-:W-:Y:S01]  /*2bcd0*/  IMAD.X R23, R23, 0x1, R0.reuse, P4 ;  /* 0x0000000117177824 */ /* 0x104fe200020e0600 */
[-C--:B------:R-:W-:Y:S01]  /*2bce0*/  IADD3 R29, P4, R29, R5.reuse, RZ ;  /* 0x000000051d1d7210 */ /* 0x080fe20007f9e0ff */
[--C-:B------:R-:W-:Y:S01]  /*2bcf0*/  IMAD.X R25, R25, 0x1, R0.reuse, P5 ;  /* 0x0000000119197824 */ /* 0x100fe200028e0600 */
[-C--:B------:R-:W-:Y:S01]  /*2bd00*/  IADD3 R13, P5, R13, R5.reuse, RZ ;  /* 0x000000050d0d7210 */ /* 0x080fe20007fbe0ff */
[--C-:B------:R-:W-:Y:S01]  /*2bd10*/  IMAD.X R24, R24, 0x1, R0.reuse, P6 ;  /* 0x0000000118187824 */ /* 0x100fe200030e0600 */
[----:B------:R-:W-:Y:S01]  /*2bd20*/  STL [R1+0xa64], R23 ;  /* 0x000a641701007387 */ /* 0x000fe20000100800 */
[-C--:B------:R-:W-:Y:S01]  /*2bd30*/  IADD3 R3, P6, R3, R5.reuse, RZ ;  /* 0x0000000503037210 */ /* 0x080fe20007fde0ff */
[----:B------:R-:W-:Y:S02]  /*2bd40*/  STL [R1+0xa38], R29 ;  /* 0x000a381d01007387 */ /* 0x000fe40000100800 */
[----:B------:R-:W-:Y:S02]  /*2bd50*/  STL [R1+0xa5c], R25 ;  /* 0x000a5c1901007387 */ /* 0x000fe40000100800 */
[--C-:B------:R-:W-:Y:S01]  /*2bd60*/  IMAD.X R12, R12, 0x1, R0.reuse, P1 ;  /* 0x000000010c0c7824 */ /* 0x100fe200008e0600 */
[----:B------:R-:W-:Y:S01]  /*2bd70*/  STL [R1+0xa30], R13 ;  /* 0x000a300d01007387 */ /* 0x000fe20000100800 */
[----:B------:R-:W-:Y:S01]  /*2bd80*/  IADD3 R2, P1, R2, R5, RZ ;  /* 0x0000000502027210 */ /* 0x000fe20007f3e0ff */
[----:B------:R-:W-:Y:S02]  /*2bd90*/  STL [R1+0xa54], R24 ;  /* 0x000a541801007387 */ /* 0x000fe40000100800 */
[----:B------:R-:W-:Y:S01]  /*2bda0*/  STL [R1+0xa28], R3 ;  /* 0x000a280301007387 */ /* 0x000fe20000100800 */
[----:B------:R0:W-:Y:S01]  /*2bdb0*/  STL [R1+0xf68], R0 ;  /* 0x000f680001007387 */ /* 0x0001e20000100800 */
[----:B---3--:R-:W-:-:S02]  /*2bdc0*/  IMAD.X R28, R28, 0x1, R0, P2 ;  /* 0x000000011c1c7824 */ /* 0x008fc400010e0600 */
[----:B------:R-:W-:Y:S01]  /*2bdd0*/  STL [R1+0xa4c], R12 ;  /* 0x000a4c0c01007387 */ /* 0x000fe20000100800 */
[----:B0-----:R-:W2:Y:S01]  /*2bde0*/  LDL.LU R0, [R1+0xa18] ;  /* 0x000a180001007983 */ /* 0x001ea20000300800 */
[----:B------:R-:W-:Y:S02]  /*2bdf0*/  STL [R1+0xa20], R2 ;  /* 0x000a200201007387 */ /* 0x000fe40000100800 */
[----:B------:R-:W3:Y:S02]  /*2be00*/  LDL.LU R4, [R1+0xa08] ;  /* 0x000a080001047983 */ /* 0x000ee40000300800 */
[----:B------:R-:W-:Y:S01]  /*2be10*/  STL [R1+0xa44], R28 ;  /* 0x000a441c01007387 */ /* 0x000fe20000100800 */
[----:B---3--:R0:W-:Y:S04]  /*2be20*/  STL [R1+0xf5c], R4 ;  /* 0x000f5c0401007387 */ /* 0x0081e80000100800 */
[----:B0-----:R-:W3:Y:S04]  /*2be30*/  LDL.LU R4, [R1+0xa34] ;  /* 0x000a340001047983 */ /* 0x001ee80000300800 */
[----:B---3--:R0:W-:Y:S04]  /*2be40*/  STL [R1+0xf60], R4 ;  /* 0x000f600401007387 */ /* 0x0081e80000100800 */
[----:B0-----:R-:W3:Y:S01]  /*2be50*/  LDL.LU R4, [R1+0xa10] ;  /* 0x000a100001047983 */ /* 0x001ee20000300800 */
[----:B--2---:R-:W-:-:S03]  /*2be60*/  IADD3 R0, P2, R0, R5, RZ ;  /* 0x0000000500007210 */ /* 0x004fc60007f5e0ff */
[----:B---3--:R0:W-:Y:S04]  /*2be70*/  STL [R1+0xf64], R4 ;  /* 0x000f640401007387 */ /* 0x0081e80000100800 */
[----:B0-----:R-:W2:Y:S01]  /*2be80*/  LDL.LU R4, [R1+0xa3c] ;  /* 0x000a3c0001047983 */ /* 0x001ea20000300800 */
[----:B------:R-:W3:Y:S02]  /*2be90*/  LDL.LU R6, [R1+0xa2c] ;  /* 0x000a2c0001067983 */ /* 0x000ee40000300800 */
[----:B------:R-:W4:Y:S02]  /*2bea0*/  LDL.LU R7, [R1+0xa00] ;  /* 0x000a000001077983 */ /* 0x000f240000300800 */
        /* <DEDUP_REMOVED lines=24> */
[----:B------:R0:W-:Y:S02]  /*2c030*/  STL [R1+0xa18], R0 ;  /* 0x000a180001007387 */ /* 0x0001e40000100800 */
[----:B0-----:R-:W2:Y:S02]  /*2c040*/  LDL.LU R0, [R1+0xf68] ;  /* 0x000f680001007983 */ /* 0x001ea40000300800 */
[----:B--2---:R-:W-:-:S05]  /*2c050*/  IMAD.X R4, R4, 0x1, R0, P3 ;  /* 0x0000000104047824 */ /* 0x004fca00018e0600 */
[----:B------:R0:W-:Y:S04]  /*2c060*/  STL [R1+0xa3c], R4 ;  /* 0x000a3c0401007387 */ /* 0x0001e80000100800 */
[----:B0-----:R-:W2:Y:S02]  /*2c070*/  LDL.LU R4, [R1+0xf64] ;  /* 0x000f640001047983 */ /* 0x001ea40000300800 */
[----:B--2---:R-:W-:-:S05]  /*2c080*/  IADD3 R4, P3, R4, R5, RZ ;  /* 0x0000000504047210 */ /* 0x004fca0007f7e0ff */
[----:B------:R0:W-:Y:S04]  /*2c090*/  STL [R1+0xa10], R4 ;  /* 0x000a100401007387 */ /* 0x0001e80000100800 */
[----:B0-----:R-:W2:Y:S02]  /*2c0a0*/  LDL.LU R4, [R1+0xf60] ;  /* 0x000f600001047983 */ /* 0x001ea40000300800 */
[----:B--2---:R-:W-:-:S05]  /*2c0b0*/  IMAD.X R4, R4, 0x1, R0, P4 ;  /* 0x0000000104047824 */ /* 0x004fca00020e0600 */
[----:B------:R0:W-:Y:S04]  /*2c0c0*/  STL [R1+0xa34], R4 ;  /* 0x000a340401007387 */ /* 0x0001e80000100800 */
[----:B0-----:R-:W2:Y:S01]  /*2c0d0*/  LDL.LU R4, [R1+0xf5c] ;  /* 0x000f5c0001047983 */ /* 0x001ea20000300800 */
[--C-:B---3--:R-:W-:Y:S01]  /*2c0e0*/  IMAD.X R6, R6, 0x1, R0.reuse, P5 ;  /* 0x0000000106067824 */ /* 0x108fe200028e0600 */
[-C--:B----4-:R-:W-:Y:S01]  /*2c0f0*/  IADD3 R7, P5, R7, R5.reuse, RZ ;  /* 0x0000000507077210 */ /* 0x090fe20007fbe0ff */
[--C-:B------:R-:W-:Y:S01]  /*2c100*/  IMAD.X R14, R14, 0x1, R0.reuse, P6 ;  /* 0x000000010e0e7824 */ /* 0x100fe200030e0600 */
[-C--:B------:R-:W-:Y:S01]  /*2c110*/  IADD3 R15, P6, R15, R5.reuse, RZ ;  /* 0x000000050f0f7210 */ /* 0x080fe20007fde0ff */
        /* <DEDUP_REMOVED lines=16> */
[----:B------:R-:W-:Y:S01]  /*2c220*/  IMAD.X R2, R2, 0x1, R0, P5 ;  /* 0x0000000102027824 */ /* 0x000fe200028e0600 */
[----:B------:R-:W-:-:S02]  /*2c230*/  IADD3 R28, P5, R28, R5, RZ ;  /* 0x000000051c1c7210 */ /* 0x000fc40007fbe0ff */
[----:B--2---:R-:W-:-:S05]  /*2c240*/  IADD3 R4, P4, R4, R5, RZ ;  /* 0x0000000504047210 */ /* 0x004fca0007f9e0ff */
[----:B------:R-:W-:Y:S01]  /*2c250*/  STL [R1+0xa08], R4 ;  /* 0x000a080401007387 */ /* 0x000fe20000100800 */
[----:B------:R-:W-:Y:S02]  /*2c260*/  STL [R1+0xa2c], R6 ;  /* 0x000a2c0601007387 */ /* 0x000fe40000100800 */
[----:B------:R-:W-:Y:S02]  /*2c270*/  STL [R1+0xa00], R7 ;  /* 0x000a000701007387 */ /* 0x000fe40000100800 */
[----:B------:R-:W-:Y:S01]  /*2c280*/  STL [R1+0xa24], R14 ;  /* 0x000a240e01007387 */ /* 0x000fe20000100800 */
[----:B------:R-:W-:Y:S01]  /*2c290*/  STL [R1+0x9f8], R15 ;  /* 0x0009f80f01007387 */ /* 0x000fe20000100800 */
[----:B------:R-:W-:Y:S02]  /*2c2a0*/  STL [R1+0xa1c], R16 ;  /* 0x000a1c1001007387 */ /* 0x000fe40000100800 */
[----:B------:R-:W-:Y:S02]  /*2c2b0*/  STL [R1+0x9f0], R17 ;  /* 0x0009f01101007387 */ /* 0x000fe40000100800 */
[--C-:B------:R-:W-:Y:S01]  /*2c2c0*/  IMAD.X R26, R26, 0x1, R0.reuse, P4 ;  /* 0x000000011a1a7824 */ /* 0x100fe200020e0600 */
[----:B------:R-:W-:Y:S01]  /*2c2d0*/  STL [R1+0xa14], R18 ;  /* 0x000a141201007387 */ /* 0x000fe20000100800 */
[----:B------:R-:W-:Y:S01]  /*2c2e0*/  IADD3 R27, P4, R27, R5, RZ ;  /* 0x000000051b1b7210 */ /* 0x000fe20007f9e0ff */
[----:B------:R-:W-:Y:S02]  /*2c2f0*/  STL [R1+0x9e8], R19 ;  /* 0x0009e81301007387 */ /* 0x000fe40000100800 */
[----:B------:R-:W-:Y:S01]  /*2c300*/  STL [R1+0xa0c], R8 ;  /* 0x000a0c0801007387 */ /* 0x000fe20000100800 */
[----:B------:R-:W-:Y:S01]  /*2c310*/  STL [R1+0x9e0], R11 ;  /* 0x0009e00b01007387 */ /* 0x000fe20000100800 */
[----:B------:R-:W-:Y:S02]  /*2c320*/  STL [R1+0xa04], R26 ;  /* 0x000a041a01007387 */ /* 0x000fe40000100800 */
[----:B------:R-:W-:Y:S02]  /*2c330*/  STL [R1+0x9d8], R27 ;  /* 0x0009d81b01007387 */ /* 0x000fe40000100800 */
[----:B------:R-:W-:Y:S01]  /*2c340*/  STL [R1+0x9fc], R9 ;  /* 0x0009fc0901007387 */ /* 0x000fe20000100800 */
[----:B------:R-:W-:Y:S01]  /*2c350*/  STL [R1+0x9d0], R10 ;  /* 0x0009d00a01007387 */ /* 0x000fe20000100800 */
[----:B------:R-:W-:Y:S02]  /*2c360*/  STL [R1+0x9f4], R20 ;  /* 0x0009f41401007387 */ /* 0x000fe40000100800 */
[----:B------:R-:W-:Y:S02]  /*2c370*/  STL [R1+0x9c8], R21 ;  /* 0x0009c81501007387 */ /* 0x000fe40000100800 */
[----:B------:R-:W-:Y:S01]  /*2c380*/  STL [R1+0x9ec], R22 ;  /* 0x0009ec1601007387 */ /* 0x000fe20000100800 */
[----:B------:R-:W-:Y:S01]  /*2c390*/  STL [R1+0x9c0], R23 ;  /* 0x0009c01701007387 */ /* 0x000fe20000100800 */
[----:B------:R-:W-:-:S02]  /*2c3a0*/  IMAD.X R3, R3, 0x1, R0, P4 ;  /* 0x0000000103037824 */ /* 0x000fc400020e0600 */
[----:B------:R-:W-:Y:S02]  /*2c3b0*/  STL [R1+0x9e4], R29 ;  /* 0x0009e41d01007387 */ /* 0x000fe40000100800 */
[----:B------:R-:W-:Y:S01]  /*2c3c0*/  STL [R1+0x9b8], R25 ;  /* 0x0009b81901007387 */ /* 0x000fe20000100800 */
[----:B------:R-:W-:Y:S01]  /*2c3d0*/  IADD3 R12, P4, R12, R5, RZ ;  /* 0x000000050c0c7210 */ /* 0x000fe20007f9e0ff */
[----:B------:R-:W-:Y:S01]  /*2c3e0*/  STL [R1+0x9dc], R13 ;  /* 0x0009dc0d01007387 */ /* 0x000fe20000100800 */
[----:B------:R-:W-:Y:S02]  /*2c3f0*/  STL [R1+0x9b0], R24 ;  /* 0x0009b01801007387 */ /* 0x000fe40000100800 */
[----:B------:R-:W-:Y:S02]  /*2c400*/  STL [R1+0x9d4], R3 ;  /* 0x0009d40301007387 */ /* 0x000fe40000100800 */
[----:B------:R0:W-:Y:S01]  /*2c410*/  STL [R1+0xf58], R5 ;  /* 0x000f580501007387 */ /* 0x0001e20000100800 */
[----:B------:R-:W-:Y:S04]  /*2c420*/  STL [R1+0x9a8], R12 ;  /* 0x0009a80c01007387 */ /* 0x000fe80000100800 */
        /* <DEDUP_REMOVED lines=8> */
[----:B--2---:R-:W-:-:S03]  /*2c4b0*/  IMAD.X R5, R5, 0x1, R0, P6 ;  /* 0x0000000105057824 */ /* 0x004fc600030e0600 */
        /* <DEDUP_REMOVED lines=30> */
[----:B--2---:R-:W-:-:S05]  /*2c6a0*/  IADD3 R4, P6, R4, R5, RZ ;  /* 0x0000000504047210 */ /* 0x004fca0007fde0ff */
[----:B------:R0:W-:Y:S04]  /*2c6b0*/  STL [R1+0x998], R4 ;  /* 0x0009980401007387 */ /* 0x0001e80000100800 */
[----:B0-----:R-:W2:Y:S02]  /*2c6c0*/  LDL.LU R4, [R1+0xf54] ;  /* 0x000f540001047983 */ /* 0x001ea40000300800 */
[----:B--2---:R-:W-:-:S05]  /*2c6d0*/  IMAD.X R4, R4, 0x1, R0, P1 ;  /* 0x0000000104047824 */ /* 0x004fca00008e0600 */
[----:B------:R0:W-:Y:S04]  /*2c6e0*/  STL [R1+0x9bc], R4 ;  /* 0x0009bc0401007387 */ /* 0x0001e80000100800 */
[----:B0-----:R-:W2:Y:S02]  /*2c6f0*/  LDL.LU R4, [R1+0xf50] ;  /* 0x000f500001047983 */ /* 0x001ea40000300800 */
[----:B--2---:R-:W-:-:S05]  /*2c700*/  IADD3 R4, P1, R4, R5, RZ ;  /* 0x0000000504047210 */ /* 0x004fca0007f3e0ff */
[----:B------:R0:W-:Y:S04]  /*2c710*/  STL [R1+0x990], R4 ;  /* 0x0009900401007387 */ /* 0x0001e80000100800 */
[----:B0-----:R-:W2:Y:S01]  /*2c720*/  LDL.LU R4, [R1+0xf4c] ;  /* 0x000f4c0001047983 */ /* 0x001ea20000300800 */
[--C-:B----4-:R-:W-:Y:S01]  /*2c730*/  IMAD.X R7, R7, 0x1, R0.reuse, P3 ;  /* 0x0000000107077824 */ /* 0x110fe200018e0600 */
        /* <DEDUP_REMOVED lines=18> */
[----:B------:R-:W-:Y:S01]  /*2c860*/  IADD3 R3, P1, R3, R5, RZ ;  /* 0x0000000503037210 */ /* 0x000fe20007f3e0ff */
[----:B------:R-:W-:-:S02]  /*2c870*/  IMAD.X R28, R28, 0x1, R0, P3 ;  /* 0x000000011c1c7824 */ /* 0x000fc400018e0600 */
[----:B--2---:R-:W-:Y:S01]  /*2c880*/  IMAD.X R4, R4, 0x1, R0, P2 ;  /* 0x0000000104047824 */ /* 0x004fe200010e0600 */
[----:B---3--:R-:W-:-:S04]  /*2c890*/  IADD3 R6, P2, R6, R5, RZ ;  /* 0x0000000506067210 */ /* 0x008fc80007f5e0ff */
[----:B------:R-:W-:Y:S01]  /*2c8a0*/  STL [R1+0x9b4], R4 ;  /* 0x0009b40401007387 */ /* 0x000fe20000100800 */
[----:B------:R-:W-:Y:S02]  /*2c8b0*/  STL [R1+0x988], R6 ;  /* 0x0009880601007387 */ /* 0x000fe40000100800 */
[----:B------:R-:W-:Y:S02]  /*2c8c0*/  STL [R1+0x9ac], R7 ;  /* 0x0009ac0701007387 */ /* 0x000fe40000100800 */
[----:B------:R-:W-:Y:S01]  /*2c8d0*/  STL [R1+0x980], R14 ;  /* 0x0009800e01007387 */ /* 0x000fe20000100800 */
[----:B------:R-:W-:Y:S01]  /*2c8e0*/  STL [R1+0x9a4], R15 ;  /* 0x0009a40f01007387 */ /* 0x000fe20000100800 */
[----:B------:R-:W-:Y:S02]  /*2c8f0*/  STL [R1+0x978], R16 ;  /* 0x0009781001007387 */ /* 0x000fe40000100800 */
        /* <DEDUP_REMOVED lines=17> */
[----:B------:R-:W-:-:S02]  /*2ca10*/  IMAD.X R12, R12, 0x1, R0, P2 ;  /* 0x000000010c0c7824 */ /* 0x000fc400010e0600 */
[----:B------:R-:W-:Y:S01]  /*2ca20*/  STL [R1+0x938], R13 ;  /* 0x0009380d01007387 */ /* 0x000fe20000100800 */
[-C--:B------:R-:W-:Y:S01]  /*2ca30*/  IADD3 R2, P2, R2, R5.reuse, RZ ;  /* 0x0000000502027210 */ /* 0x080fe20007f5e0ff */
[----:B------:R-:W-:Y:S01]  /*2ca40*/  STL [R1+0x95c], R24 ;  /* 0x00095c1801007387 */ /* 0x000fe20000100800 */
[----:B------:R-:W-:Y:S02]  /*2ca50*/  STL [R1+0x930], R3 ;  /* 0x0009300301007387 */ /* 0x000fe40000100800 */
[----:B------:R0:W-:Y:S02]  /*2ca60*/  STL [R1+0xf48], R0 ;  /* 0x000f480001007387 */ /* 0x0001e40000100800 */
        /* <DEDUP_REMOVED lines=1373> */
[----:B------:R0:W-:Y:S04]  /*32040*/  STL [R1+0xc88], R4 ;  /* 0x000c880401007387 */ /* 0x0001e80000100800 */
[----:B0-----:R0:W5:Y:S01]  /*32050*/  LDL.LU R4, [R1+0xe68] ;  /* 0x000e680001047983 */ /* 0x0011620000300800 */
[----:B------:R1:W-:Y:S03]  /*32060*/  STL [R1+0xcc4], R11 ;  /* 0x000cc40b01007387 */ /* 0x0003e60000100800 */
[----:B-1----:R0:W5:Y:S01]  /*32070*/  LDL.LU R11, [R1+0xe64] ;  /* 0x000e6400010b7983 */ /* 0x0021620000300800 */
        /* <DEDUP_REMOVED lines=17> */
[----:B-1----:R-:W2:Y:S01]  /*32190*/  LDL.LU R28, [R1+0xe40] ;  /* 0x000e4000011c7983 */ /* 0x002ea20000300800 */
[-C--:B------:R-:W-:Y:S01]  /*321a0*/  IADD3 R6, P2, R6, R5.reuse, RZ ;  /* 0x0000000506067210 */ /* 0x080fe20007f5e0ff */
[--C-:B------:R-:W-:Y:S01]  /*321b0*/  IMAD.X R7, R7, 0x1, R0.reuse, P3 ;  /* 0x0000000107077824 */ /* 0x100fe200018e0600 */
[-C--:B------:R-:W-:Y:S01]  /*321c0*/  IADD3 R14, P3, R14, R5.reuse, RZ ;  /* 0x000000050e0e7210 */ /* 0x080fe20007f7e0ff */
[--C-:B------:R-:W-:Y:S01]  /*321d0*/  IMAD.X R15, R15, 0x1, R0.reuse, P4 ;  /* 0x000000010f0f7824 */ /* 0x100fe200020e0600 */
[----:B------:R-:W-:Y:S01]  /*321e0*/  IADD3 R16, P4, R16, R5, RZ ;  /* 0x0000000510107210 */ /* 0x000fe20007f9e0ff */
[----:B------:R-:W-:Y:S01]  /*321f0*/  STL [R1+0xcec], R6 ;  /* 0x000cec0601007387 */ /* 0x000fe20000100800 */
[----:B------:R-:W-:-:S02]  /*32200*/  IMAD.X R17, R17, 0x1, R0, P5 ;  /* 0x0000000111117824 */ /* 0x000fc400028e0600 */
[----:B------:R-:W-:Y:S01]  /*32210*/  STL [R1+0xcb8], R7 ;  /* 0x000cb80701007387 */ /* 0x000fe20000100800 */
[-C--:B------:R-:W-:Y:S01]  /*32220*/  IADD3 R18, P5, R18, R5.reuse, RZ ;  /* 0x0000000512127210 */ /* 0x080fe20007fbe0ff */
[----:B------:R-:W-:Y:S01]  /*32230*/  STL [R1+0xcf4], R14 ;  /* 0x000cf40e01007387 */ /* 0x000fe20000100800 */
[--C-:B------:R-:W-:Y:S02]  /*32240*/  IMAD.X R19, R19, 0x1, R0.reuse, P6 ;  /* 0x0000000113137824 */ /* 0x100fe400030e0600 */
[----:B------:R-:W-:Y:S01]  /*32250*/  STL [R1+0xcc0], R15 ;  /* 0x000cc00f01007387 */ /* 0x000fe20000100800 */
[-C--:B------:R-:W-:Y:S01]  /*32260*/  IADD3 R26, P6, R26, R5.reuse, RZ ;  /* 0x000000051a1a7210 */ /* 0x080fe20007fde0ff */
[--C-:B------:R-:W-:Y:S01]  /*32270*/  IMAD.X R27, R27, 0x1, R0.reuse, P1 ;  /* 0x000000011b1b7824 */ /* 0x100fe200008e0600 */
[----:B------:R-:W-:Y:S01]  /*32280*/  STL [R1+0xcfc], R16 ;  /* 0x000cfc1001007387 */ /* 0x000fe20000100800 */
[----:B------:R-:W-:Y:S01]  /*32290*/  IADD3 R9, P1, R9, R5, RZ ;  /* 0x0000000509097210 */ /* 0x000fe20007f3e0ff */
[----:B------:R-:W-:Y:S02]  /*322a0*/  STL [R1+0xcc8], R17 ;  /* 0x000cc81101007387 */ /* 0x000fe40000100800 */
[----:B------:R-:W-:Y:S02]  /*322b0*/  STL [R1+0xd04], R18 ;  /* 0x000d041201007387 */ /* 0x000fe40000100800 */
[--C-:B------:R-:W-:Y:S01]  /*322c0*/  IMAD.X R10, R10, 0x1, R0.reuse, P2 ;  /* 0x000000010a0a7824 */ /* 0x100fe200010e0600 */
[----:B------:R-:W-:Y:S01]  /*322d0*/  STL [R1+0xcd0], R19 ;  /* 0x000cd01301007387 */ /* 0x000fe20000100800 */
[----:B------:R-:W-:-:S02]  /*322e0*/  IMAD.X R20, R20, 0x1, R0, P3 ;  /* 0x0000000114147824 */ /* 0x000fc400018e0600 */
[----:B------:R-:W-:Y:S02]  /*322f0*/  STL [R1+0xd0c], R26 ;  /* 0x000d0c1a01007387 */ /* 0x000fe40000100800 */
[--C-:B------:R-:W-:Y:S01]  /*32300*/  IMAD.X R21, R21, 0x1, R0.reuse, P4 ;  /* 0x0000000115157824 */ /* 0x100fe200020e0600 */
[----:B------:R-:W-:Y:S01]  /*32310*/  STL [R1+0xcd8], R27 ;  /* 0x000cd81b01007387 */ /* 0x000fe20000100800 */
[----:B------:R-:W-:Y:S02]  /*32320*/  STL [R1+0xd10], R9 ;  /* 0x000d100901007387 */ /* 0x000fe40000100800 */
[----:B------:R-:W-:Y:S02]  /*32330*/  STL [R1+0xce0], R10 ;  /* 0x000ce00a01007387 */ /* 0x000fe40000100800 */
[----:B------:R-:W-:Y:S01]  /*32340*/  STL [R1+0xce8], R20 ;  /* 0x000ce81401007387 */ /* 0x000fe20000100800 */
[----:B------:R-:W-:Y:S01]  /*32350*/  STL [R1+0xcf0], R21 ;  /* 0x000cf01501007387 */ /* 0x000fe20000100800 */
[----:B------:R-:W-:-:S02]  /*32360*/  IMAD.X R22, R22, 0x1, R0, P5 ;  /* 0x0000000116167824 */ /* 0x000fc400028e0600 */
[--C-:B------:R-:W-:Y:S02]  /*32370*/  IMAD.X R23, R23, 0x1, R0.reuse, P6 ;  /* 0x0000000117177824 */ /* 0x100fe400030e0600 */
[----:B--2---:R-:W-:-:S05]  /*32380*/  IMAD.X R28, R28, 0x1, R0, P1 ;  /* 0x000000011c1c7824 */ /* 0x004fca00008e0600 */
[----:B------:R1:W-:Y:S01]  /*32390*/  STL [R1+0xd08], R28 ;  /* 0x000d081c01007387 */ /* 0x0003e20000100800 */
[----:B------:R0:W-:Y:S03]  /*323a0*/  STL [R1+0xcf8], R22 ;  /* 0x000cf81601007387 */ /* 0x0001e60000100800 */
[----:B-1----:R-:W1:Y:S01]  /*323b0*/  S2R R28, SR_TID.X ;  /* 0x00000000001c7919 */ /* 0x002e620000002100 */
[----:B------:R0:W-:Y:S01]  /*323c0*/  STL [R1+0xd00], R23 ;  /* 0x000d001701007387 */ /* 0x0001e20000100800 */
[----:B-1----:R-:W-:-:S05]  /*323d0*/  LOP3.LUT R28, R28, 0x3f, RZ, 0xc0, !PT ;  /* 0x0000003f1c1c7812 */ /* 0x002fca00078ec0ff */
[----:B------:R-:W-:Y:S01]  /*323e0*/  IMAD.SHL.U32 R28, R28, 0x2, RZ ;  /* 0x000000021c1c7824 */ /* 0x000fe200078e00ff */
[----:B0-----:R-:W-:Y:S01]  /*323f0*/  @!P0 CALL.REL.NOINC `(.L_x_2) ;  /* 0x0000001000008944 */ /* 0x001fe20003c00000 */
[----:B------:R-:W-:Y:S05]  /*32400*/  BRA `(.L_x_3) ;  /* 0xfffe0e4000007947 */ /* 0x000fea000383ffff */
.L_x_2:
[----:B------:R-:W2:Y:S04]  /*32410*/  LDL.LU R7, [R1+0x194] ;  /* 0x0001940001077983 */ /* 0x000ea80000300800 */
[----:B--2---:R0:W-:Y:S04]  /*32420*/  STL [R1+0xe8c], R7 ;  /* 0x000e8c0701007387 */ /* 0x0041e80000100800 */
[----:B0-----:R-:W2:Y:S04]  /*32430*/  LDL.LU R7, [R1+0x1f8] ;  /* 0x0001f80001077983 */ /* 0x001ea80000300800 */
        /* <DEDUP_REMOVED lines=13> */
[----:B------:R-:W2:Y:S01]  /*32510*/  LDL.LU R6, [R1+0x1b4] ;  /* 0x0001b40001067983 */ /* 0x000ea20000300800 */
[----:B0----5:R-:W-:-:S03]  /*32520*/  IMAD.MOV.U32 R7, RZ, RZ, R8 ;  /* 0x000000ffff077224 */ /* 0x021fc600078e0008 */
        /* <DEDUP_REMOVED lines=16> */
[----:B--2---:R-:W-:Y:S04]  /*32630*/  STL [R1+0xec8], R6 ;  /* 0x000ec80601007387 */ /* 0x004fe80000100800 */
[----:B------:R-:W2:Y:S04]  /*32640*/  LDL.LU R5, [R1+0x1d4] ;  /* 0x0001d40001057983 */ /* 0x000ea80000300800 */
[----:B--2---:R0:W-:Y:S04]  /*32650*/  STL [R1+0xe84], R5 ;  /* 0x000e840501007387 */ /* 0x0041e80000100800 */
[----:B0-----:R-:W2:Y:S04]  /*32660*/  LDL.LU R5, [R1+0x1a4] ;  /* 0x0001a40001057983 */ /* 0x001ea80000300800 */
[----:B------:R0:W-:Y:S04]  /*32670*/  STL [R1+0xe7c], R11 ;  /* 0x000e7c0b01007387 */ /* 0x0001e80000100800 */
[----:B0-----:R-:W3:Y:S01]  /*32680*/  LDL.LU R11, [R1+0x1e4] ;  /* 0x0001e400010b7983 */ /* 0x001ee20000300800 */
[----:B------:R-:W-:-:S03]  /*32690*/  IMAD.MOV.U32 R6, RZ, RZ, R4 ;  /* 0x000000ffff067224 */ /* 0x000fc600078e0004 */
[----:B---3--:R0:W-:Y:S04]  /*326a0*/  STL [R1+0xe80], R11 ;  /* 0x000e800b01007387 */ /* 0x0081e80000100800 */
[----:B0-----:R-:W3:Y:S04]  /*326b0*/  LDL.LU R11, [R1+0x1c4] ;  /* 0x0001c400010b7983 */ /* 0x001ee80000300800 */
[----:B------:R-:W4:Y:S04]  /*326c0*/  LDL.LU R4, [R1+0x1f4] ;  /* 0x0001f40001047983 */ /* 0x000f280000300800 */
[----:B------:R-:W2:Y:S04]  /*326d0*/  LDL.LU R10, [R1+0x1b0] ;  /* 0x0001b000010a7983 */ /* 0x000ea80000300800 */
[----:B--2---:R0:W-:Y:S04]  /*326e0*/  STL [R1+0xe78], R10 ;  /* 0x000e780a01007387 */ /* 0x0041e80000100800 */
[----:B0-----:R-:W2:Y:S04]  /*326f0*/  LDL.LU R10, [R1+0x180] ;  /* 0x00018000010a7983 */ /* 0x001ea80000300800 */
        /* <DEDUP_REMOVED lines=9> */
[----:B------:R0:W-:Y:S04]  /*32790*/  STL [R1+0xe64], R13 ;  /* 0x000e640d01007387 */ /* 0x0001e80000100800 */
[----:B0-----:R-:W2:Y:S04]  /*327a0*/  LDL.LU R13, [R1+0x22c] ;  /* 0x00022c00010d7983 */ /* 0x001ea80000300800 */
[----:B--2---:R0:W-:Y:S04]  /*327b0*/  STL [R1+0xe68], R13 ;  /* 0x000e680d01007387 */ /* 0x0041e80000100800 */
[----:B0-----:R-:W2:Y:S04]  /*327c0*/  LDL.LU R13, [R1+0x20c] ;  /* 0x00020c00010d7983 */ /* 0x001ea80000300800 */
[----:B------:R-:W2:Y:S04]  /*327d0*/  LDL.LU R14, [R1+0x23c] ;  /* 0x00023c00010e7983 */ /* 0x000ea80000300800 */
[----:B------:R0:W-:Y:S04]  /*327e0*/  STL [R1+0xe60], R12 ;  /* 0x000e600c01007387 */ /* 0x0001e80000100800 */
        /* <DEDUP_REMOVED lines=8> */
[----:B0-----:R-:W2:Y:S01]  /*32870*/  LDL.LU R29, [R1+0x248] ;  /* 0x00024800011d7983 */ /* 0x001ea20000300800 */
[----:B------:R-:W-:-:S03]  /*32880*/  F2FP.BF16.PACK_AB R7, R6, R7 ;  /* 0x000000070607723e */ /* 0x000fc600000010ff */
[----:B--2---:R0:W-:Y:S04]  /*32890*/  STL [R1+0xe54], R29 ;  /* 0x000e541d01007387 */ /* 0x0041e80000100800 */
[----:B0-----:R-:W2:Y:S04]  /*328a0*/  LDL.LU R29, [R1+0x228] ;  /* 0x00022800011d7983 */ /* 0x001ea80000300800 */
[----:B------:R-:W2:Y:S04]  /*328b0*/  LDL.LU R17, [R1+0x258] ;  /* 0x0002580001117983 */ /* 0x000ea80000300800 */
[----:B------:R0:W-:Y:S04]  /*328c0*/  STL [R1+0xe4c], R25 ;  /* 0x000e4c1901007387 */ /* 0x0001e80000100800 */
        /* <DEDUP_REMOVED lines=11> */
[----:B------:R-:W2:Y:S04]  /*32980*/  LDL.LU R28, [R1+0x264] ;  /* 0x00026400011c7983 */ /* 0x000ea80000300800 */
[----:B------:R-:W2:Y:S04]  /*32990*/  LDL.LU R20, [R1+0x274] ;  /* 0x0002740001147983 */ /* 0x000ea80000300800 */
[----:B------:R-:W2:Y:S04]  /*329a0*/  LDL.LU R0, [R1+0x200] ;  /* 0x0002000001007983 */ /* 0x000ea80000300800 */
[----:B------:R-:W2:Y:S04]  /*329b0*/  LDL.LU R27, [R1+0x210] ;  /* 0x00021000011b7983 */ /* 0x000ea80000300800 */
[----:B------:R-:W2:Y:S04]  /*329c0*/  LDL.LU R26, [R1+0x220] ;  /* 0x00022000011a7983 */ /* 0x000ea80000300800 */
[----:B------:R-:W2:Y:S04]  /*329d0*/  LDL.LU R6, [R1+0xec8] ;  /* 0x000ec80001067983 */ /* 0x000ea80000300800 */
[----:B------:R0:W-:Y:S04]  /*329e0*/  STL [R1+0x1c], R7 ;  /* 0x00001c0701007387 */ /* 0x0001e80000100800 */
[----:B0-----:R-:W2:Y:S02]  /*329f0*/  LDL.LU R7, [R1+0xec4] ;  /* 0x000ec40001077983 */ /* 0x001ea40000300800 */
[----:B--2---:R-:W-:-:S02]  /*32a00*/  F2FP.BF16.PACK_AB R7, R6, R7 ;  /* 0x000000070607723e */ /* 0x004fc400000010ff */
        /* <DEDUP_REMOVED lines=25> */
[----:B------:R0:W-:Y:S04]  /*32ba0*/  STL [R1], R7 ;  /* 0x0000000701007387 */ /* 0x0001e80000100800 */
[----:B0-----:R-:W2:Y:S02]  /*32bb0*/  LDL.LU R7, [R1+0xe8c] ;  /* 0x000e8c0001077983 */ /* 0x001ea40000300800 */
[----:B--2---:R-:W-:-:S02]  /*32bc0*/  F2FP.BF16.PACK_AB R7, R6, R7 ;  /* 0x000000070607723e */ /* 0x004fc400000010ff */
[----:B------:R-:W2:Y:S02]  /*32bd0*/  LDL.LU R6, [R1+0xe88] ;  /* 0x000e880001067983 */ /* 0x000ea40000300800 */
[----:B--2---:R-:W-:Y:S02]  /*32be0*/  F2FP.BF16.PACK_AB R6, R5, R6 ;  /* 0x000000060506723e */ /* 0x004fe400000010ff */
[----:B------:R-:W3:Y:S02]  /*32bf0*/  LDL.LU R5, [R1+0xe84] ;  /* 0x000e840001057983 */ /* 0x000ee40000300800 */
[----:B---3--:R-:W-:Y:S02]  /*32c00*/  F2FP.BF16.PACK_AB R5, R11, R5 ;  /* 0x000000050b05723e */ /* 0x008fe400000010ff */
[----:B------:R-:W4:Y:S02]  /*32c10*/  LDL.LU R11, [R1+0xe80] ;  /* 0x000e8000010b7983 */ /* 0x000f240000300800 */
[----:B----4-:R-:W-:-:S02]  /*32c20*/  F2FP.BF16.PACK_AB R4, R11, R4 ;  /* 0x000000040b04723e */ /* 0x010fc400000010ff */
[----:B------:R-:W2:Y:S02]  /*32c30*/  LDL.LU R11, [R1+0xe7c] ;  /* 0x000e7c00010b7983 */ /* 0x000ea40000300800 */
[----:B--2---:R-:W-:Y:S02]  /*32c40*/  F2FP.BF16.PACK_AB R11, R10, R11 ;  /* 0x0000000b0a0b723e */ /* 0x004fe400000010ff */
[----:B------:R-:W2:Y:S02]  /*32c50*/  LDL.LU R10, [R1+0xe78] ;  /* 0x000e7800010a7983 */ /* 0x000ea40000300800 */
[----:B--2---:R-:W-:Y:S02]  /*32c60*/  F2FP.BF16.PACK_AB R10, R9, R10 ;  /* 0x0000000a090a723e */ /* 0x004fe400000010ff */
[----:B------:R-:W2:Y:S02]  /*32c70*/  LDL.LU R9, [R1+0xe74] ;  /* 0x000e740001097983 */ /* 0x000ea40000300800 */
[----:B--2---:R-:W-:-:S02]  /*32c80*/  F2FP.BF16.PACK_AB R9, R8, R9 ;  /* 0x000000090809723e */ /* 0x004fc400000010ff */
        /* <DEDUP_REMOVED lines=14> */
[----:B------:R-:W2:Y:S01]  /*32d70*/  LDL.LU R29, [R1+0xe54] ;  /* 0x000e5400011d7983 */ /* 0x000ea20000300800 */
[----:B------:R-:W-:Y:S02]  /*32d80*/  F2FP.BF16.PACK_AB R16, R25, R16 ;  /* 0x000000101910723e */ /* 0x000fe400000010ff */
[----:B------:R-:W-:Y:S02]  /*32d90*/  F2FP.BF16.PACK_AB R23, R24, R23 ;  /* 0x000000171817723e */ /* 0x000fe400000010ff */
[----:B------:R-:W-:Y:S02]  /*32da0*/  F2FP.BF16.PACK_AB R22, R2, R22 ;  /* 0x000000160216723e */ /* 0x000fe400000010ff */
[----:B------:R-:W-:-:S02]  /*32db0*/  F2FP.BF16.PACK_AB R21, R3, R21 ;  /* 0x000000150315723e */ /* 0x000fc400000010ff */
[----:B--2---:R-:W-:Y:S02]  /*32dc0*/  F2FP.BF16.PACK_AB R17, R29, R17 ;  /* 0x000000111d11723e */ /* 0x004fe400000010ff */
[----:B------:R-:W2:Y:S04]  /*32dd0*/  LDL.LU R29, [R1+0xe50] ;  /* 0x000e5000011d7983 */ /* 0x000ea80000300800 */
[----:B------:R-:W3:Y:S04]  /*32de0*/  LDL.LU R25, [R1+0xe4c] ;  /* 0x000e4c0001197983 */ /* 0x000ee80000300800 */
[----:B------:R-:W3:Y:S04]  /*32df0*/  LDL.LU R24, [R1+0xe48] ;  /* 0x000e480001187983 */ /* 0x000ee80000300800 */
[----:B------:R-:W4:Y:S04]  /*32e00*/  LDL.LU R2, [R1+0xe44] ;  /* 0x000e440001027983 */ /* 0x000f280000300800 */
[----:B------:R-:W4:Y:S01]  /*32e10*/  LDL.LU R3, [R1+0xe40] ;  /* 0x000e400001037983 */ /* 0x000f220000300800 */
[----:B------:R-:W-:-:S02]  /*32e20*/  F2FP.BF16.PACK_AB R20, R28, R20 ;  /* 0x000000141c14723e */ /* 0x000fc400000010ff */
[----:B------:R-:W-:Y:S02]  /*32e30*/  F2FP.BF16.PACK_AB R27, R0, R27 ;  /* 0x0000001b001b723e */ /* 0x000fe400000010ff */
[----:B--2---:R-:W-:Y:S02]  /*32e40*/  F2FP.BF16.PACK_AB R26, R26, R29 ;  /* 0x0000001d1a1a723e */ /* 0x004fe400000010ff */
[----:B---3--:R-:W-:Y:S02]  /*32e50*/  F2FP.BF16.PACK_AB R25, R25, R24 ;  /* 0x000000181919723e */ /* 0x008fe400000010ff */
[----:B----4-:R-:W-:Y:S02]  /*32e60*/  F2FP.BF16.PACK_AB R24, R3, R2 ;  /* 0x000000020318723e */ /* 0x010fe400000010ff */
.L_x_1:
[----:B------:R-:W2:Y:S04]  /*32e70*/  LDL.LU R2, [R1+0xd38] ;  /* 0x000d380001027983 */ /* 0x000ea80000300800 */
[----:B------:R-:W1:Y:S04]  /*32e80*/  S2R R3, SR_TID.X ;  /* 0x0000000000037919 */ /* 0x000e680000002100 */
[----:B------:R-:W3:Y:S04]  /*32e90*/  LDL.LU R28, [R1+0xd3c] ;  /* 0x000d3c00011c7983 */ /* 0x000ee80000300800 */
[----:B------:R-:W4:Y:S01]  /*32ea0*/  LDL.LU R29, [R1+0x2a8] ;  /* 0x0002a800011d7983 */ /* 0x000f220000300800 */
[----:B01----:R-:W-:-:S05]  /*32eb0*/  IMAD.SHL.U32 R0, R3, 0x100, RZ ;  /* 0x0000010003007824 */ /* 0x003fca00078e00ff */
[----:B------:R-:W-:Y:S01]  /*32ec0*/  LOP3.LUT R0, R0, 0x1800, RZ, 0xc0, !PT ;  /* 0x0000180000007812 */ /* 0x000fe200078ec0ff */
[----:B------:R-:W-:Y:S03]  /*32ed0*/  BAR.SYNC.DEFER_BLOCKING 0x0 ;  /* 0x0000000000007b1d */ /* 0x000fe60000010000 */
[----:B--2---:R-:W-:-:S03]  /*32ee0*/  LOP3.LUT R0, R0, 0x460, R2, 0xf8, !PT ;  /* 0x0000046000007812 */ /* 0x004fc600078ef802 */
[----:B------:R-:W0:Y:S02]  /*32ef0*/  S2R R2, SR_TID.X ;  /* 0x0000000000027919 */ /* 0x000e240000002100 */
[----:B0-----:R-:W-:-:S05]  /*32f00*/  IMAD.SHL.U32 R2, R2, 0x4, RZ ;  /* 0x0000000402027824 */ /* 0x001fca00078e00ff */
[----:B------:R-:W-:-:S05]  /*32f10*/  LOP3.LUT R0, R0, 0x70, R2, 0x78, !PT ;  /* 0x0000007000007812 */ /* 0x000fca00078e7802 */
[----:B------:R0:W-:Y:S04]  /*32f20*/  STS.128 [R0], R24 ;  /* 0x0000001800007388 */ /* 0x0001e80000000c00 */
[----:B------:R1:W-:Y:S04]  /*32f30*/  STS.128 [R0+0x200], R20 ;  /* 0x0002001400007388 */ /* 0x0003e80000000c00 */
[----:B0-----:R-:W2:Y:S04]  /*32f40*/  LDL.LU R24, [R1] ;  /* 0x0000000001187983 */ /* 0x001ea80000300800 */
[----:B------:R-:W2:Y:S04]  /*32f50*/  LDL.LU R25, [R1+0x4] ;  /* 0x0000040001197983 */ /* 0x000ea80000300800 */
[----:B------:R-:W2:Y:S04]  /*32f60*/  LDL.LU R26, [R1+0x8] ;  /* 0x00000800011a7983 */ /* 0x000ea80000300800 */
[----:B------:R-:W2:Y:S04]  /*32f70*/  LDL.LU R27, [R1+0xc] ;  /* 0x00000c00011b7983 */ /* 0x000ea80000300800 */
[----:B-1----:R-:W5:Y:S04]  /*32f80*/  LDL.LU R20, [R1+0x10] ;  /* 0x0000100001147983 */ /* 0x002f680000300800 */
[----:B------:R-:W5:Y:S04]  /*32f90*/  LDL.LU R21, [R1+0x14] ;  /* 0x0000140001157983 */ /* 0x000f680000300800 */
[----:B------:R-:W5:Y:S04]  /*32fa0*/  LDL.LU R22, [R1+0x18] ;  /* 0x0000180001167983 */ /* 0x000f680000300800 */
[----:B------:R-:W5:Y:S04]  /*32fb0*/  LDL.LU R23, [R1+0x1c] ;  /* 0x00001c0001177983 */ /* 0x000f680000300800 */
[----:B------:R-:W0:Y:S01]  /*32fc0*/  S2R R2, SR_TID.X ;  /* 0x0000000000027919 */ /* 0x000e220000002100 */
[----:B------:R-:W-:-:S05]  /*32fd0*/  IMAD.SHL.U32 R3, R3, 0x400, RZ ;  /* 0x0000040003037824 */ /* 0x000fca00078e00ff */
[----:B------:R-:W-:Y:S02]  /*32fe0*/  LOP3.LUT R3, R3, 0x1800, RZ, 0xc0, !PT ;  /* 0x0000180003037812 */ /* 0x000fe400078ec0ff */
[----:B0-----:R-:W-:-:S05]  /*32ff0*/  LOP3.LUT R2, R2, 0x3f, RZ, 0xc0, !PT ;  /* 0x0000003f02027812 */ /* 0x001fca00078ec0ff */
[----:B------:R-:W-:Y:S02]  /*33000*/  IMAD R3, R2, 0x10, R3 ;  /* 0x0000001002037824 */ /* 0x000fe400078e0203 */
[----:B------:R-:W0:Y:S04]  /*33010*/  S2R R2, SR_TID.X ;  /* 0x0000000000027919 */ /* 0x000e280000002100 */
[----:B------:R1:W-:Y:S04]  /*33020*/  STS.128 [R0+0x80], R16 ;  /* 0x0000801000007388 */ /* 0x0003e80000000c00 */
[----:B------:R-:W-:Y:S04]  /*33030*/  STS.128 [R0+0x280], R12 ;  /* 0x0002800c00007388 */ /* 0x000fe80000000c00 */
[----:B------:R-:W-:Y:S04]  /*33040*/  STS.128 [R0+0x100], R8 ;  /* 0x0001000800007388 */ /* 0x000fe80000000c00 */
[----:B------:R-:W-:Y:S01]  /*33050*/  STS.128 [R0+0x300], R4 ;  /* 0x0003000400007388 */ /* 0x000fe20000000c00 */
[----:B-1----:R-:W-:-:S03]  /*33060*/  LOP3.LUT R18, R3, 0x20, RZ, 0x3c, !PT ;  /* 0x0000002003127812 */ /* 0x002fc600078e3cff */
[----:B--2---:R0:W-:Y:S02]  /*33070*/  STS.128 [R0+0x180], R24 ;  /* 0x0001801800007388 */ /* 0x0041e40000000c00 */
[----:B0-----:R-:W-:Y:S02]  /*33080*/  SHF.R.U32.HI R27, RZ, 0x5, R2 ;  /* 0x00000005ff1b7819 */ /* 0x001fe40000011602 */
[----:B-----5:R0:W-:Y:S02]  /*33090*/  STS.128 [R0+0x380], R20 ;  /* 0x0003801400007388 */ /* 0x0201e40000000c00 */
[----:B------:R-:W-:Y:S02]  /*330a0*/  SGXT.U32 R27, R27, 0x1 ;  /* 0x000000011b1b781a */ /* 0x000fe40000000000 */
[----:B------:R-:W-:Y:S02]  /*330b0*/  BAR.SYNC.DEFER_BLOCKING 0x0 ;  /* 0x0000000000007b1d */ /* 0x000fe40000010000 */
[----:B----4-:R-:W-:-:S02]  /*330c0*/  LOP3.LUT R5, R29, 0x8, R27, 0xfe, !PT ;  /* 0x000000081d057812 */ /* 0x010fc400078efe1b */
[C-C-:B------:R-:W-:Y:S02]  /*330d0*/  LOP3.LUT R4, R29.reuse, 0xa, R27.reuse, 0xfe, !PT ;  /* 0x0000000a1d047812 */ /* 0x140fe400078efe1b */
[----:B0-----:R-:W-:-:S05]  /*330e0*/  LOP3.LUT R0, R29, 0x6, R27, 0xfe, !PT ;  /* 0x000000061d007812 */ /* 0x001fca00078efe1b */
[----:B------:R0:W-:Y:S04]  /*330f0*/  STL [R1+0x20], R0 ;  /* 0x0000200001007387 */ /* 0x0001e80000100800 */
[----:B------:R1:W-:Y:S04]  /*33100*/  STL [R1+0x24], R5 ;  /* 0x0000240501007387 */ /* 0x0003e80000100800 */
[----:B------:R-:W2:Y:S01]  /*33110*/  LDS.128 R8, [R3] ;  /* 0x0000000003087984 */ /* 0x000ea20000000c00 */
[----:B0-----:R-:W-:-:S03]  /*33120*/  LOP3.LUT R0, R29, 0xc, R27, 0xfe, !PT ;  /* 0x0000000c1d007812 */ /* 0x001fc600078efe1b */
[----:B------:R0:W-:Y:S01]  /*33130*/  STL [R1+0x30], R4 ;  /* 0x0000300401007387 */ /* 0x0001e20000100800 */
[----:B-1----:R-:W-:-:S03]  /*33140*/  LOP3.LUT R5, R29, 0xe, R27, 0xfe, !PT ;  /* 0x0000000e1d057812 */ /* 0x002fc600078efe1b */
[----:B------:R1:W-:Y:S01]  /*33150*/  STL [R1+0x34], R0 ;  /* 0x0000340001007387 */ /* 0x0003e20000100800 */
[----:B0-----:R-:W-:-:S03]  /*33160*/  LOP3.LUT R4, R29, 0x10, R27, 0xfe, !PT ;  /* 0x000000101d047812 */ /* 0x001fc600078efe1b */
[----:B------:R0:W-:Y:S01]  /*33170*/  STL [R1+0x38], R5 ;  /* 0x0000380501007387 */ /* 0x0001e20000100800 */
[----:B-1----:R-:W-:-:S03]  /*33180*/  LOP3.LUT R0, R29, 0x12, R27, 0xfe, !PT ;  /* 0x000000121d007812 */ /* 0x002fc600078efe1b */
[----:B------:R1:W-:Y:S04]  /*33190*/  STL [R1+0x3c], R4 ;  /* 0x00003c0401007387 */ /* 0x0003e80000100800 */
[----:B------:R4:W-:Y:S01]  /*331a0*/  STL [R1+0x40], R0 ;  /* 0x0000400001007387 */ /* 0x0009e20000100800 */
[C-C-:B0-----:R-:W-:Y:S02]  /*331b0*/  LOP3.LUT R5, R29.reuse, 0x14, R27.reuse, 0xfe, !PT ;  /* 0x000000141d057812 */ /* 0x141fe400078efe1b */
[----:B-1----:R-:W-:-:S03]  /*331c0*/  LOP3.LUT R4, R29, 0x16, R27, 0xfe, !PT ;  /* 0x000000161d047812 */ /* 0x002fc600078efe1b */
[----:B------:R0:W-:Y:S01]  /*331d0*/  STL [R1+0x44], R5 ;  /* 0x0000440501007387 */ /* 0x0001e20000100800 */
[----:B----4-:R-:W-:-:S03]  /*331e0*/  LOP3.LUT R0, R29, 0x18, R27, 0xfe, !PT ;  /* 0x000000181d007812 */ /* 0x010fc600078efe1b */
        /* <DEDUP_REMOVED lines=60> */
[----:B------:R-:W-:Y:S04]  /*335b0*/  STL [R1+0xc0], R4 ;  /* 0x0000c00401007387 */ /* 0x000fe80000100800 */
[----:B------:R1:W-:Y:S04]  /*335c0*/  STL [R1+0xc4], R0 ;  /* 0x0000c40001007387 */ /* 0x0003e80000100800 */
[----:B--2---:R-:W-:Y:S04]  /*335d0*/  STL.64 [R1+0x10], R8 ;  /* 0x0000100801007387 */ /* 0x004fe80000100a00 */
[----:B------:R-:W-:Y:S04]  /*335e0*/  STL.64 [R1+0x18], R10 ;  /* 0x0000180a01007387 */ /* 0x000fe80000100a00 */
[----:B------:R-:W2:Y:S01]  /*335f0*/  LDS.128 R8, [R18] ;  /* 0x0000000012087984 */ /* 0x000ea20000000c00 */
[----:B0-----:R-:W-:-:S02]  /*33600*/  LOP3.LUT R5, R29, 0x56, R27, 0xfe, !PT ;  /* 0x000000561d057812 */ /* 0x001fc400078efe1b */
[C-C-:B-1----:R-:W-:Y:S02]  /*33610*/  LOP3.LUT R0, R29.reuse, 0x58, R27.reuse, 0xfe, !PT ;  /* 0x000000581d007812 */ /* 0x142fe400078efe1b */
[C-C-:B------:R-:W-:Y:S01]  /*33620*/  LOP3.LUT R4, R29.reuse, 0x5a, R27.reuse, 0xfe, !PT ;  /* 0x0000005a1d047812 */ /* 0x140fe200078efe1b */
[----:B------:R0:W-:Y:S04]  /*33630*/  STL [R1+0xc8], R5 ;  /* 0x0000c80501007387 */ /* 0x0001e80000100800 */
[----:B------:R1:W-:Y:S04]  /*33640*/  STL [R1+0xcc], R0 ;  /* 0x0000cc0001007387 */ /* 0x0003e80000100800 */
[----:B------:R4:W-:Y:S01]  /*33650*/  STL [R1+0xd0], R4 ;  /* 0x0000d00401007387 */ /* 0x0009e20000100800 */
[----:B0-----:R-:W-:-:S02]  /*33660*/  LOP3.LUT R5, R29, 0x5e, R27, 0xfe, !PT ;  /* 0x0000005e1d057812 */ /* 0x001fc400078efe1b */
[C-C-:B-1----:R-:W-:Y:S02]  /*33670*/  LOP3.LUT R0, R29.reuse, 0x5c, R27.reuse, 0xfe, !PT ;  /* 0x0000005c1d007812 */ /* 0x142fe400078efe1b */
[----:B----4-:R-:W-:-:S03]  /*33680*/  LOP3.LUT R4, R29, 0x60, R27, 0xfe, !PT ;  /* 0x000000601d047812 */ /* 0x010fc600078efe1b */
[----:B------:R0:W-:Y:S04]  /*33690*/  STL [R1+0xd4], R0 ;  /* 0x0000d40001007387 */ /* 0x0001e80000100800 */
[----:B------:R-:W-:Y:S04]  /*336a0*/  STL [R1+0xd8], R5 ;  /* 0x0000d80501007387 */ /* 0x000fe80000100800 */
[----:B------:R1:W-:Y:S01]  /*336b0*/  STL [R1+0xdc], R4 ;  /* 0x0000dc0401007387 */ /* 0x0003e20000100800 */
[----:B0-----:R-:W-:-:S03]  /*336c0*/  LOP3.LUT R0, R29, 0x62, R27, 0xfe, !PT ;  /* 0x000000621d007812 */ /* 0x001fc600078efe1b */
[----:B--2---:R-:W-:Y:S01]  /*336d0*/  STL [R1+0xe80], R9 ;  /* 0x000e800901007387 */ /* 0x004fe20000100800 */
[----:B-1----:R-:W-:-:S03]  /*336e0*/  LOP3.LUT R4, R29, 0x64, R27, 0xfe, !PT ;  /* 0x000000641d047812 */ /* 0x002fc600078efe1b */
[----:B------:R0:W-:Y:S01]  /*336f0*/  STL [R1+0xe4], R0 ;  /* 0x0000e40001007387 */ /* 0x0001e20000100800 */
[----:B------:R-:W-:-:S03]  /*33700*/  LOP3.LUT R5, R29, 0x68, R27, 0xfe, !PT ;  /* 0x000000681d057812 */ /* 0x000fc600078efe1b */
[----:B------:R-:W-:Y:S04]  /*33710*/  STL [R1+0xe44], R10 ;  /* 0x000e440a01007387 */ /* 0x000fe80000100800 */
[----:B------:R-:W-:Y:S01]  /*33720*/  STL [R1+0xe40], R11 ;  /* 0x000e400b01007387 */ /* 0x000fe20000100800 */
[----:B0-----:R-:W-:-:S03]  /*33730*/  LOP3.LUT R0, R29, 0x66, R27, 0xfe, !PT ;  /* 0x000000661d007812 */ /* 0x001fc600078efe1b */
[----:B------:R0:W-:Y:S04]  /*33740*/  STL [R1+0xe8], R4 ;  /* 0x0000e80401007387 */ /* 0x0001e80000100800 */
[----:B------:R1:W-:Y:S01]  /*33750*/  STL [R1+0xec], R0 ;  /* 0x0000ec0001007387 */ /* 0x0003e20000100800 */
[----:B0-----:R-:W-:-:S03]  /*33760*/  LOP3.LUT R4, R29, 0x6a, R27, 0xfe, !PT ;  /* 0x0000006a1d047812 */ /* 0x001fc600078efe1b */
[----:B------:R0:W-:Y:S01]  /*33770*/  STL [R1+0xf0], R5 ;  /* 0x0000f00501007387 */ /* 0x0001e20000100800 */
[----:B-1----:R-:W-:-:S03]  /*33780*/  LOP3.LUT R0, R29, 0x6c, R27, 0xfe, !PT ;  /* 0x0000006c1d007812 */ /* 0x002fc600078efe1b */
[----:B------:R1:W-:Y:S01]  /*33790*/  STL [R1+0xf4], R4 ;  /* 0x0000f40401007387 */ /* 0x0003e20000100800 */
[----:B------:R-:W-:Y:S02]  /*337a0*/  LOP3.LUT R22, R3, 0x40, RZ, 0x3c, !PT ;  /* 0x0000004003167812 */ /* 0x000fe400078e3cff */
[C-C-:B0-----:R-:W-:Y:S01]  /*337b0*/  LOP3.LUT R5, R29.reuse, 0x6e, R27.reuse, 0xfe, !PT ;  /* 0x0000006e1d057812 */ /* 0x141fe200078efe1b */
[----:B------:R0:W-:Y:S01]  /*337c0*/  STL [R1+0xf8], R0 ;  /* 0x0000f80001007387 */ /* 0x0001e20000100800 */
[----:B-1----:R-:W-:-:S03]  /*337d0*/  LOP3.LUT R4, R29, 0x70, R27, 0xfe, !PT ;  /* 0x000000701d047812 */ /* 0x002fc600078efe1b */
[----:B------:R-:W-:Y:S04]  /*337e0*/  STL [R1+0xfc], R5 ;  /* 0x0000fc0501007387 */ /* 0x000fe80000100800 */
[----:B------:R-:W-:Y:S04]  /*337f0*/  STL [R1+0x100], R4 ;  /* 0x0001000401007387 */ /* 0x000fe80000100800 */
[----:B------:R-:W1:Y:S01]  /*33800*/  LDS.128 R4, [R22] ;  /* 0x0000000016047984 */ /* 0x000e620000000c00 */
[----:B0-----:R-:W-:-:S05]  /*33810*/  LOP3.LUT R0, R29, 0x72, R27, 0xfe, !PT ;  /* 0x000000721d007812 */ /* 0x001fca00078efe1b */
[----:B------:R-:W-:Y:S04]  /*33820*/  STL [R1+0x104], R0 ;  /* 0x0001040001007387 */ /* 0x000fe80000100800 */
[----:B-1----:R0:W-:Y:S04]  /*33830*/  STL [R1+0xe84], R5 ;  /* 0x000e840501007387 */ /* 0x0021e80000100800 */
[----:B0-----:R-:W2:Y:S04]  /*33840*/  LDL.LU R5, [R1+0x10] ;  /* 0x0000100001057983 */ /* 0x001ea80000300800 */
[----:B------:R0:W-:Y:S04]  /*33850*/  STL.64 [R1+0xe48], R6 ;  /* 0x000e480601007387 */ /* 0x0001e80000100a00 */
[----:B0-----:R-:W4:Y:S01]  /*33860*/  LDL.LU R6, [R1+0x20] ;  /* 0x0000200001067983 */ /* 0x001f220000300800 */
[----:B------:R-:W-:-:S05]  /*33870*/  LOP3.LUT R25, R3, 0x60, RZ, 0x3c, !PT ;  /* 0x0000006003197812 */ /* 0x000fca00078e3cff */
[----:B------:R-:W0:Y:S01]  /*33880*/  LDS.128 R12, [R25] ;  /* 0x00000000190c7984 */ /* 0x000e220000000c00 */
[C---:B---3--:R-:W-:Y:S01]  /*33890*/  ISETP.GE.AND P0, PT, R28.reuse, c[0x0][0x178], PT ;  /* 0x00005e001c007a0c */ /* 0x048fe20003f06270 */
[----:B------:R-:W-:Y:S01]  /*338a0*/  IMAD R2, R28, c[0x0][0x194], RZ ;  /* 0x000065001c027a24 */ /* 0x000fe200078e02ff */
[----:B------:R-:W-:-:S04]  /*338b0*/  LOP3.LUT R28, R29, R27, RZ, 0xfc, !PT ;  /* 0x0000001b1d1c7212 */ /* 0x000fc800078efcff */
[----:B------:R-:W-:Y:S01]  /*338c0*/  LEA R0, P2, R2, c[0x0][0x170], 0x1 ;  /* 0x00005c0002007a11 */ /* 0x000fe200078408ff */
[----:B------:R-:W-:Y:S01]  /*338d0*/  IMAD R16, R28, c[0x0][0x198], RZ ;  /* 0x000066001c107a24 */ /* 0x000fe200078e02ff */
[--C-:B------:R-:W-:Y:S02]  /*338e0*/  LOP3.LUT R17, R29, 0x2, R27.reuse, 0xfe, !PT ;  /* 0x000000021d117812 */ /* 0x100fe400078efe1b */
[----:B------:R-:W-:Y:S02]  /*338f0*/  LEA.HI.X.SX32 R2, R2, c[0x0][0x174], 0x1, P2 ;  /* 0x00005d0002027a11 */ /* 0x000fe400010f0eff */
[C---:B------:R-:W-:Y:S02]  /*33900*/  LEA R20, P2, R16.reuse, R0, 0x1 ;  /* 0x0000000010147211 */ /* 0x040fe400078408ff */
[----:B------:R-:W-:Y:S02]  /*33910*/  ISETP.LT.AND P5, PT, R17, c[0x0][0x17c], !P0 ;  /* 0x00005f0011007a0c */ /* 0x000fe400047a1270 */
[----:B------:R-:W-:Y:S01]  /*33920*/  LEA.HI.X.SX32 R21, R16, R2, 0x1, P2 ;  /* 0x0000000210157211 */ /* 0x000fe200010f0eff */
[----:B----4-:R-:W-:Y:S04]  /*33930*/  STL [R1+0xe90], R6 ;  /* 0x000e900601007387 */ /* 0x010fe80000100800 */
[----:B--2---:R1:W-:Y:S04]  /*33940*/  STL.64 [R1+0xe88], R4 ;  /* 0x000e880401007387 */ /* 0x0043e80000100a00 */
[----:B0-----:R-:W-:Y:S01]  /*33950*/  STL [R1+0xe50], R15 ;  /* 0x000e500f01007387 */ /* 0x001fe20000100800 */
[----:B-1----:R-:W-:-:S02]  /*33960*/  LOP3.LUT R5, R29, 0x74, R27, 0xfe, !PT ;  /* 0x000000741d057812 */ /* 0x002fc400078efe1b */
[----:B------:R-:W-:-:S03]  /*33970*/  LOP3.LUT R4, R29, 0x76, R27, 0xfe, !PT ;  /* 0x000000761d047812 */ /* 0x000fc600078efe1b */
[----:B------:R-:W-:Y:S04]  /*33980*/  STL [R1+0x10c], R5 ;  /* 0x00010c0501007387 */ /* 0x000fe80000100800 */
[----:B------:R-:W-:Y:S04]  /*33990*/  STL [R1+0x110], R4 ;  /* 0x0001100401007387 */ /* 0x000fe80000100800 */
[----:B------:R0:W1:Y:S02]  /*339a0*/  LDS.128 R4, [R3+0x400] ;  /* 0x0004000003047984 */ /* 0x0000640000000c00 */
[----:B0-----:R-:W-:-:S02]  /*339b0*/  IMAD R3, R17, c[0x0][0x198], RZ ;  /* 0x0000660011037a24 */ /* 0x001fc400078e02ff */
[----:B------:R-:W0:Y:S04]  /*339c0*/  LDS.128 R16, [R18+0x400] ;  /* 0x0004000012107984 */ /* 0x000e280000000c00 */
[----:B-1----:R1:W-:Y:S01]  /*339d0*/  STL [R1+0xc], R7 ;  /* 0x00000c0701007387 */ /* 0x0023e20000100800 */
[----:B------:R-:W-:Y:S02]  /*339e0*/  IMAD.MOV.U32 R11, RZ, RZ, R6 ;  /* 0x000000ffff0b7224 */ /* 0x000fe400078e0006 */
[----:B------:R-:W-:Y:S01]  /*339f0*/  IMAD.MOV.U32 R9, RZ, RZ, R4 ;  /* 0x000000ffff097224 */ /* 0x000fe200078e0004 */
[----:B------:R-:W2:Y:S01]  /*33a00*/  LDL.LU R6, [R1+0xe90] ;  /* 0x000e900001067983 */ /* 0x000ea20000300800 */
[----:B------:R-:W-:-:S03]  /*33a10*/  IMAD.MOV.U32 R10, RZ, RZ, R5 ;  /* 0x000000ffff0a7224 */ /* 0x000fc600078e0005 */
[----:B------:R-:W3:Y:S04]  /*33a20*/  LDL.LU.64 R4, [R1+0xe88] ;  /* 0x000e880001047983 */ /* 0x000ee80000300a00 */
[----:B------:R4:W-:Y:S01]  /*33a30*/  STL.64 [R1+0xe60], R10 ;  /* 0x000e600a01007387 */ /* 0x0009e20000100a00 */
[----:B-1----:R-:W-:-:S03]  /*33a40*/  LOP3.LUT R7, R29, 0x78, R27, 0xfe, !PT ;  /* 0x000000781d077812 */ /* 0x002fc600078efe1b */
[----:B----4-:R-:W4:Y:S04]  /*33a50*/  LDL.LU R11, [R1+0x24] ;  /* 0x00002400010b7983 */ /* 0x010f280000300800 */
[----:B------:R1:W-:Y:S04]  /*33a60*/  STL [R1+0x108], R7 ;  /* 0x0001080701007387 */ /* 0x0003e80000100800 */
[----:B0-----:R0:W-:Y:S01]  /*33a70*/  STL.64 [R1+0xe58], R18 ;  /* 0x000e581201007387 */ /* 0x0011e20000100a00 */
[C-C-:B------:R-:W-:Y:S02]  /*33a80*/  LOP3.LUT R10, R29.reuse, 0x7a, R27.reuse, 0xfe, !PT ;  /* 0x0000007a1d0a7812 */ /* 0x140fe400078efe1b */
[----:B-1----:R-:W-:Y:S01]  /*33a90*/  LOP3.LUT R7, R29, 0x7c, R27, 0xfe, !PT ;  /* 0x0000007c1d077812 */ /* 0x002fe200078efe1b */
[----:B0-----:R-:W5:Y:S04]  /*33aa0*/  LDL.LU R19, [R1+0x30] ;  /* 0x0000300001137983 */ /* 0x001f680000300800 */
[----:B------:R-:W5:Y:S04]  /*33ab0*/  LDL.LU R15, [R1+0x34] ;  /* 0x00003400010f7983 */ /* 0x000f680000300800 */
[----:B------:R-:W-:Y:S04]  /*33ac0*/  STL [R1+0x114], R10 ;  /* 0x0001140a01007387 */ /* 0x000fe80000100800 */
[----:B------:R0:W-:Y:S04]  /*33ad0*/  STL [R1+0x118], R7 ;  /* 0x0001180701007387 */ /* 0x0001e80000100800 */
[----:B0-----:R-:W5:Y:S01]  /*33ae0*/  LDL.LU R7, [R1+0x38] ;  /* 0x0000380001077983 */ /* 0x001f620000300800 */
[----:B------:R-:W-:-:S02]  /*33af0*/  ISETP.LT.AND P1, PT, R28, c[0x0][0x17c], !P0 ;  /* 0x00005f001c007a0c */ /* 0x000fc40004721270 */
[--C-:B------:R-:W-:Y:S01]  /*33b00*/  LOP3.LUT R24, R29, 0x4, R27.reuse, 0xfe, !PT ;  /* 0x000000041d187812 */ /* 0x100fe200078efe1b */
[----:B------:R-:W5:Y:S01]  /*33b10*/  LDL.LU R10, [R1+0x3c] ;  /* 0x00003c00010a7983 */ /* 0x000f620000300800 */
[----:B------:R-:W-:Y:S02]  /*33b20*/  LEA R28, P2, R3, R0, 0x1 ;  /* 0x00000000031c7211 */ /* 0x000fe400078408ff */
[----:B------:R-:W-:Y:S02]  /*33b30*/  LOP3.LUT R18, R29, 0x7e, R27, 0xfe, !PT ;  /* 0x0000007e1d127812 */ /* 0x000fe400078efe1b */
[----:B------:R-:W-:Y:S01]  /*33b40*/  LEA.HI.X.SX32 R29, R3, R2, 0x1, P2 ;  /* 0x00000002031d7211 */ /* 0x000fe200010f0eff */
[C---:B------:R-:W-:Y:S01]  /*33b50*/  IMAD R3, R24.reuse, c[0x0][0x198], RZ ;  /* 0x0000660018037a24 */ /* 0x040fe200078e02ff */
[----:B------:R-:W-:Y:S02]  /*33b60*/  ISETP.LT.AND P3, PT, R24, c[0x0][0x17c], !P0 ;  /* 0x00005f0018007a0c */ /* 0x000fe40004761270 */
[----:B------:R-:W-:Y:S04]  /*33b70*/  LDS.128 R24, [R25+0x400] ;  /* 0x0004000019187984 */ /* 0x000fe80000000c00 */
[----:B------:R-:W-:Y:S04]  /*33b80*/  STL [R1+0xe0], R18 ;  /* 0x0000e01201007387 */ /* 0x000fe80000100800 */
[----:B---3--:R-:W-:Y:S04]  /*33b90*/  @P1 STG.E.U16 [R20.64], R5 ;  /* 0x0000000514001986 */ /* 0x008fe8000c101508 */
[----:B------:R-:W0:Y:S01]  /*33ba0*/  LDS.128 R20, [R22+0x400] ;  /* 0x0004000016147984 */ /* 0x000e220000000c00 */
[C---:B--2---:R-:W-:Y:S01]  /*33bb0*/  ISETP.LT.AND P4, PT, R6.reuse, c[0x0][0x17c], !P0 ;  /* 0x00005f0006007a0c */ /* 0x044fe20004781270 */
[----:B------:R-:W-:-:S02]  /*33bc0*/  IMAD R6, R6, c[0x0][0x198], RZ ;  /* 0x0000660006067a24 */ /* 0x000fc400078e02ff */
[----:B------:R1:W-:Y:S01]  /*33bd0*/  @P5 STG.E.U16 [R28.64], R8 ;  /* 0x000000081c005986 */ /* 0x0003e2000c101508 */
[C---:B----4-:R-:W-:Y:S01]  /*33be0*/  ISETP.LT.AND P2, PT, R11.reuse, c[0x0][0x17c], !P0 ;  /* 0x00005f000b007a0c */ /* 0x050fe20004741270 */
[----:B------:R-:W-:Y:S01]  /*33bf0*/  IMAD R11, R11, c[0x0][0x198], RZ ;  /* 0x000066000b0b7a24 */ /* 0x000fe200078e02ff */
[----:B-1----:R-:W-:-:S04]  /*33c00*/  LEA R28, P1, R3, R0, 0x1 ;  /* 0x00000000031c7211 */ /* 0x002fc800078208ff */
[----:B------:R-:W-:Y:S02]  /*33c10*/  LEA R18, P6, R11, R0, 0x1 ;  /* 0x000000000b127211 */ /* 0x000fe400078c08ff */
[----:B------:R-:W-:Y:S01]  /*33c20*/  LEA.HI.X.SX32 R29, R3, R2, 0x1, P1 ;  /* 0x00000002031d7211 */ /* 0x000fe200008f0eff */
[----:B0-----:R0:W-:Y:S04]  /*33c30*/  STL.64 [R1+0xe68], R22 ;  /* 0x000e681601007387 */ /* 0x0011e80000100a00 */
[----:B------:R1:W-:Y:S04]  /*33c40*/  STL.64 [R1+0xe70], R26 ;  /* 0x000e701a01007387 */ /* 0x0003e80000100a00 */
[----:B0-----:R-:W2:Y:S01]  /*33c50*/  LDL.LU R23, [R1+0x40] ;  /* 0x0000400001177983 */ /* 0x001ea20000300800 */
[----:B-1----:R-:W-:-:S04]  /*33c60*/  LEA R26, P5, R6, R0, 0x1 ;  /* 0x00000000061a7211 */ /* 0x002fc800078a08ff */
[-C--:B------:R-:W-:Y:S02]  /*33c70*/  LEA.HI.X.SX32 R27, R6, R2.reuse, 0x1, P5 ;  /* 0x00000002061b7211 */ /* 0x080fe400028f0eff */
[----:B------:R-:W3:Y:S01]  /*33c80*/  LDL.LU R6, [R1+0x44] ;  /* 0x0000440001067983 */ /* 0x000ee20000300800 */
[C---:B-----5:R-:W-:Y:S01]  /*33c90*/  ISETP.LT.AND P1, PT, R19.reuse, c[0x0][0x17c], !P0 ;  /* 0x00005f0013007a0c */ /* 0x060fe20004721270 */
[----:B------:R-:W-:Y:S01]  /*33ca0*/  IMAD R3, R19, c[0x0][0x198], RZ ;  /* 0x0000660013037a24 */ /* 0x000fe200078e02ff */
[----:B------:R-:W-:Y:S02]  /*33cb0*/  LEA.HI.X.SX32 R19, R11, R2, 0x1, P6 ;  /* 0x000000020b137211 */ /* 0x000fe400030f0eff */
[----:B------:R-:W4:Y:S04]  /*33cc0*/  LDL.LU R11, [R1+0x48] ;  /* 0x00004800010b7983 */ /* 0x000f280000300800 */
[----:B------:R0:W-:Y:S01]  /*33cd0*/  @P3 STG.E.U16 [R28.64], R4 ;  /* 0x000000041c003986 */ /* 0x0001e2000c101508 */
[C---:B------:R-:W-:Y:S01]  /*33ce0*/  ISETP.LT.AND P3, PT, R15.reuse, c[0x0][0x17c], !P0 ;  /* 0x00005f000f007a0c */ /* 0x040fe20004761270 */
[----:B------:R-:W-:-:S02]  /*33cf0*/  IMAD R22, R15, c[0x0][0x198], RZ ;  /* 0x000066000f167a24 */ /* 0x000fc400078e02ff */
[----:B------:R-:W-:Y:S04]  /*33d00*/  @P4 STG.E.U16 [R26.64], R12 ;  /* 0x0000000c1a004986 */ /* 0x000fe8000c101508 */
[----:B------:R1:W-:Y:S01]  /*33d10*/  @P2 STG.E.U16 [R18.64], R9 ;  /* 0x0000000912002986 */ /* 0x0003e2000c101508 */
[----:B0-----:R-:W-:-:S03]  /*33d20*/  LEA R28, P5, R3, R0, 0x1 ;  /* 0x00000000031c7211 */ /* 0x001fc600078a08ff */
[----:B------:R-:W5:Y:S01]  /*33d30*/  LDL.LU R15, [R1+0x4c] ;  /* 0x00004c00010f7983 */ /* 0x000f620000300800 */
[----:B------:R-:W-:Y:S02]  /*33d40*/  ISETP.LT.AND P2, PT, R7, c[0x0][0x17c], !P0 ;  /* 0x00005f0007007a0c */ /* 0x000fe40004741270 */
[----:B------:R-:W-:Y:S01]  /*33d50*/  LEA.HI.X.SX32 R29, R3, R2, 0x1, P5 ;  /* 0x00000002031d7211 */ /* 0x000fe200028f0eff */
[----:B------:R-:W-:Y:S02]  /*33d60*/  IMAD R3, R7, c[0x0][0x198], RZ ;  /* 0x0000660007037a24 */ /* 0x000fe400078e02ff */
[----:B------:R-:W5:Y:S01]  /*33d70*/  LDL.LU R7, [R1+0x50] ;  /* 0x0000500001077983 */ /* 0x000f620000300800 */
[----:B-1----:R-:W-:-:S03]  /*33d80*/  LEA R18, P4, R22, R0, 0x1 ;  /* 0x0000000016127211 */ /* 0x002fc600078808ff */
[----:B------:R0:W-:Y:S01]  /*33d90*/  @P1 STG.E.U16 [R28.64], R16 ;  /* 0x000000101c001986 */ /* 0x0001e2000c101508 */
[C---:B------:R-:W-:Y:S01]  /*33da0*/  ISETP.LT.AND P1, PT, R10.reuse, c[0x0][0x17c], !P0 ;  /* 0x00005f000a007a0c */ /* 0x040fe20004721270 */
[----:B------:R-:W-:Y:S01]  /*33db0*/  IMAD R10, R10, c[0x0][0x198], RZ ;  /* 0x000066000a0a7a24 */ /* 0x000fe200078e02ff */
[----:B------:R-:W-:Y:S02]  /*33dc0*/  LEA.HI.X.SX32 R19, R22, R2, 0x1, P4 ;  /* 0x0000000216137211 */ /* 0x000fe400020f0eff */
[----:B0-----:R-:W-:-:S04]  /*33dd0*/  LEA R28, P5, R3, R0, 0x1 ;  /* 0x00000000031c7211 */ /* 0x001fc800078a08ff */
[----:B------:R-:W-:Y:S01]  /*33de0*/  LEA.HI.X.SX32 R29, R3, R2, 0x1, P5 ;  /* 0x00000002031d7211 */ /* 0x000fe200028f0eff */
[----:B------:R0:W-:Y:S04]  /*33df0*/  @P3 STG.E.U16 [R18.64], R20 ;  /* 0x0000001412003986 */ /* 0x0001e8000c101508 */
[----:B------:R-:W-:Y:S01]  /*33e00*/  @P2 STG.E.U16 [R28.64], R24 ;  /* 0x000000181c002986 */ /* 0x000fe2000c101508 */
[----:B------:R-:W-:Y:S02]  /*33e10*/  PRMT R4, R5, 0x7632, R4 ;  /* 0x0000763205047816 */ /* 0x000fe40000000004 */
[----:B------:R-:W-:Y:S02]  /*33e20*/  PRMT R8, R8, 0x7632, R8 ;  /* 0x0000763208087816 */ /* 0x000fe40000000008 */
[----:B0-----:R-:W-:-:S04]  /*33e30*/  LEA R18, P3, R10, R0, 0x1 ;  /* 0x000000000a127211 */ /* 0x001fc800078608ff */
[----:B------:R-:W-:-:S05]  /*33e40*/  LEA.HI.X.SX32 R19, R10, R2, 0x1, P3 ;  /* 0x000000020a137211 */ /* 0x000fca00018f0eff */
[----:B------:R0:W-:Y:S01]  /*33e50*/  @P1 STG.E.U16 [R18.64], R4 ;  /* 0x0000000412001986 */ /* 0x0001e2000c101508 */
[----:B------:R-:W-:-:S03]  /*33e60*/  PRMT R12, R4, 0x7632, R12 ;  /* 0x00007632040c7816 */ /* 0x000fc6000000000c */
[----:B------:R-:W-:Y:S04]  /*33e70*/  STL.64 [R1+0xe78], R20 ;  /* 0x000e781401007387 */ /* 0x000fe80000100a00 */
[----:B------:R-:W5:Y:S04]  /*33e80*/  LDL.LU R5, [R1+0xe84] ;  /* 0x000e840001057983 */ /* 0x000f680000300800 */
[----:B0-----:R-:W5:Y:S01]  /*33e90*/  LDL.LU R19, [R1+0x54] ;  /* 0x0000540001137983 */ /* 0x001f620000300800 */
[C---:B--2---:R-:W-:Y:S01]  /*33ea0*/  IMAD R3, R23.reuse, c[0x0][0x198], RZ ;  /* 0x0000660017037a24 */ /* 0x044fe200078e02ff */
[----:B------:R-:W-:-:S02]  /*33eb0*/  ISETP.LT.AND P4, PT, R23, c[0x0][0x17c], !P0 ;  /* 0x00005f0017007a0c */ /* 0x000fc40004781270 */
[----:B------:R-:W2:Y:S02]  /*33ec0*/  LDL.LU R23, [R1+0x58] ;  /* 0x0000580001177983 */ /* 0x000ea40000300800 */
[----:B------:R-:W-:-:S04]  /*33ed0*/  LEA R28, P2, R3, R0, 0x1 ;  /* 0x00000000031c7211 */ /* 0x000fc800078408ff */
[----:B------:R-:W-:Y:S01]  /*33ee0*/  LEA.HI.X.SX32 R29, R3, R2, 0x1, P2 ;  /* 0x00000002031d7211 */ /* 0x000fe200010f0eff */
[C---:B---3--:R-:W-:Y:S01]  /*33ef0*/  IMAD R3, R6.reuse, c[0x0][0x198], RZ ;  /* 0x0000660006037a24 */ /* 0x048fe200078e02ff */
[----:B------:R-:W-:Y:S02]  /*33f00*/  ISETP.LT.AND P2, PT, R6, c[0x0][0x17c], !P0 ;  /* 0x00005f0006007a0c */ /* 0x000fe40004741270 */
[----:B------:R-:W3:Y:S04]  /*33f10*/  LDL.LU R6, [R1+0x5c] ;  /* 0x00005c0001067983 */ /* 0x000ee80000300800 */
[----:B------:R0:W-:Y:S01]  /*33f20*/  @P4 STG.E.U16 [R28.64], R8 ;  /* 0x000000081c004986 */ /* 0x0001e2000c101508 */
[----:B----4-:R-:W-:Y:S02]  /*33f30*/  ISETP.LT.AND P1, PT, R11, c[0x0][0x17c], !P0 ;  /* 0x00005f000b007a0c */ /* 0x010fe40004721270 */
[----:B0-----:R-:W-:Y:S01]  /*33f40*/  LEA R28, P3, R3, R0, 0x1 ;  /* 0x00000000031c7211 */ /* 0x001fe200078608ff */
[----:B------:R-:W-:-:S03]  /*33f50*/  IMAD R8, R11, c[0x0][0x198], RZ ;  /* 0x000066000b087a24 */ /* 0x000fc600078e02ff */
[----:B------:R-:W-:-:S05]  /*33f60*/  LEA.HI.X.SX32 R29, R3, R2, 0x1, P3 ;  /* 0x00000002031d7211 */ /* 0x000fca00018f0eff */
[----:B------:R0:W-:Y:S01]  /*33f70*/  @P2 STG.E.U16 [R28.64], R12 ;  /* 0x0000000c1c002986 */ /* 0x0001e2000c101508 */
[C---:B------:R-:W-:Y:S01]  /*33f80*/  LEA R20, P2, R8.reuse, R0, 0x1 ;  /* 0x0000000008147211 */ /* 0x040fe200078408ff */
[C---:B-----5:R-:W-:Y:S01]  /*33f90*/  IMAD R3, R7.reuse, c[0x0][0x198], RZ ;  /* 0x0000660007037a24 */ /* 0x060fe200078e02ff */
[----:B------:R-:W-:Y:S01]  /*33fa0*/  ISETP.LT.AND P3, PT, R7, c[0x0][0x17c], !P0 ;  /* 0x00005f0007007a0c */ /* 0x000fe20004761270 */
[C---:B------:R-:W-:Y:S01]  /*33fb0*/  IMAD R4, R15.reuse, c[0x0][0x198], RZ ;  /* 0x000066000f047a24 */ /* 0x040fe200078e02ff */
[----:B------:R-:W-:Y:S01]  /*33fc0*/  LEA.HI.X.SX32 R21, R8, R2, 0x1, P2 ;  /* 0x0000000208157211 */ /* 0x000fe200010f0eff */
[----:B------:R-:W4:Y:S01]  /*33fd0*/  LDL.LU R7, [R1+0x60] ;  /* 0x0000600001077983 */ /* 0x000f220000300800 */
[----:B------:R-:W-:Y:S02]  /*33fe0*/  ISETP.LT.AND P4, PT, R15, c[0x0][0x17c], !P0 ;  /* 0x00005f000f007a0c */ /* 0x000fe40004781270 */
[----:B------:R-:W-:Y:S01]  /*33ff0*/  PRMT R8, R9, 0x7632, R8 ;  /* 0x0000763209087816 */ /* 0x000fe20000000008 */
[----:B------:R-:W5:Y:S01]  /*34000*/  LDL.LU R15, [R1+0x14] ;  /* 0x00001400010f7983 */ /* 0x000f620000300800 */
[----:B0-----:R-:W-:-:S03]  /*34010*/  PRMT R12, R12, 0x7632, R12 ;  /* 0x000076320c0c7816 */ /* 0x001fc6000000000c */
[----:B------:R-:W5:Y:S04]  /*34020*/  LDL.LU R9, [R1+0xe80] ;  /* 0x000e800001097983 */ /* 0x000f680000300800 */
[----:B------:R-:W5:Y:S04]  /*34030*/  LDL.LU R18, [R1+0x64] ;  /* 0x0000640001127983 */ /* 0x000f680000300800 */
[----:B------:R-:W5:Y:S04]  /*34040*/  LDL.LU R10, [R1+0x68] ;  /* 0x00006800010a7983 */ /* 0x000f680000300800 */
[----:B------:R0:W-:Y:S04]  /*34050*/  @P1 STG.E.U16 [R20.64], R12 ;  /* 0x0000000c14001986 */ /* 0x0001e8000c101508 */
[----:B0-----:R-:W5:Y:S04]  /*34060*/  LDL.LU.64 R20, [R1+0xe78] ;  /* 0x000e780001147983 */ /* 0x001f680000300a00 */
[----:B------:R-:W5:Y:S01]  /*34070*/  LDL.LU R11, [R1+0x6c] ;  /* 0x00006c00010b7983 */ /* 0x000f620000300800 */
[----:B------:R-:W-:-:S02]  /*34080*/  LEA R26, P5, R4, R0, 0x1 ;  /* 0x00000000041a7211 */ /* 0x000fc400078a08ff */
[C---:B------:R-:W-:Y:S02]  /*34090*/  LEA R28, P6, R3.reuse, R0, 0x1 ;  /* 0x00000000031c7211 */ /* 0x040fe400078c08ff */
[-C--:B------:R-:W-:Y:S02]  /*340a0*/  LEA.HI.X.SX32 R27, R4, R2.reuse, 0x1, P5 ;  /* 0x00000002041b7211 */ /* 0x080fe400028f0eff */
[----:B------:R-:W-:Y:S02]  /*340b0*/  PRMT R16, R16, 0x7632, R16 ;  /* 0x0000763210107816 */ /* 0x000fe40000000010 */
[----:B------:R-:W-:Y:S01]  /*340c0*/  LEA.HI.X.SX32 R29, R3, R2, 0x1, P6 ;  /* 0x00000002031d7211 */ /* 0x000fe200030f0eff */
[----:B------:R-:W-:Y:S01]  /*340d0*/  @P4 STG.E.U16 [R26.64], R8 ;  /* 0x000000081a004986 */ /* 0x000fe2000c101508 */
[C---:B------:R-:W-:Y:S01]  /*340e0*/  IMAD R3, R19.reuse, c[0x0][0x198], RZ ;  /* 0x0000660013037a24 */ /* 0x040fe200078e02ff */
[----:B------:R-:W-:Y:S02]  /*340f0*/  ISETP.LT.AND P4, PT, R19, c[0x0][0x17c], !P0 ;  /* 0x00005f0013007a0c */ /* 0x000fe40004781270 */
[----:B------:R0:W-:Y:S01]  /*34100*/  @P3 STG.E.U16 [R28.64], R16 ;  /* 0x000000101c003986 */ /* 0x0001e2000c101508 */
[----:B------:R-:W-:-:S03]  /*34110*/  PRMT R24, R24, 0x7632, R24 ;  /* 0x0000763218187816 */ /* 0x000fc60000000018 */
[----:B------:R-:W5:Y:S01]  /*34120*/  LDL.LU R19, [R1+0x70] ;  /* 0x0000700001137983 */ /* 0x000f620000300800 */
[----:B0-----:R-:W-:-:S04]  /*34130*/  LEA R28, P1, R3, R0, 0x1 ;  /* 0x00000000031c7211 */ /* 0x001fc800078208ff */
[----:B------:R-:W-:Y:S01]  /*34140*/  LEA.HI.X.SX32 R29, R3, R2, 0x1, P1 ;  /* 0x00000002031d7211 */ /* 0x000fe200008f0eff */
[C---:B--2---:R-:W-:Y:S01]  /*34150*/  IMAD R8, R23.reuse, c[0x0][0x198], RZ ;  /* 0x0000660017087a24 */ /* 0x044fe200078e02ff */
[----:B------:R-:W-:-:S04]  /*34160*/  ISETP.LT.AND P2, PT, R23, c[0x0][0x17c], !P0 ;  /* 0x00005f0017007a0c */ /* 0x000fc80004741270 */
[----:B------:R-:W-:Y:S01]  /*34170*/  LEA R26, P5, R8, R0, 0x1 ;  /* 0x00000000081a7211 */ /* 0x000fe200078a08ff */
[C---:B---3--:R-:W-:Y:S01]  /*34180*/  IMAD R4, R6.reuse, c[0x0][0x198], RZ ;  /* 0x0000660006047a24 */ /* 0x048fe200078e02ff */
[----:B------:R-:W-:Y:S02]  /*34190*/  ISETP.LT.AND P3, PT, R6, c[0x0][0x17c], !P0 ;  /* 0x00005f0006007a0c */ /* 0x000fe40004761270 */
[----:B------:R-:W-:Y:S01]  /*341a0*/  LEA.HI.X.SX32 R27, R8, R2, 0x1, P5 ;  /* 0x00000002081b7211 */ /* 0x000fe200028f0eff */
[----:B------:R-:W2:Y:S01]  /*341b0*/  LDL.LU R6, [R1+0x74] ;  /* 0x0000740001067983 */ /* 0x000ea20000300800 */
[----:B------:R-:W-:-:S04]  /*341c0*/  LEA R22, P6, R4, R0, 0x1 ;  /* 0x0000000004167211 */ /* 0x000fc800078c08ff */
[----:B------:R-:W-:Y:S01]  /*341d0*/  LEA.HI.X.SX32 R23, R4, R2, 0x1, P6 ;  /* 0x0000000204177211 */ /* 0x000fe200030f0eff */
[C---:B----4-:R-:W-:Y:S01]  /*341e0*/  IMAD R3, R7.reuse, c[0x0][0x198], RZ ;  /* 0x0000660007037a24 */ /* 0x050fe200078e02ff */
[----:B------:R-:W-:Y:S02]  /*341f0*/  ISETP.LT.AND P1, PT, R7, c[0x0][0x17c], !P0 ;  /* 0x00005f0007007a0c */ /* 0x000fe40004721270 */
[----:B------:R-:W3:Y:S01]  /*34200*/  LDL.LU R7, [R1+0x78] ;  /* 0x0000780001077983 */ /* 0x000ee20000300800 */
[----:B-----5:R-:W-:Y:S01]  /*34210*/  IMAD R8, R10, c[0x0][0x198], RZ ;  /* 0x000066000a087a24 */ /* 0x020fe200078e02ff */
[----:B------:R-:W-:-:S05]  /*34220*/  PRMT R20, R20, 0x7632, R20 ;  /* 0x0000763214147816 */ /* 0x000fca0000000014 */
[----:B------:R0:W-:Y:S04]  /*34230*/  @P4 STG.E.U16 [R28.64], R20 ;  /* 0x000000141c004986 */ /* 0x0001e8000c101508 */
[----:B------:R1:W-:Y:S01]  /*34240*/  @P2 STG.E.U16 [R26.64], R24 ;  /* 0x000000181a002986 */ /* 0x0003e2000c101508 */
[----:B------:R-:W-:Y:S02]  /*34250*/  ISETP.LT.AND P2, PT, R10, c[0x0][0x17c], !P0 ;  /* 0x00005f000a007a0c */ /* 0x000fe40004741270 */
[C---:B0-----:R-:W-:Y:S01]  /*34260*/  LEA R28, P4, R3.reuse, R0, 0x1 ;  /* 0x00000000031c7211 */ /* 0x041fe200078808ff */
[----:B------:R0:W-:Y:S01]  /*34270*/  @P3 STG.E.U16 [R22.64], R15 ;  /* 0x0000000f16003986 */ /* 0x0001e2000c101508 */
[C---:B------:R-:W-:Y:S02]  /*34280*/  ISETP.LT.AND P3, PT, R18.reuse, c[0x0][0x17c], !P0 ;  /* 0x00005f0012007a0c */ /* 0x040fe40004761270 */
[----:B------:R-:W-:Y:S01]  /*34290*/  LEA.HI.X.SX32 R29, R3, R2, 0x1, P4 ;  /* 0x00000002031d7211 */ /* 0x000fe200020f0eff */
[----:B------:R-:W-:Y:S01]  /*342a0*/  IMAD R3, R18, c[0x0][0x198], RZ ;  /* 0x0000660012037a24 */ /* 0x000fe200078e02ff */
[----:B------:R-:W-:Y:S01]  /*342b0*/  LEA R10, P5, R8, R0, 0x1 ;  /* 0x00000000080a7211 */ /* 0x000fe200078a08ff */
[C---:B------:R-:W-:Y:S01]  /*342c0*/  IMAD R4, R11.reuse, c[0x0][0x198], RZ ;  /* 0x000066000b047a24 */ /* 0x040fe200078e02ff */
[----:B-1----:R-:W4:Y:S04]  /*342d0*/  LDL.LU.64 R26, [R1+0xe70] ;  /* 0x000e7000011a7983 */ /* 0x002f280000300a00 */
[----:B------:R1:W-:Y:S01]  /*342e0*/  @P1 STG.E.U16 [R28.64], R9 ;  /* 0x000000091c001986 */ /* 0x0003e2000c101508 */
[----:B------:R-:W-:-:S02]  /*342f0*/  ISETP.LT.AND P4, PT, R11, c[0x0][0x17c], !P0 ;  /* 0x00005f000b007a0c */ /* 0x000fc40004781270 */
[----:B------:R-:W-:Y:S01]  /*34300*/  LEA.HI.X.SX32 R11, R8, R2, 0x1, P5 ;  /* 0x00000002080b7211 */ /* 0x000fe200028f0eff */
[----:B0-----:R-:W5:Y:S04]  /*34310*/  LDL.LU.64 R22, [R1+0xe68] ;  /* 0x000e680001167983 */ /* 0x001f680000300a00 */
[----:B------:R-:W2:Y:S01]  /*34320*/  LDL.LU R24, [R1+0x84] ;  /* 0x0000840001187983 */ /* 0x000ea20000300800 */
[----:B-1----:R-:W-:-:S03]  /*34330*/  LEA R28, P1, R3, R0, 0x1 ;  /* 0x00000000031c7211 */ /* 0x002fc600078208ff */
[----:B------:R-:W2:Y:S01]  /*34340*/  LDL.LU R8, [R1+0x80] ;  /* 0x0000800001087983 */ /* 0x000ea20000300800 */
[----:B------:R-:W-:-:S05]  /*34350*/  LEA.HI.X.SX32 R29, R3, R2, 0x1, P1 ;  /* 0x00000002031d7211 */ /* 0x000fca00008f0eff */
[----:B------:R-:W-:Y:S04]  /*34360*/  @P3 STG.E.U16 [R28.64], R5 ;  /* 0x000000051c003986 */ /* 0x000fe8000c101508 */
[----:B------:R0:W-:Y:S04]  /*34370*/  @P2 STG.E.U16 [R10.64], R13 ;  /* 0x0000000d0a002986 */ /* 0x0001e8000c101508 */
[----:B0-----:R-:W2:Y:S01]  /*34380*/  LDL.LU.64 R10, [R1+0xe60] ;  /* 0x000e6000010a7983 */ /* 0x001ea20000300a00 */
[C---:B------:R-:W-:Y:S01]  /*34390*/  LEA R18, P6, R4.reuse, R0, 0x1 ;  /* 0x0000000004127211 */ /* 0x040fe200078c08ff */
[C---:B------:R-:W-:Y:S01]  /*343a0*/  IMAD R3, R19.reuse, c[0x0][0x198], RZ ;  /* 0x0000660013037a24 */ /* 0x040fe200078e02ff */
[----:B------:R-:W-:Y:S01]  /*343b0*/  ISETP.LT.AND P1, PT, R19, c[0x0][0x17c], !P0 ;  /* 0x00005f0013007a0c */ /* 0x000fe20004721270 */
[----:B------:R-:W4:Y:S01]  /*343c0*/  LDL.LU R16, [R1+0x88] ;  /* 0x0000880001107983 */ /* 0x000f220000300800 */
[----:B------:R-:W-:-:S02]  /*343d0*/  LEA.HI.X.SX32 R19, R4, R2, 0x1, P6 ;  /* 0x0000000204137211 */ /* 0x000fc400030f0eff */
[----:B------:R-:W-:-:S04]  /*343e0*/  LEA R28, P3, R3, R0, 0x1 ;  /* 0x00000000031c7211 */ /* 0x000fc800078608ff */
[----:B------:R-:W-:Y:S02]  /*343f0*/  LEA.HI.X.SX32 R29, R3, R2, 0x1, P3 ;  /* 0x00000002031d7211 */ /* 0x000fe400018f0eff */
[C---:B---3--:R-:W-:Y:S01]  /*34400*/  ISETP.LT.AND P3, PT, R7.reuse, c[0x0][0x17c], !P0 ;  /* 0x00005f0007007a0c */ /* 0x048fe20004761270 */
[----:B------:R-:W-:Y:S01]  /*34410*/  IMAD R3, R7, c[0x0][0x198], RZ ;  /* 0x0000660007037a24 */ /* 0x000fe200078e02ff */
[----:B--2---:R0:W-:Y:S04]  /*34420*/  @P4 STG.E.U16 [R18.64], R10 ;  /* 0x0000000a12004986 */ /* 0x0041e8000c101508 */
[----:B0-----:R-:W2:Y:S04]  /*34430*/  LDL.LU.64 R18, [R1+0xe58] ;  /* 0x000e580001127983 */ /* 0x001ea80000300a00 */
[----:B------:R-:W3:Y:S04]  /*34440*/  LDL.LU R12, [R1+0x90] ;  /* 0x00009000010c7983 */ /* 0x000ee80000300800 */
[----:B------:R-:W2:Y:S01]  /*34450*/  LDL.LU R7, [R1+0x7c] ;  /* 0x00007c0001077983 */ /* 0x000ea20000300800 */
[C---:B------:R-:W-:Y:S01]  /*34460*/  IMAD R4, R6.reuse, c[0x0][0x198], RZ ;  /* 0x0000660006047a24 */ /* 0x040fe200078e02ff */
[----:B------:R-:W-:-:S02]  /*34470*/  ISETP.LT.AND P2, PT, R6, c[0x0][0x17c], !P0 ;  /* 0x00005f0006007a0c */ /* 0x000fc40004741270 */
[----:B------:R0:W-:Y:S02]  /*34480*/  @P1 STG.E.U16 [R28.64], R17 ;  /* 0x000000111c001986 */ /* 0x0001e4000c101508 */
[CC--:B------:R-:W-:Y:S02]  /*34490*/  LEA R6, P4, R4.reuse, R0.reuse, 0x1 ;  /* 0x0000000004067211 */ /* 0x0c0fe400078808ff */
[----:B0-----:R-:W-:Y:S01]  /*344a0*/  LEA R28, P5, R3, R0, 0x1 ;  /* 0x00000000031c7211 */ /* 0x001fe200078a08ff */
[----:B--2---:R-:W-:Y:S01]  /*344b0*/  IMAD.MOV.U32 R29, RZ, RZ, R7 ;  /* 0x000000ffff1d7224 */ /* 0x004fe200078e0007 */
[----:B------:R-:W-:Y:S02]  /*344c0*/  ISETP.LT.AND P1, PT, R7, c[0x0][0x17c], !P0 ;  /* 0x00005f0007007a0c */ /* 0x000fe40004721270 */
[-C--:B------:R-:W-:Y:S01]  /*344d0*/  LEA.HI.X.SX32 R7, R4, R2.reuse, 0x1, P4 ;  /* 0x0000000204077211 */ /* 0x080fe200020f0eff */
[----:B------:R-:W-:Y:S01]  /*344e0*/  IMAD R4, R29, c[0x0][0x198], RZ ;  /* 0x000066001d047a24 */ /* 0x000fe200078e02ff */
[----:B------:R-:W-:-:S03]  /*344f0*/  LEA.HI.X.SX32 R29, R3, R2, 0x1, P5 ;  /* 0x00000002031d7211 */ /* 0x000fc600028f0eff */
[----:B------:R-:W-:Y:S04]  /*34500*/  @P2 STG.E.U16 [R6.64], R21 ;  /* 0x0000001506002986 */ /* 0x000fe8000c101508 */
[----:B------:R0:W-:Y:S04]  /*34510*/  @P3 STG.E.U16 [R28.64], R25 ;  /* 0x000000191c003986 */ /* 0x0001e8000c101508 */
[----:B0-----:R-:W2:Y:S01]  /*34520*/  LDL.LU R28, [R1+0x8c] ;  /* 0x00008c00011c7983 */ /* 0x001ea20000300800 */
[C---:B------:R-:W-:Y:S01]  /*34530*/  IMAD R3, R8.reuse, c[0x0][0x198], RZ ;  /* 0x0000660008037a24 */ /* 0x040fe200078e02ff */
[----:B------:R-:W-:-:S02]  /*34540*/  ISETP.LT.AND P4, PT, R8, c[0x0][0x17c], !P0 ;  /* 0x00005f0008007a0c */ /* 0x000fc40004781270 */
[CC--:B------:R-:W-:Y:S02]  /*34550*/  LEA R6, P2, R4.reuse, R0.reuse, 0x1 ;  /* 0x0000000004067211 */ /* 0x0c0fe400078408ff */
[----:B------:R-:W-:Y:S02]  /*34560*/  LEA R8, P3, R3, R0, 0x1 ;  /* 0x0000000003087211 */ /* 0x000fe400078608ff */
[-C--:B------:R-:W-:Y:S02]  /*34570*/  LEA.HI.X.SX32 R7, R4, R2.reuse, 0x1, P2 ;  /* 0x0000000204077211 */ /* 0x080fe400010f0eff */
[----:B------:R-:W-:Y:S02]  /*34580*/  PRMT R5, R15, 0x7632, R5 ;  /* 0x000076320f057816 */ /* 0x000fe40000000005 */
[----:B------:R-:W-:Y:S01]  /*34590*/  PRMT R4, R9, 0x7632, R4 ;  /* 0x0000763209047816 */ /* 0x000fe20000000004 */
[----:B------:R-:W5:Y:S01]  /*345a0*/  LDL.LU R15, [R1+0xe50] ;  /* 0x000e5000010f7983 */ /* 0x000f620000300800 */
[----:B------:R-:W-:Y:S01]  /*345b0*/  LEA.HI.X.SX32 R9, R3, R2, 0x1, P3 ;  /* 0x0000000203097211 */ /* 0x000fe200018f0eff */
[C---:B------:R-:W-:Y:S01]  /*345c0*/  IMAD R3, R24.reuse, c[0x0][0x198], RZ ;  /* 0x0000660018037a24 */ /* 0x040fe200078e02ff */
[----:B------:R-:W-:Y:S01]  /*345d0*/  ISETP.LT.AND P2, PT, R24, c[0x0][0x17c], !P0 ;  /* 0x00005f0018007a0c */ /* 0x000fe20004741270 */
[----:B------:R0:W-:Y:S04]  /*345e0*/  @P1 STG.E.U16 [R6.64], R5 ;  /* 0x0000000506001986 */ /* 0x0001e8000c101508 */
[----:B------:R1:W-:Y:S01]  /*345f0*/  @P4 STG.E.U16 [R8.64], R4 ;  /* 0x0000000408004986 */ /* 0x0003e2000c101508 */
[C---:B----4-:R-:W-:Y:S01]  /*34600*/  ISETP.LT.AND P1, PT, R16.reuse, c[0x0][0x17c], !P0 ;  /* 0x00005f0010007a0c */ /* 0x050fe20004721270 */
[----:B------:R-:W-:Y:S01]  /*34610*/  IMAD R16, R16, c[0x0][0x198], RZ ;  /* 0x0000660010107a24 */ /* 0x000fe200078e02ff */
[----:B------:R-:W-:Y:S01]  /*34620*/  PRMT R17, R13, 0x7632, R17 ;  /* 0x000076320d117816 */ /* 0x000fe20000000011 */
[----:B------:R-:W4:Y:S04]  /*34630*/  LDL.LU R29, [R1+0x98] ;  /* 0x00009800011d7983 */ /* 0x000f280000300800 */
[----:B0-----:R-:W4:Y:S01]  /*34640*/  LDL.LU.64 R6, [R1+0xe48] ;  /* 0x000e480001067983 */ /* 0x001f220000300a00 */
[----:B-1----:R-:W-:-:S03]  /*34650*/  LEA R4, P3, R3, R0, 0x1 ;  /* 0x0000000003047211 */ /* 0x002fc600078608ff */
[----:B------:R-:W4:Y:S01]  /*34660*/  LDL.LU R24, [R1+0x9c] ;  /* 0x00009c0001187983 */ /* 0x000f220000300800 */
[----:B------:R-:W-:Y:S02]  /*34670*/  PRMT R8, R5, 0x7632, R8 ;  /* 0x0000763205087816 */ /* 0x000fe40000000008 */
[----:B------:R-:W-:Y:S01]  /*34680*/  LEA.HI.X.SX32 R5, R3, R2, 0x1, P3 ;  /* 0x0000000203057211 */ /* 0x000fe200018f0eff */
[C---:B---3--:R-:W-:Y:S01]  /*34690*/  IMAD R3, R12.reuse, c[0x0][0x198], RZ ;  /* 0x000066000c037a24 */ /* 0x048fe200078e02ff */
[----:B------:R-:W-:-:S03]  /*346a0*/  ISETP.LT.AND P3, PT, R12, c[0x0][0x17c], !P0 ;  /* 0x00005f000c007a0c */ /* 0x000fc60004761270 */
[----:B------:R0:W-:Y:S01]  /*346b0*/  @P2 STG.E.U16 [R4.64], R8 ;  /* 0x0000000804002986 */ /* 0x0001e2000c101508 */
[----:B------:R-:W-:-:S04]  /*346c0*/  LEA R12, P2, R16, R0, 0x1 ;  /* 0x00000000100c7211 */ /* 0x000fc800078408ff */
[----:B------:R-:W-:Y:S02]  /*346d0*/  LEA.HI.X.SX32 R13, R16, R2, 0x1, P2 ;  /* 0x00000002100d7211 */ /* 0x000fe400010f0eff */
[----:B------:R-:W-:Y:S02]  /*346e0*/  PRMT R16, R10, 0x7632, R16 ;  /* 0x000076320a107816 */ /* 0x000fe40000000010 */
[----:B0-----:R-:W-:-:S04]  /*346f0*/  LEA R4, P6, R3, R0, 0x1 ;  /* 0x0000000003047211 */ /* 0x001fc800078c08ff */
[----:B------:R-:W-:Y:S02]  /*34700*/  LEA.HI.X.SX32 R5, R3, R2, 0x1, P6 ;  /* 0x0000000203057211 */ /* 0x000fe400030f0eff */
[----:B------:R-:W-:Y:S01]  /*34710*/  PRMT R20, R17, 0x7632, R20 ;  /* 0x0000763211147816 */ /* 0x000fe20000000014 */
[----:B------:R0:W-:Y:S01]  /*34720*/  @P1 STG.E.U16 [R12.64], R17 ;  /* 0x000000110c001986 */ /* 0x0001e2000c101508 */
[C---:B--2---:R-:W-:Y:S01]  /*34730*/  ISETP.LT.AND P4, PT, R28.reuse, c[0x0][0x17c], !P0 ;  /* 0x00005f001c007a0c */ /* 0x044fe20004781270 */
[----:B------:R-:W-:Y:S02]  /*34740*/  IMAD R9, R28, c[0x0][0x198], RZ ;  /* 0x000066001c097a24 */ /* 0x000fe400078e02ff */
[----:B------:R-:W2:Y:S04]  /*34750*/  LDL.LU R28, [R1+0xa0] ;  /* 0x0000a000011c7983 */ /* 0x000ea80000300800 */
[----:B------:R-:W3:Y:S04]  /*34760*/  LDL.LU R10, [R1+0xe44] ;  /* 0x000e4400010a7983 */ /* 0x000ee80000300800 */
[----:B------:R-:W2:Y:S01]  /*34770*/  LDL.LU R3, [R1+0x94] ;  /* 0x0000940001037983 */ /* 0x000ea20000300800 */
[----:B------:R-:W-:-:S03]  /*34780*/  LEA R8, P5, R9, R0, 0x1 ;  /* 0x0000000009087211 */ /* 0x000fc600078a08ff */
[----:B0-----:R-:W3:Y:S01]  /*34790*/  LDL.LU R17, [R1+0x18] ;  /* 0x0000180001117983 */ /* 0x001ee20000300800 */
[----:B------:R-:W-:-:S05]  /*347a0*/  LEA.HI.X.SX32 R9, R9, R2, 0x1, P5 ;  /* 0x0000000209097211 */ /* 0x000fca00028f0eff */
[----:B------:R-:W-:Y:S04]  /*347b0*/  @P4 STG.E.U16 [R8.64], R16 ;  /* 0x0000001008004986 */ /* 0x000fe8000c101508 */
[----:B------:R0:W-:Y:S04]  /*347c0*/  @P3 STG.E.U16 [R4.64], R20 ;  /* 0x0000001404003986 */ /* 0x0001e8000c101508 */
[----:B0-----:R-:W3:Y:S01]  /*347d0*/  LDL.LU R20, [R1+0xa8] ;  /* 0x0000a80001147983 */ /* 0x001ee20000300800 */
[----:B----4-:R-:W-:Y:S01]  /*347e0*/  ISETP.LT.AND P2, PT, R29, c[0x0][0x17c], !P0 ;  /* 0x00005f001d007a0c */ /* 0x010fe20004741270 */
[C---:B------:R-:W-:Y:S01]  /*347f0*/  IMAD R13, R24.reuse, c[0x0][0x198], RZ ;  /* 0x00006600180d7a24 */ /* 0x040fe200078e02ff */
[----:B------:R-:W-:-:S02]  /*34800*/  ISETP.LT.AND P3, PT, R24, c[0x0][0x17c], !P0 ;  /* 0x00005f0018007a0c */ /* 0x000fc40004761270 */
[----:B------:R-:W-:Y:S02]  /*34810*/  PRMT R21, R21, 0x7632, R21 ;  /* 0x0000763215157816 */ /* 0x000fe40000000015 */
[----:B------:R-:W-:Y:S01]  /*34820*/  PRMT R25, R25, 0x7632, R25 ;  /* 0x0000763219197816 */ /* 0x000fe20000000019 */
[C---:B--2---:R-:W-:Y:S01]  /*34830*/  IMAD R5, R3.reuse, c[0x0][0x198], RZ ;  /* 0x0000660003057a24 */ /* 0x044fe200078e02ff */
[----:B------:R-:W-:Y:S01]  /*34840*/  ISETP.LT.AND P4, PT, R3, c[0x0][0x17c], !P0 ;  /* 0x00005f0003007a0c */ /* 0x000fe20004781270 */
[----:B------:R-:W-:Y:S02]  /*34850*/  IMAD R3, R29, c[0x0][0x198], RZ ;  /* 0x000066001d037a24 */ /* 0x000fe400078e02ff */
[----:B------:R-:W2:Y:S01]  /*34860*/  LDL.LU R29, [R1+0xb0] ;  /* 0x0000b000011d7983 */ /* 0x000ea20000300800 */
[-C--:B------:R-:W-:Y:S02]  /*34870*/  LEA R4, P1, R5, R0.reuse, 0x1 ;  /* 0x0000000005047211 */ /* 0x080fe400078208ff */
[----:B------:R-:W-:Y:S01]  /*34880*/  LEA R8, P5, R3, R0, 0x1 ;  /* 0x0000000003087211 */ /* 0x000fe200078a08ff */
[----:B------:R-:W4:Y:S01]  /*34890*/  LDL.LU R24, [R1+0xb4] ;  /* 0x0000b40001187983 */ /* 0x000f220000300800 */
[----:B------:R-:W-:Y:S01]  /*348a0*/  LEA.HI.X.SX32 R5, R5, R2, 0x1, P1 ;  /* 0x0000000205057211 */ /* 0x000fe200008f0eff */
[C---:B------:R-:W-:Y:S01]  /*348b0*/  IMAD R16, R28.reuse, c[0x0][0x198], RZ ;  /* 0x000066001c107a24 */ /* 0x040fe200078e02ff */
[----:B------:R-:W-:-:S02]  /*348c0*/  ISETP.LT.AND P1, PT, R28, c[0x0][0x17c], !P0 ;  /* 0x00005f001c007a0c */ /* 0x000fc40004721270 */
[----:B------:R-:W2:Y:S01]  /*348d0*/  LDL.LU R28, [R1+0xb8] ;  /* 0x0000b800011c7983 */ /* 0x000ea20000300800 */
[----:B------:R-:W-:-:S03]  /*348e0*/  LEA.HI.X.SX32 R9, R3, R2, 0x1, P5 ;  /* 0x0000000203097211 */ /* 0x000fc600028f0eff */
[----:B------:R-:W2:Y:S04]  /*348f0*/  LDL.LU R3, [R1+0xa4] ;  /* 0x0000a40001037983 */ /* 0x000ea80000300800 */
[----:B------:R0:W-:Y:S04]  /*34900*/  @P4 STG.E.U16 [R4.64], R21 ;  /* 0x0000001504004986 */ /* 0x0001e8000c101508 */
[----:B0-----:R-:W4:Y:S04]  /*34910*/  LDL.LU R21, [R1+0xac] ;  /* 0x0000ac0001157983 */ /* 0x001f280000300800 */
[----:B------:R0:W-:Y:S01]  /*34920*/  @P2 STG.E.U16 [R8.64], R25 ;  /* 0x0000001908002986 */ /* 0x0001e2000c101508 */
[----:B---3--:R-:W-:-:S03]  /*34930*/  ISETP.LT.AND P2, PT, R20, c[0x0][0x17c], !P0 ;  /* 0x00005f0014007a0c */ /* 0x008fc60004741270 */
[----:B0-----:R-:W3:Y:S01]  /*34940*/  LDL.LU R25, [R1+0xbc] ;  /* 0x0000bc0001197983 */ /* 0x001ee20000300800 */
[----:B------:R-:W-:-:S03]  /*34950*/  IMAD R9, R20, c[0x0][0x198], RZ ;  /* 0x0000660014097a24 */ /* 0x000fc600078e02ff */
[----:B------:R-:W3:Y:S01]  /*34960*/  LDL.LU R20, [R1+0xc0] ;  /* 0x0000c00001147983 */ /* 0x000ee20000300800 */
[CC--:B------:R-:W-:Y:S02]  /*34970*/  LEA R12, P6, R13.reuse, R0.reuse, 0x1 ;  /* 0x000000000d0c7211 */ /* 0x0c0fe400078c08ff */
[C---:B------:R-:W-:Y:S02]  /*34980*/  LEA R4, P4, R16.reuse, R0, 0x1 ;  /* 0x0000000010047211 */ /* 0x040fe400078808ff */
[-C--:B------:R-:W-:Y:S02]  /*34990*/  LEA.HI.X.SX32 R13, R13, R2.reuse, 0x1, P6 ;  /* 0x000000020d0d7211 */ /* 0x080fe400030f0eff */
[----:B------:R-:W-:-:S03]  /*349a0*/  LEA.HI.X.SX32 R5, R16, R2, 0x1, P4 ;  /* 0x0000000210057211 */ /* 0x000fc600020f0eff */
[----:B------:R-:W-:Y:S04]  /*349b0*/  @P3 STG.E.U16 [R12.64], R17 ;  /* 0x000000110c003986 */ /* 0x000fe8000c101508 */
[----:B------:R0:W-:Y:S01]  /*349c0*/  @P1 STG.E.U16 [R4.64], R10 ;  /* 0x0000000a04001986 */ /* 0x0001e2000c101508 */
[----:B------:R-:W-:-:S04]  /*349d0*/  LEA R8, P5, R9, R0, 0x1 ;  /* 0x0000000009087211 */ /* 0x000fc800078a08ff */
[----:B------:R-:W-:Y:S02]  /*349e0*/  LEA.HI.X.SX32 R9, R9, R2, 0x1, P5 ;  /* 0x0000000209097211 */ /* 0x000fe400028f0eff */
[C---:B--2---:R-:W-:Y:S01]  /*349f0*/  ISETP.LT.AND P3, PT, R3.reuse, c[0x0][0x17c], !P0 ;  /* 0x00005f0003007a0c */ /* 0x044fe20004761270 */
[----:B------:R-:W-:-:S05]  /*34a00*/  IMAD R3, R3, c[0x0][0x198], RZ ;  /* 0x0000660003037a24 */ /* 0x000fca00078e02ff */
[----:B0-----:R-:W-:-:S04]  /*34a10*/  LEA R4, P1, R3, R0, 0x1 ;  /* 0x0000000003047211 */ /* 0x001fc800078208ff */
[----:B------:R-:W-:Y:S01]  /*34a20*/  LEA.HI.X.SX32 R5, R3, R2, 0x1, P1 ;  /* 0x0000000203057211 */ /* 0x000fe200008f0eff */
[C---:B------:R-:W-:Y:S01]  /*34a30*/  IMAD R3, R29.reuse, c[0x0][0x198], RZ ;  /* 0x000066001d037a24 */ /* 0x040fe200078e02ff */
[----:B------:R-:W-:Y:S02]  /*34a40*/  ISETP.LT.AND P1, PT, R29, c[0x0][0x17c], !P0 ;  /* 0x00005f001d007a0c */ /* 0x000fe40004721270 */
[----:B------:R-:W2:Y:S04]  /*34a50*/  LDL.LU R29, [R1+0xc4] ;  /* 0x0000c400011d7983 */ /* 0x000ea80000300800 */
[----:B------:R0:W-:Y:S01]  /*34a60*/  @P3 STG.E.U16 [R4.64], R6 ;  /* 0x0000000604003986 */ /* 0x0001e2000c101508 */
[C---:B----4-:R-:W-:Y:S01]  /*34a70*/  ISETP.LT.AND P4, PT, R21.reuse, c[0x0][0x17c], !P0 ;  /* 0x00005f0015007a0c */ /* 0x050fe20004781270 */
[----:B------:R-:W-:-:S02]  /*34a80*/  IMAD R13, R21, c[0x0][0x198], RZ ;  /* 0x00006600150d7a24 */ /* 0x000fc400078e02ff */
[----:B------:R1:W-:Y:S01]  /*34a90*/  @P2 STG.E.U16 [R8.64], R14 ;  /* 0x0000000e08002986 */ /* 0x0003e2000c101508 */
[C---:B------:R-:W-:Y:S02]  /*34aa0*/  ISETP.LT.AND P2, PT, R24.reuse, c[0x0][0x17c], !P0 ;  /* 0x00005f0018007a0c */ /* 0x040fe40004741270 */
[----:B0-----:R-:W-:Y:S01]  /*34ab0*/  LEA R4, P3, R3, R0, 0x1 ;  /* 0x0000000003047211 */ /* 0x001fe200078608ff */
[----:B-1----:R-:W-:-:S03]  /*34ac0*/  IMAD R8, R24, c[0x0][0x198], RZ ;  /* 0x0000660018087a24 */ /* 0x002fc600078e02ff */
[----:B------:R-:W-:Y:S01]  /*34ad0*/  LEA.HI.X.SX32 R5, R3, R2, 0x1, P3 ;  /* 0x0000000203057211 */ /* 0x000fe200018f0eff */
[----:B------:R-:W4:Y:S01]  /*34ae0*/  LDL.LU R24, [R1+0xc8] ;  /* 0x0000c80001187983 */ /* 0x000f220000300800 */
[C---:B------:R-:W-:Y:S01]  /*34af0*/  ISETP.LT.AND P3, PT, R28.reuse, c[0x0][0x17c], !P0 ;  /* 0x00005f001c007a0c */ /* 0x040fe20004761270 */
[----:B------:R-:W-:Y:S02]  /*34b00*/  IMAD R3, R28, c[0x0][0x198], RZ ;  /* 0x000066001c037a24 */ /* 0x000fe400078e02ff */
[----:B------:R-:W4:Y:S04]  /*34b10*/  LDL.LU R21, [R1+0xcc] ;  /* 0x0000cc0001157983 */ /* 0x000f280000300800 */
[----:B------:R-:W4:Y:S01]  /*34b20*/  LDL.LU R28, [R1+0xd0] ;  /* 0x0000d000011c7983 */ /* 0x000f220000300800 */
[----:B------:R-:W-:-:S04]  /*34b30*/  LEA R12, P6, R13, R0, 0x1 ;  /* 0x000000000d0c7211 */ /* 0x000fc800078c08ff */
[----:B------:R-:W-:-:S05]  /*34b40*/  LEA.HI.X.SX32 R13, R13, R2, 0x1, P6 ;  /* 0x000000020d0d7211 */ /* 0x000fca00030f0eff */
[----:B------:R0:W-:Y:S04]  /*34b50*/  @P4 STG.E.U16 [R12.64], R11 ;  /* 0x0000000b0c004986 */ /* 0x0001e8000c101508 */
[----:B------:R1:W-:Y:S01]  /*34b60*/  @P1 STG.E.U16 [R4.64], R18 ;  /* 0x0000001204001986 */ /* 0x0003e2000c101508 */
[CC--:B0-----:R-:W-:Y:S02]  /*34b70*/  LEA R12, P4, R8.reuse, R0.reuse, 0x1 ;  /* 0x00000000080c7211 */ /* 0x0c1fe400078808ff */
[C---:B-1----:R-:W-:Y:S02]  /*34b80*/  LEA R4, P5, R3.reuse, R0, 0x1 ;  /* 0x0000000003047211 */ /* 0x042fe400078a08ff */
[-C--:B------:R-:W-:Y:S02]  /*34b90*/  LEA.HI.X.SX32 R13, R8, R2.reuse, 0x1, P4 ;  /* 0x00000002080d7211 */ /* 0x080fe400020f0eff */
[----:B------:R-:W-:Y:S01]  /*34ba0*/  LEA.HI.X.SX32 R5, R3, R2, 0x1, P5 ;  /* 0x0000000203057211 */ /* 0x000fe200028f0eff */
[C---:B---3--:R-:W-:Y:S01]  /*34bb0*/  IMAD R3, R20.reuse, c[0x0][0x198], RZ ;  /* 0x0000660014037a24 */ /* 0x048fe200078e02ff */
[----:B------:R-:W-:-:S02]  /*34bc0*/  ISETP.LT.AND P4, PT, R20, c[0x0][0x17c], !P0 ;  /* 0x00005f0014007a0c */ /* 0x000fc40004781270 */
[----:B------:R-:W3:Y:S01]  /*34bd0*/  LDL.LU R20, [R1+0xd4] ;  /* 0x0000d40001147983 */ /* 0x000ee20000300800 */
[C---:B------:R-:W-:Y:S01]  /*34be0*/  IMAD R8, R25.reuse, c[0x0][0x198], RZ ;  /* 0x0000660019087a24 */ /* 0x040fe200078e02ff */
[----:B------:R-:W-:Y:S02]  /*34bf0*/  ISETP.LT.AND P1, PT, R25, c[0x0][0x17c], !P0 ;  /* 0x00005f0019007a0c */ /* 0x000fe40004721270 */
[----:B-----5:R0:W-:Y:S04]  /*34c00*/  @P2 STG.E.U16 [R12.64], R22 ;  /* 0x000000160c002986 */ /* 0x0201e8000c101508 */
[----:B------:R1:W-:Y:S01]  /*34c10*/  @P3 STG.E.U16 [R4.64], R26 ;  /* 0x0000001a04003986 */ /* 0x0003e2000c101508 */
[----:B------:R-:W-:Y:S02]  /*34c20*/  PRMT R6, R17, 0x7632, R6 ;  /* 0x0000763211067816 */ /* 0x000fe40000000006 */
[----:B------:R-:W-:Y:S01]  /*34c30*/  PRMT R10, R10, 0x7632, R10 ;  /* 0x000076320a0a7816 */ /* 0x000fe2000000000a */
[----:B------:R-:W5:Y:S01]  /*34c40*/  LDL.LU R17, [R1+0xd8] ;  /* 0x0000d80001117983 */ /* 0x000f620000300800 */
[----:B0-----:R-:W-:-:S02]  /*34c50*/  LEA R12, P2, R8, R0, 0x1 ;  /* 0x00000000080c7211 */ /* 0x001fc400078408ff */
[C---:B-1----:R-:W-:Y:S02]  /*34c60*/  LEA R4, P3, R3.reuse, R0, 0x1 ;  /* 0x0000000003047211 */ /* 0x042fe400078608ff */
[-C--:B------:R-:W-:Y:S02]  /*34c70*/  LEA.HI.X.SX32 R13, R8, R2.reuse, 0x1, P2 ;  /* 0x00000002080d7211 */ /* 0x080fe400010f0eff */
[----:B------:R-:W-:-:S03]  /*34c80*/  LEA.HI.X.SX32 R5, R3, R2, 0x1, P3 ;  /* 0x0000000203057211 */ /* 0x000fc600018f0eff */
[----:B------:R-:W-:Y:S04]  /*34c90*/  @P1 STG.E.U16 [R12.64], R6 ;  /* 0x000000060c001986 */ /* 0x000fe8000c101508 */
[----:B------:R0:W-:Y:S01]  /*34ca0*/  @P4 STG.E.U16 [R4.64], R10 ;  /* 0x0000000a04004986 */ /* 0x0001e2000c101508 */
[----:B------:R-:W-:Y:S02]  /*34cb0*/  PRMT R8, R6, 0x7632, R8 ;  /* 0x0000763206087816 */ /* 0x000fe40000000008 */
[----:B------:R-:W-:Y:S02]  /*34cc0*/  PRMT R14, R14, 0x7632, R14 ;  /* 0x000076320e0e7816 */ /* 0x000fe4000000000e */
[----:B------:R-:W-:Y:S01]  /*34cd0*/  PRMT R18, R18, 0x7632, R18 ;  /* 0x0000763212127816 */ /* 0x000fe20000000012 */
[C---:B--2---:R-:W-:Y:S01]  /*34ce0*/  IMAD R3, R29.reuse, c[0x0][0x198], RZ ;  /* 0x000066001d037a24 */ /* 0x044fe200078e02ff */
[----:B------:R-:W-:-:S02]  /*34cf0*/  ISETP.LT.AND P2, PT, R29, c[0x0][0x17c], !P0 ;  /* 0x00005f001d007a0c */ /* 0x000fc40004741270 */
[----:B------:R-:W2:Y:S02]  /*34d00*/  LDL.LU R29, [R1+0xdc] ;  /* 0x0000dc00011d7983 */ /* 0x000ea40000300800 */
[----:B0-----:R-:W-:-:S04]  /*34d10*/  LEA R4, P3, R3, R0, 0x1 ;  /* 0x0000000003047211 */ /* 0x001fc800078608ff */
[----:B------:R-:W-:-:S05]  /*34d20*/  LEA.HI.X.SX32 R5, R3, R2, 0x1, P3 ;  /* 0x0000000203057211 */ /* 0x000fca00018f0eff */
[----:B------:R0:W-:Y:S01]  /*34d30*/  @P2 STG.E.U16 [R4.64], R8 ;  /* 0x0000000804002986 */ /* 0x0001e2000c101508 */
[C---:B----4-:R-:W-:Y:S01]  /*34d40*/  IMAD R6, R24.reuse, c[0x0][0x198], RZ ;  /* 0x0000660018067a24 */ /* 0x050fe200078e02ff */
[----:B------:R-:W-:Y:S02]  /*34d50*/  ISETP.LT.AND P1, PT, R24, c[0x0][0x17c], !P0 ;  /* 0x00005f0018007a0c */ /* 0x000fe40004721270 */
[----:B------:R-:W4:Y:S01]  /*34d60*/  LDL.LU R24, [R1+0xe4] ;  /* 0x0000e40001187983 */ /* 0x000f220000300800 */
[C---:B------:R-:W-:Y:S01]  /*34d70*/  IMAD R3, R21.reuse, c[0x0][0x198], RZ ;  /* 0x0000660015037a24 */ /* 0x040fe200078e02ff */
[----:B------:R-:W-:Y:S01]  /*34d80*/  ISETP.LT.AND P4, PT, R21, c[0x0][0x17c], !P0 ;  /* 0x00005f0015007a0c */ /* 0x000fe20004781270 */
[C---:B------:R-:W-:Y:S01]  /*34d90*/  IMAD R10, R28.reuse, c[0x0][0x198], RZ ;  /* 0x000066001c0a7a24 */ /* 0x040fe200078e02ff */
[----:B------:R-:W-:Y:S02]  /*34da0*/  ISETP.LT.AND P3, PT, R28, c[0x0][0x17c], !P0 ;  /* 0x00005f001c007a0c */ /* 0x000fe40004761270 */
[-C--:B0-----:R-:W-:Y:S01]  /*34db0*/  LEA R4, P2, R6, R0.reuse, 0x1 ;  /* 0x0000000006047211 */ /* 0x081fe200078408ff */
[----:B------:R-:W4:Y:S01]  /*34dc0*/  LDL.LU R28, [R1+0x1c] ;  /* 0x00001c00011c7983 */ /* 0x000f220000300800 */
[----:B------:R-:W-:-:S02]  /*34dd0*/  LEA R8, P5, R3, R0, 0x1 ;  /* 0x0000000003087211 */ /* 0x000fc400078a08ff */
[----:B------:R-:W-:Y:S02]  /*34de0*/  LEA R12, P6, R10, R0, 0x1 ;  /* 0x000000000a0c7211 */ /* 0x000fe400078c08ff */
[-C--:B------:R-:W-:Y:S02]  /*34df0*/  LEA.HI.X.SX32 R5, R6, R2.reuse, 0x1, P2 ;  /* 0x0000000206057211 */ /* 0x080fe400010f0eff */
[----:B------:R-:W-:Y:S02]  /*34e00*/  PRMT R6, R11, 0x7632, R6 ;  /* 0x000076320b067816 */ /* 0x000fe40000000006 */
[-C--:B------:R-:W-:Y:S01]  /*34e10*/  LEA.HI.X.SX32 R9, R3, R2.reuse, 0x1, P5 ;  /* 0x0000000203097211 */ /* 0x080fe200028f0eff */
[----:B------:R-:W4:Y:S01]  /*34e20*/  LDL.LU R11, [R1+0xe40] ;  /* 0x000e4000010b7983 */ /* 0x000f220000300800 */
[----:B------:R-:W-:-:S03]  /*34e30*/  LEA.HI.X.SX32 R13, R10, R2, 0x1, P6 ;  /* 0x000000020a0d7211 */ /* 0x000fc600030f0eff */
[----:B------:R-:W4:Y:S04]  /*34e40*/  LDL.LU R21, [R1+0xe8] ;  /* 0x0000e80001157983 */ /* 0x000f280000300800 */
[----:B------:R0:W-:Y:S04]  /*34e50*/  @P1 STG.E.U16 [R4.64], R14 ;  /* 0x0000000e04001986 */ /* 0x0001e8000c101508 */
[----:B------:R-:W-:Y:S04]  /*34e60*/  @P4 STG.E.U16 [R8.64], R6 ;  /* 0x0000000608004986 */ /* 0x000fe8000c101508 */
[----:B------:R1:W-:Y:S04]  /*34e70*/  @P3 STG.E.U16 [R12.64], R18 ;  /* 0x000000120c003986 */ /* 0x0003e8000c101508 */
[----:B0-----:R-:W4:Y:S01]  /*34e80*/  LDL.LU R14, [R1+0xf0] ;  /* 0x0000f000010e7983 */ /* 0x001f220000300800 */
[C---:B---3--:R-:W-:Y:S01]  /*34e90*/  ISETP.LT.AND P1, PT, R20.reuse, c[0x0][0x17c], !P0 ;  /* 0x00005f0014007a0c */ /* 0x048fe20004721270 */
[----:B------:R-:W-:-:S02]  /*34ea0*/  IMAD R5, R20, c[0x0][0x198], RZ ;  /* 0x0000660014057a24 */ /* 0x000fc400078e02ff */
[----:B-1----:R-:W3:Y:S04]  /*34eb0*/  LDL.LU R18, [R1+0xec] ;  /* 0x0000ec0001127983 */ /* 0x002ee80000300800 */
[----:B------:R-:W3:Y:S01]  /*34ec0*/  LDL.LU R20, [R1+0xf4] ;  /* 0x0000f40001147983 */ /* 0x000ee20000300800 */
[C---:B-----5:R-:W-:Y:S01]  /*34ed0*/  IMAD R6, R17.reuse, c[0x0][0x198], RZ ;  /* 0x0000660011067a24 */ /* 0x060fe200078e02ff */
[----:B------:R-:W-:Y:S02]  /*34ee0*/  ISETP.LT.AND P3, PT, R17, c[0x0][0x17c], !P0 ;  /* 0x00005f0011007a0c */ /* 0x000fe40004761270 */
[-C--:B------:R-:W-:Y:S01]  /*34ef0*/  LEA R4, P6, R5, R0.reuse, 0x1 ;  /* 0x0000000005047211 */ /* 0x080fe200078c08ff */
[----:B------:R-:W5:Y:S01]  /*34f00*/  LDL.LU R25, [R1+0xf8] ;  /* 0x0000f80001197983 */ /* 0x000f620000300800 */
[----:B------:R-:W-:-:S02]  /*34f10*/  LEA R8, P5, R6, R0, 0x1 ;  /* 0x0000000006087211 */ /* 0x000fc400078a08ff */
[-C--:B------:R-:W-:Y:S02]  /*34f20*/  LEA.HI.X.SX32 R5, R5, R2.reuse, 0x1, P6 ;  /* 0x0000000205057211 */ /* 0x080fe400030f0eff */
[----:B------:R-:W-:Y:S02]  /*34f30*/  PRMT R22, R22, 0x7632, R22 ;  /* 0x0000763216167816 */ /* 0x000fe40000000016 */
[----:B------:R-:W-:Y:S02]  /*34f40*/  PRMT R26, R26, 0x7632, R26 ;  /* 0x000076321a1a7816 */ /* 0x000fe4000000001a */
[----:B------:R-:W-:Y:S01]  /*34f50*/  LEA.HI.X.SX32 R9, R6, R2, 0x1, P5 ;  /* 0x0000000206097211 */ /* 0x000fe200028f0eff */
[----:B------:R0:W-:Y:S04]  /*34f60*/  @P1 STG.E.U16 [R4.64], R22 ;  /* 0x0000001604001986 */ /* 0x0001e8000c101508 */
[----:B------:R1:W-:Y:S01]  /*34f70*/  @P3 STG.E.U16 [R8.64], R26 ;  /* 0x0000001a08003986 */ /* 0x0003e2000c101508 */
[C---:B--2---:R-:W-:Y:S01]  /*34f80*/  IMAD R3, R29.reuse, c[0x0][0x198], RZ ;  /* 0x000066001d037a24 */ /* 0x044fe200078e02ff */
[----:B------:R-:W-:-:S02]  /*34f90*/  ISETP.LT.AND P2, PT, R29, c[0x0][0x17c], !P0 ;  /* 0x00005f001d007a0c */ /* 0x000fc40004741270 */
[----:B------:R-:W2:Y:S02]  /*34fa0*/  LDL.LU R29, [R1+0xfc] ;  /* 0x0000fc00011d7983 */ /* 0x000ea40000300800 */
[----:B------:R-:W-:-:S04]  /*34fb0*/  LEA R12, P6, R3, R0, 0x1 ;  /* 0x00000000030c7211 */ /* 0x000fc800078c08ff */
[----:B------:R-:W-:Y:S01]  /*34fc0*/  LEA.HI.X.SX32 R13, R3, R2, 0x1, P6 ;  /* 0x00000002030d7211 */ /* 0x000fe200030f0eff */
[C---:B----4-:R-:W-:Y:S01]  /*34fd0*/  IMAD R10, R24.reuse, c[0x0][0x198], RZ ;  /* 0x00006600180a7a24 */ /* 0x050fe200078e02ff */
[----:B------:R-:W-:Y:S02]  /*34fe0*/  ISETP.LT.AND P4, PT, R24, c[0x0][0x17c], !P0 ;  /* 0x00005f0018007a0c */ /* 0x000fe40004781270 */
[----:B------:R-:W4:Y:S02]  /*34ff0*/  LDL.LU R24, [R1+0xc] ;  /* 0x00000c0001187983 */ /* 0x000f240000300800 */
[----:B------:R-:W-:-:S04]  /*35000*/  LEA R16, P5, R10, R0, 0x1 ;  /* 0x000000000a107211 */ /* 0x000fc800078a08ff */
[----:B------:R-:W-:Y:S01]  /*35010*/  LEA.HI.X.SX32 R17, R10, R2, 0x1, P5 ;  /* 0x000000020a117211 */ /* 0x000fe200028f0eff */
[----:B------:R0:W-:Y:S01]  /*35020*/  @P2 STG.E.U16 [R12.64], R28 ;  /* 0x0000001c0c002986 */ /* 0x0001e2000c101508 */
[C---:B------:R-:W-:Y:S01]  /*35030*/  IMAD R3, R21.reuse, c[0x0][0x198], RZ ;  /* 0x0000660015037a24 */ /* 0x040fe200078e02ff */
[----:B------:R-:W-:Y:S02]  /*35040*/  ISETP.LT.AND P1, PT, R21, c[0x0][0x17c], !P0 ;  /* 0x00005f0015007a0c */ /* 0x000fe40004721270 */
[----:B------:R-:W4:Y:S02]  /*35050*/  LDL.LU R21, [R1+0x100] ;  /* 0x0001000001157983 */ /* 0x000f240000300800 */
[C---:B0-----:R-:W-:Y:S02]  /*35060*/  LEA R4, P6, R3.reuse, R0, 0x1 ;  /* 0x0000000003047211 */ /* 0x041fe400078c08ff */
[----:B-1----:R-:W4:Y:S02]  /*35070*/  LDL.LU R26, [R1+0x10c] ;  /* 0x00010c00011a7983 */ /* 0x002f240000300800 */
[----:B------:R-:W-:-:S02]  /*35080*/  LEA.HI.X.SX32 R5, R3, R2, 0x1, P6 ;  /* 0x0000000203057211 */ /* 0x000fc400030f0eff */
[----:B------:R0:W-:Y:S01]  /*35090*/  @P4 STG.E.U16 [R16.64], R11 ;  /* 0x0000000b10004986 */ /* 0x0001e2000c101508 */
[----:B------:R-:W-:-:S03]  /*350a0*/  IMAD R6, R14, c[0x0][0x198], RZ ;  /* 0x000066000e067a24 */ /* 0x000fc600078e02ff */
[----:B------:R-:W4:Y:S01]  /*350b0*/  LDL.LU R22, [R1+0x110] ;  /* 0x0001100001167983 */ /* 0x000f220000300800 */
[C---:B---3--:R-:W-:Y:S01]  /*350c0*/  IMAD R9, R18.reuse, c[0x0][0x198], RZ ;  /* 0x0000660012097a24 */ /* 0x048fe200078e02ff */
[----:B------:R-:W-:Y:S02]  /*350d0*/  ISETP.LT.AND P3, PT, R18, c[0x0][0x17c], !P0 ;  /* 0x00005f0012007a0c */ /* 0x000fe40004761270 */
[-C--:B------:R-:W-:Y:S01]  /*350e0*/  LEA R8, P6, R6, R0.reuse, 0x1 ;  /* 0x0000000006087211 */ /* 0x080fe200078c08ff */
[C---:B------:R-:W-:Y:S01]  /*350f0*/  IMAD R10, R20.reuse, c[0x0][0x198], RZ ;  /* 0x00006600140a7a24 */ /* 0x040fe200078e02ff */
[----:B------:R-:W-:Y:S01]  /*35100*/  LEA R12, P5, R9, R0, 0x1 ;  /* 0x00000000090c7211 */ /* 0x000fe200078a08ff */
[----:B------:R-:W3:Y:S01]  /*35110*/  LDL.LU R18, [R1+0x108] ;  /* 0x0001080001127983 */ /* 0x000ee20000300800 */
[----:B------:R-:W-:Y:S02]  /*35120*/  ISETP.LT.AND P4, PT, R20, c[0x0][0x17c], !P0 ;  /* 0x00005f0014007a0c */ /* 0x000fe40004781270 */
[----:B------:R-:W-:Y:S01]  /*35130*/  ISETP.LT.AND P2, PT, R14, c[0x0][0x17c], !P0 ;  /* 0x00005f000e007a0c */ /* 0x000fe20004741270 */
[----:B------:R-:W3:Y:S01]  /*35140*/  LDL.LU R20, [R1+0x114] ;  /* 0x0001140001147983 */ /* 0x000ee20000300800 */
[----:B------:R-:W-:-:S02]  /*35150*/  PRMT R3, R28, 0x7632, R3 ;  /* 0x000076321c037816 */ /* 0x000fc40000000003 */
[-C--:B------:R-:W-:Y:S01]  /*35160*/  LEA.HI.X.SX32 R13, R9, R2.reuse, 0x1, P5 ;  /* 0x00000002090d7211 */ /* 0x080fe200028f0eff */
[----:B------:R-:W3:Y:S01]  /*35170*/  LDL.LU R14, [R1+0x118] ;  /* 0x00011800010e7983 */ /* 0x000ee20000300800 */
[----:B------:R-:W-:-:S03]  /*35180*/  LEA.HI.X.SX32 R9, R6, R2, 0x1, P6 ;  /* 0x0000000206097211 */ /* 0x000fc600030f0eff */
[----:B------:R-:W3:Y:S04]  /*35190*/  LDL.LU R28, [R1+0xe0] ;  /* 0x0000e000011c7983 */ /* 0x000ee80000300800 */
[----:B------:R-:W3:Y:S01]  /*351a0*/  LDL.LU R6, [R1+0x104] ;  /* 0x0001040001067983 */ /* 0x000ee20000300800 */
[----:B0-----:R-:W-:-:S03]  /*351b0*/  LEA R16, P5, R10, R0, 0x1 ;  /* 0x000000000a107211 */ /* 0x001fc600078a08ff */
[----:B------:R0:W-:Y:S01]  /*351c0*/  @P1 STG.E.U16 [R4.64], R7 ;  /* 0x0000000704001986 */ /* 0x0001e2000c101508 */
[C---:B-----5:R-:W-:Y:S01]  /*351d0*/  ISETP.LT.AND P1, PT, R25.reuse, c[0x0][0x17c], !P0 ;  /* 0x00005f0019007a0c */ /* 0x060fe20004721270 */
[----:B------:R-:W-:Y:S02]  /*351e0*/  IMAD R25, R25, c[0x0][0x198], RZ ;  /* 0x0000660019197a24 */ /* 0x000fe400078e02ff */
[----:B------:R1:W-:Y:S01]  /*351f0*/  @P3 STG.E.U16 [R12.64], R15 ;  /* 0x0000000f0c003986 */ /* 0x0003e2000c101508 */
[----:B------:R-:W-:Y:S02]  /*35200*/  LEA.HI.X.SX32 R17, R10, R2, 0x1, P5 ;  /* 0x000000020a117211 */ /* 0x000fe400028f0eff */
[----:B0-----:R-:W-:-:S04]  /*35210*/  LEA R4, P6, R25, R0, 0x1 ;  /* 0x0000000019047211 */ /* 0x001fc800078c08ff */
[----:B------:R-:W-:Y:S02]  /*35220*/  LEA.HI.X.SX32 R5, R25, R2, 0x1, P6 ;  /* 0x0000000219057211 */ /* 0x000fe400030f0eff */
[----:B------:R-:W-:Y:S02]  /*35230*/  PRMT R7, R11, 0x7632, R7 ;  /* 0x000076320b077816 */ /* 0x000fe40000000007 */
[----:B-1----:R-:W-:Y:S02]  /*35240*/  PRMT R15, R15, 0x7632, R15 ;  /* 0x000076320f0f7816 */ /* 0x002fe4000000000f */
[C---:B--2---:R-:W-:Y:S01]  /*35250*/  ISETP.LT.AND P3, PT, R29.reuse, c[0x0][0x17c], !P0 ;  /* 0x00005f001d007a0c */ /* 0x044fe20004761270 */
[----:B------:R-:W-:-:S05]  /*35260*/  IMAD R29, R29, c[0x0][0x198], RZ ;  /* 0x000066001d1d7a24 */ /* 0x000fca00078e02ff */
[----:B------:R-:W-:-:S04]  /*35270*/  LEA R10, P5, R29, R0, 0x1 ;  /* 0x000000001d0a7211 */ /* 0x000fc800078a08ff */
[----:B------:R-:W-:Y:S01]  /*35280*/  LEA.HI.X.SX32 R11, R29, R2, 0x1, P5 ;  /* 0x000000021d0b7211 */ /* 0x000fe200028f0eff */
[----:B----4-:R0:W-:Y:S04]  /*35290*/  @P2 STG.E.U16 [R8.64], R24 ;  /* 0x0000001808002986 */ /* 0x0101e8000c101508 */
[----:B------:R1:W-:Y:S04]  /*352a0*/  @P4 STG.E.U16 [R16.64], R19 ;  /* 0x0000001310004986 */ /* 0x0003e8000c101508 */
[----:B------:R2:W-:Y:S01]  /*352b0*/  @P1 STG.E.U16 [R4.64], R23 ;  /* 0x0000001704001986 */ /* 0x0005e2000c101508 */
[C---:B------:R-:W-:Y:S01]  /*352c0*/  ISETP.LT.AND P2, PT, R21.reuse, c[0x0][0x17c], !P0 ;  /* 0x00005f0015007a0c */ /* 0x040fe20004741270 */
[----:B------:R-:W-:-:S05]  /*352d0*/  IMAD R21, R21, c[0x0][0x198], RZ ;  /* 0x0000660015157a24 */ /* 0x000fca00078e02ff */
[----:B0-----:R-:W-:Y:S01]  /*352e0*/  LEA R8, P6, R21, R0, 0x1 ;  /* 0x0000000015087211 */ /* 0x001fe200078c08ff */
[----:B-1----:R-:W-:-:S03]  /*352f0*/  IMAD R17, R26, c[0x0][0x198], RZ ;  /* 0x000066001a117a24 */ /* 0x002fc600078e02ff */
[----:B------:R-:W-:Y:S01]  /*35300*/  LEA.HI.X.SX32 R9, R21, R2, 0x1, P6 ;  /* 0x0000000215097211 */ /* 0x000fe200030f0eff */
[----:B------:R-:W-:Y:S01]  /*35310*/  @P3 STG.E.U16 [R10.64], R27 ;  /* 0x0000001b0a003986 */ /* 0x000fe2000c101508 */
[----:B------:R-:W-:-:S03]  /*35320*/  IMAD R21, R22, c[0x0][0x198], RZ ;  /* 0x0000660016157a24 */ /* 0x000fc600078e02ff */
[----:B------:R0:W-:Y:S01]  /*35330*/  @P2 STG.E.U16 [R8.64], R3 ;  /* 0x0000000308002986 */ /* 0x0001e2000c101508 */
[----:B--2---:R-:W-:-:S04]  /*35340*/  LEA R4, P6, R17, R0, 0x1 ;  /* 0x0000000011047211 */ /* 0x004fc800078c08ff */
[----:B------:R-:W-:Y:S01]  /*35350*/  LEA.HI.X.SX32 R5, R17, R2, 0x1, P6 ;  /* 0x0000000211057211 */ /* 0x000fe200030f0eff */
[----:B---3--:R-:W-:Y:S01]  /*35360*/  IMAD R25, R18, c[0x0][0x198], RZ ;  /* 0x0000660012197a24 */ /* 0x008fe200078e02ff */
[----:B0-----:R-:W-:Y:S01]  /*35370*/  LEA R8, P1, R21, R0, 0x1 ;  /* 0x0000000015087211 */ /* 0x001fe200078208ff */
[----:B------:R-:W-:Y:S02]  /*35380*/  IMAD R29, R20, c[0x0][0x198], RZ ;  /* 0x00006600141d7a24 */ /* 0x000fe400078e02ff */
[C---:B------:R-:W-:Y:S01]  /*35390*/  IMAD R13, R6.reuse, c[0x0][0x198], RZ ;  /* 0x00006600060d7a24 */ /* 0x040fe200078e02ff */
[----:B------:R-:W-:-:S04]  /*353a0*/  ISETP.LT.AND P4, PT, R6, c[0x0][0x17c], !P0 ;  /* 0x00005f0006007a0c */ /* 0x000fc80004781270 */
[----:B------:R-:W-:Y:S01]  /*353b0*/  LEA R12, P5, R13, R0, 0x1 ;  /* 0x000000000d0c7211 */ /* 0x000fe200078a08ff */
[----:B------:R-:W-:-:S03]  /*353c0*/  IMAD R6, R14, c[0x0][0x198], RZ ;  /* 0x000066000e067a24 */ /* 0x000fc600078e02ff */
[----:B------:R-:W-:Y:S01]  /*353d0*/  LEA.HI.X.SX32 R13, R13, R2, 0x1, P5 ;  /* 0x000000020d0d7211 */ /* 0x000fe200028f0eff */
[----:B------:R-:W-:Y:S01]  /*353e0*/  IMAD R3, R28, c[0x0][0x198], RZ ;  /* 0x000066001c037a24 */ /* 0x000fe200078e02ff */
[----:B------:R-:W-:Y:S02]  /*353f0*/  LEA R10, P2, R25, R0, 0x1 ;  /* 0x00000000190a7211 */ /* 0x000fe400078408ff */
[----:B------:R-:W-:Y:S01]  /*35400*/  LEA.HI.X.SX32 R9, R21, R2, 0x1, P1 ;  /* 0x0000000215097211 */ /* 0x000fe200008f0eff */
[----:B------:R0:W-:Y:S01]  /*35410*/  @P4 STG.E.U16 [R12.64], R7 ;  /* 0x000000070c004986 */ /* 0x0001e2000c101508 */
[----:B------:R-:W-:Y:S02]  /*35420*/  LEA R16, P1, R6, R0, 0x1 ;  /* 0x0000000006107211 */ /* 0x000fe400078208ff */
[----:B------:R-:W-:Y:S02]  /*35430*/  ISETP.LT.AND P5, PT, R26, c[0x0][0x17c], !P0 ;  /* 0x00005f001a007a0c */ /* 0x000fe400047a1270 */
[----:B------:R-:W-:-:S02]  /*35440*/  ISETP.LT.AND P4, PT, R22, c[0x0][0x17c], !P0 ;  /* 0x00005f0016007a0c */ /* 0x000fc40004781270 */
[----:B------:R-:W-:Y:S02]  /*35450*/  LEA.HI.X.SX32 R11, R25, R2, 0x1, P2 ;  /* 0x00000002190b7211 */ /* 0x000fe400010f0eff */
[C---:B0-----:R-:W-:Y:S02]  /*35460*/  LEA R12, P6, R29.reuse, R0, 0x1 ;  /* 0x000000001d0c7211 */ /* 0x041fe400078c08ff */
[----:B------:R-:W-:Y:S02]  /*35470*/  ISETP.LT.AND P3, PT, R18, c[0x0][0x17c], !P0 ;  /* 0x00005f0012007a0c */ /* 0x000fe40004761270 */
[----:B------:R-:W-:Y:S02]  /*35480*/  ISETP.LT.AND P2, PT, R20, c[0x0][0x17c], !P0 ;  /* 0x00005f0014007a0c */ /* 0x000fe40004741270 */
[----:B------:R-:W-:Y:S02]  /*35490*/  LEA.HI.X.SX32 R13, R29, R2, 0x1, P6 ;  /* 0x000000021d0d7211 */ /* 0x000fe400030f0eff */
[----:B------:R-:W-:-:S02]  /*354a0*/  LEA R20, P6, R3, R0, 0x1 ;  /* 0x0000000003147211 */ /* 0x000fc400078c08ff */
[-C--:B------:R-:W-:Y:S02]  /*354b0*/  LEA.HI.X.SX32 R17, R6, R2.reuse, 0x1, P1 ;  /* 0x0000000206117211 */ /* 0x080fe400008f0eff */
[----:B------:R-:W-:Y:S02]  /*354c0*/  ISETP.LT.AND P1, PT, R14, c[0x0][0x17c], !P0 ;  /* 0x00005f000e007a0c */ /* 0x000fe40004721270 */
[----:B------:R-:W-:Y:S02]  /*354d0*/  ISETP.LT.AND P0, PT, R28, c[0x0][0x17c], !P0 ;  /* 0x00005f001c007a0c */ /* 0x000fe40004701270 */
[----:B------:R-:W-:Y:S02]  /*354e0*/  LEA.HI.X.SX32 R21, R3, R2, 0x1, P6 ;  /* 0x0000000203157211 */ /* 0x000fe400030f0eff */
[----:B------:R-:W-:Y:S02]  /*354f0*/  PRMT R2, R7, 0x7632, R2 ;  /* 0x0000763207027816 */ /* 0x000fe40000000002 */
[----:B------:R-:W-:-:S02]  /*35500*/  PRMT R0, R24, 0x7632, R0 ;  /* 0x0000763218007816 */ /* 0x000fc40000000000 */
[----:B------:R-:W-:Y:S01]  /*35510*/  PRMT R6, R19, 0x7632, R6 ;  /* 0x0000763213067816 */ /* 0x000fe20000000006 */
[----:B------:R0:W-:Y:S01]  /*35520*/  @P5 STG.E.U16 [R4.64], R2 ;  /* 0x0000000204005986 */ /* 0x0001e2000c101508 */
[----:B------:R-:W-:-:S03]  /*35530*/  PRMT R23, R23, 0x7632, R23 ;  /* 0x0000763217177816 */ /* 0x000fc60000000017 */
[----:B------:R0:W-:Y:S04]  /*35540*/  @P4 STG.E.U16 [R8.64], R15 ;  /* 0x0000000f08004986 */ /* 0x0001e8000c101508 */
[----:B------:R0:W-:Y:S04]  /*35550*/  @P3 STG.E.U16 [R10.64], R0 ;  /* 0x000000000a003986 */ /* 0x0001e8000c101508 */
[----:B------:R0:W-:Y:S04]  /*35560*/  @P2 STG.E.U16 [R12.64], R6 ;  /* 0x000000060c002986 */ /* 0x0001e8000c101508 */
[----:B------:R0:W-:Y:S01]  /*35570*/  @P1 STG.E.U16 [R16.64], R23 ;  /* 0x0000001710001986 */ /* 0x0001e2000c101508 */
[----:B------:R-:W-:Y:S05]  /*35580*/  @!P0 EXIT ;  /* 0x000000000000894d */ /* 0x000fea0003800000 */
[----:B0-----:R-:W-:-:S05]  /*35590*/  PRMT R10, R27, 0x7632, R10 ;  /* 0x000076321b0a7816 */ /* 0x001fca000000000a */
[----:B------:R-:W-:Y:S01]  /*355a0*/  STG.E.U16 [R20.64], R10 ;  /* 0x0000000a14007986 */ /* 0x000fe2000c101508 */
[----:B------:R-:W-:Y:S05]  /*355b0*/  EXIT ;  /* 0x000000000000794d */ /* 0x000fea0003800000 */
.L_x_4:
[----:B------:R-:W-:-:S00]  /*355c0*/  BRA `(.L_x_4) ;  /* 0xfffffff000007947 */ /* 0x000fc0000383ffff */
[----:B------:R-:W-:-:S00]  /*355d0*/  NOP ;  /* 0x0000000000007918 */ /* 0x000fc00000000000 */
        /* <DEDUP_REMOVED lines=10> */
.L_x_5:


//--------------------- .nv.shared.matmul_kernel  --------------------------
	.section	.nv.shared.matmul_kernel,"aw",@nobits
	.sectionflags	@""
	.align	16
